//
// Generated by NVIDIA NVVM Compiler
//
// Compiler Build ID: CL-36424714
// Cuda compilation tools, release 13.0, V13.0.88
// Based on NVVM 20.0.0
//

.version 9.0
.target sm_100
.address_size 64

	// .globl	_Z14tokenize3gramsPKciPf
// _ZZ11l2normalizePfiE4ssum has been demoted
// _ZZ20compute_sensor_statsPKfiiiPfS1_S1_S1_E4ssum has been demoted
// _ZZ20compute_sensor_statsPKfiiiPfS1_S1_S1_E5ssum2 has been demoted
// _ZZ20compute_sensor_statsPKfiiiPfS1_S1_S1_E4smin has been demoted
// _ZZ20compute_sensor_statsPKfiiiPfS1_S1_S1_E4smax has been demoted
// _ZZ12fuseDecisionPKfiS0_S0_PiS1_PciE6topIdx has been demoted
// _ZZ12fuseDecisionPKfiS0_S0_PiS1_PciE8topScore has been demoted

.visible .entry _Z14tokenize3gramsPKciPf(
	.param .u64 .ptr .align 1 _Z14tokenize3gramsPKciPf_param_0,
	.param .u32 _Z14tokenize3gramsPKciPf_param_1,
	.param .u64 .ptr .align 1 _Z14tokenize3gramsPKciPf_param_2
)
{
	.reg .pred 	%p<5>;
	.reg .b16 	%rs<19>;
	.reg .b32 	%r<7>;
	.reg .b32 	%f<2>;
	.reg .b64 	%rd<21>;

	ld.param.u64 	%rd1, [_Z14tokenize3gramsPKciPf_param_0];
	ld.param.u32 	%r2, [_Z14tokenize3gramsPKciPf_param_1];
	ld.param.u64 	%rd2, [_Z14tokenize3gramsPKciPf_param_2];
	mov.u32 	%r3, %ctaid.x;
	mov.u32 	%r4, %ntid.x;
	mov.u32 	%r5, %tid.x;
	mad.lo.s32 	%r1, %r3, %r4, %r5;
	add.s32 	%r6, %r1, 2;
	setp.ge.s32 	%p1, %r6, %r2;
	@%p1 bra 	$L__BB0_2;
	cvta.to.global.u64 	%rd3, %rd1;
	cvta.to.global.u64 	%rd4, %rd2;
	cvt.s64.s32 	%rd5, %r1;
	add.s64 	%rd6, %rd3, %rd5;
	ld.global.nc.u8 	%rs1, [%rd6];
	cvt.u16.u8 	%rs2, %rs1;
	add.s16 	%rs3, %rs2, -65;
	and.b16  	%rs4, %rs3, 255;
	setp.lt.u16 	%p2, %rs4, 26;
	add.s16 	%rs5, %rs2, 32;
	selp.b16 	%rs6, %rs5, %rs2, %p2;
	ld.global.nc.u8 	%rs7, [%rd6+1];
	cvt.u16.u8 	%rs8, %rs7;
	add.s16 	%rs9, %rs8, -65;
	and.b16  	%rs10, %rs9, 255;
	setp.lt.u16 	%p3, %rs10, 26;
	add.s16 	%rs11, %rs8, 32;
	selp.b16 	%rs12, %rs11, %rs8, %p3;
	ld.global.nc.u8 	%rs13, [%rd6+2];
	cvt.u16.u8 	%rs14, %rs13;
	add.s16 	%rs15, %rs14, -65;
	and.b16  	%rs16, %rs15, 255;
	setp.lt.u16 	%p4, %rs16, 26;
	add.s16 	%rs17, %rs14, 32;
	selp.b16 	%rs18, %rs17, %rs14, %p4;
	cvt.u64.u16 	%rd7, %rs6;
	and.b64  	%rd8, %rd7, 255;
	xor.b64  	%rd9, %rd8, 2166136261;
	mul.lo.s64 	%rd10, %rd9, 403;
	cvt.u64.u16 	%rd11, %rs12;
	and.b64  	%rd12, %rd11, 255;
	xor.b64  	%rd13, %rd10, %rd12;
	mul.lo.s64 	%rd14, %rd13, 403;
	cvt.u64.u16 	%rd15, %rs18;
	and.b64  	%rd16, %rd15, 255;
	xor.b64  	%rd17, %rd14, %rd16;
	mul.lo.s64 	%rd18, %rd17, 1612;
	and.b64  	%rd19, %rd18, 32764;
	add.s64 	%rd20, %rd4, %rd19;
	atom.global.add.f32 	%f1, [%rd20], 0f3F800000;
$L__BB0_2:
	ret;

}
	// .globl	_Z11l2normalizePfi
.visible .entry _Z11l2normalizePfi(
	.param .u64 .ptr .align 1 _Z11l2normalizePfi_param_0,
	.param .u32 _Z11l2normalizePfi_param_1
)
{
	.reg .pred 	%p<8>;
	.reg .b32 	%r<19>;
	.reg .b32 	%f<17>;
	.reg .b64 	%rd<7>;
	// demoted variable
	.shared .align 4 .b8 _ZZ11l2normalizePfiE4ssum[1024];
	ld.param.u64 	%rd2, [_Z11l2normalizePfi_param_0];
	ld.param.u32 	%r11, [_Z11l2normalizePfi_param_1];
	cvta.to.global.u64 	%rd1, %rd2;
	mov.u32 	%r18, %tid.x;
	setp.ge.s32 	%p1, %r18, %r11;
	mov.f32 	%f16, 0f00000000;
	@%p1 bra 	$L__BB1_3;
	mov.f32 	%f16, 0f00000000;
	mov.u32 	%r2, %ntid.x;
	mov.u32 	%r16, %r18;
$L__BB1_2:
	mul.wide.s32 	%rd3, %r16, 4;
	add.s64 	%rd4, %rd1, %rd3;
	ld.global.f32 	%f8, [%rd4];
	fma.rn.f32 	%f16, %f8, %f8, %f16;
	add.s32 	%r16, %r16, %r2;
	setp.lt.s32 	%p2, %r16, %r11;
	@%p2 bra 	$L__BB1_2;
$L__BB1_3:
	shl.b32 	%r12, %r18, 2;
	mov.u32 	%r13, _ZZ11l2normalizePfiE4ssum;
	add.s32 	%r5, %r13, %r12;
	st.shared.f32 	[%r5], %f16;
	bar.sync 	0;
	mov.u32 	%r6, %ntid.x;
	setp.lt.u32 	%p3, %r6, 2;
	@%p3 bra 	$L__BB1_8;
	mov.u32 	%r17, %r6;
$L__BB1_5:
	shr.u32 	%r8, %r17, 1;
	setp.ge.u32 	%p4, %r18, %r8;
	@%p4 bra 	$L__BB1_7;
	shl.b32 	%r14, %r8, 2;
	add.s32 	%r15, %r5, %r14;
	ld.shared.f32 	%f9, [%r15];
	ld.shared.f32 	%f10, [%r5];
	add.f32 	%f11, %f9, %f10;
	st.shared.f32 	[%r5], %f11;
$L__BB1_7:
	bar.sync 	0;
	setp.gt.u32 	%p5, %r17, 3;
	mov.u32 	%r17, %r8;
	@%p5 bra 	$L__BB1_5;
$L__BB1_8:
	setp.ge.s32 	%p6, %r18, %r11;
	ld.shared.f32 	%f12, [_ZZ11l2normalizePfiE4ssum];
	add.f32 	%f4, %f12, 0f2B8CBCCC;
	bar.sync 	0;
	@%p6 bra 	$L__BB1_11;
	sqrt.rn.f32 	%f5, %f4;
$L__BB1_10:
	mul.wide.s32 	%rd5, %r18, 4;
	add.s64 	%rd6, %rd1, %rd5;
	ld.global.f32 	%f13, [%rd6];
	div.rn.f32 	%f14, %f13, %f5;
	st.global.f32 	[%rd6], %f14;
	add.s32 	%r18, %r18, %r6;
	setp.lt.s32 	%p7, %r18, %r11;
	@%p7 bra 	$L__BB1_10;
$L__BB1_11:
	ret;

}
	// .globl	_Z12matvecDotCosPKfS0_Pfii
.visible .entry _Z12matvecDotCosPKfS0_Pfii(
	.param .u64 .ptr .align 1 _Z12matvecDotCosPKfS0_Pfii_param_0,
	.param .u64 .ptr .align 1 _Z12matvecDotCosPKfS0_Pfii_param_1,
	.param .u64 .ptr .align 1 _Z12matvecDotCosPKfS0_Pfii_param_2,
	.param .u32 _Z12matvecDotCosPKfS0_Pfii_param_3,
	.param .u32 _Z12matvecDotCosPKfS0_Pfii_param_4
)
{
	.reg .pred 	%p<11>;
	.reg .b32 	%r<38>;
	.reg .b32 	%f<112>;
	.reg .b64 	%rd<31>;

	ld.param.u64 	%rd11, [_Z12matvecDotCosPKfS0_Pfii_param_0];
	ld.param.u64 	%rd12, [_Z12matvecDotCosPKfS0_Pfii_param_1];
	ld.param.u64 	%rd10, [_Z12matvecDotCosPKfS0_Pfii_param_2];
	ld.param.u32 	%r24, [_Z12matvecDotCosPKfS0_Pfii_param_3];
	ld.param.u32 	%r23, [_Z12matvecDotCosPKfS0_Pfii_param_4];
	cvta.to.global.u64 	%rd1, %rd12;
	cvta.to.global.u64 	%rd2, %rd11;
	mov.u32 	%r25, %ctaid.x;
	mov.u32 	%r26, %ntid.x;
	mov.u32 	%r27, %tid.x;
	mad.lo.s32 	%r1, %r25, %r26, %r27;
	setp.ge.s32 	%p1, %r1, %r24;
	@%p1 bra 	$L__BB2_15;
	setp.lt.s32 	%p2, %r23, 1;
	mov.f32 	%f111, 0f00000000;
	@%p2 bra 	$L__BB2_14;
	mul.lo.s32 	%r2, %r23, %r1;
	and.b32  	%r3, %r23, 15;
	setp.lt.u32 	%p3, %r23, 16;
	mov.f32 	%f111, 0f00000000;
	mov.b32 	%r34, 0;
	@%p3 bra 	$L__BB2_5;
	and.b32  	%r34, %r23, 2147483632;
	neg.s32 	%r32, %r34;
	add.s64 	%rd3, %rd2, 32;
	add.s64 	%rd29, %rd1, 32;
	mov.f32 	%f111, 0f00000000;
	mov.u32 	%r31, %r2;
$L__BB2_4:
	.pragma "nounroll";
	mul.wide.s32 	%rd13, %r31, 4;
	add.s64 	%rd14, %rd3, %rd13;
	ld.global.nc.f32 	%f18, [%rd14+-32];
	ld.global.nc.f32 	%f19, [%rd29+-32];
	fma.rn.f32 	%f20, %f18, %f19, %f111;
	ld.global.nc.f32 	%f21, [%rd14+-28];
	ld.global.nc.f32 	%f22, [%rd29+-28];
	fma.rn.f32 	%f23, %f21, %f22, %f20;
	ld.global.nc.f32 	%f24, [%rd14+-24];
	ld.global.nc.f32 	%f25, [%rd29+-24];
	fma.rn.f32 	%f26, %f24, %f25, %f23;
	ld.global.nc.f32 	%f27, [%rd14+-20];
	ld.global.nc.f32 	%f28, [%rd29+-20];
	fma.rn.f32 	%f29, %f27, %f28, %f26;
	ld.global.nc.f32 	%f30, [%rd14+-16];
	ld.global.nc.f32 	%f31, [%rd29+-16];
	fma.rn.f32 	%f32, %f30, %f31, %f29;
	ld.global.nc.f32 	%f33, [%rd14+-12];
	ld.global.nc.f32 	%f34, [%rd29+-12];
	fma.rn.f32 	%f35, %f33, %f34, %f32;
	ld.global.nc.f32 	%f36, [%rd14+-8];
	ld.global.nc.f32 	%f37, [%rd29+-8];
	fma.rn.f32 	%f38, %f36, %f37, %f35;
	ld.global.nc.f32 	%f39, [%rd14+-4];
	ld.global.nc.f32 	%f40, [%rd29+-4];
	fma.rn.f32 	%f41, %f39, %f40, %f38;
	ld.global.nc.f32 	%f42, [%rd14];
	ld.global.nc.f32 	%f43, [%rd29];
	fma.rn.f32 	%f44, %f42, %f43, %f41;
	ld.global.nc.f32 	%f45, [%rd14+4];
	ld.global.nc.f32 	%f46, [%rd29+4];
	fma.rn.f32 	%f47, %f45, %f46, %f44;
	ld.global.nc.f32 	%f48, [%rd14+8];
	ld.global.nc.f32 	%f49, [%rd29+8];
	fma.rn.f32 	%f50, %f48, %f49, %f47;
	ld.global.nc.f32 	%f51, [%rd14+12];
	ld.global.nc.f32 	%f52, [%rd29+12];
	fma.rn.f32 	%f53, %f51, %f52, %f50;
	ld.global.nc.f32 	%f54, [%rd14+16];
	ld.global.nc.f32 	%f55, [%rd29+16];
	fma.rn.f32 	%f56, %f54, %f55, %f53;
	ld.global.nc.f32 	%f57, [%rd14+20];
	ld.global.nc.f32 	%f58, [%rd29+20];
	fma.rn.f32 	%f59, %f57, %f58, %f56;
	ld.global.nc.f32 	%f60, [%rd14+24];
	ld.global.nc.f32 	%f61, [%rd29+24];
	fma.rn.f32 	%f62, %f60, %f61, %f59;
	ld.global.nc.f32 	%f63, [%rd14+28];
	ld.global.nc.f32 	%f64, [%rd29+28];
	fma.rn.f32 	%f111, %f63, %f64, %f62;
	add.s32 	%r32, %r32, 16;
	add.s32 	%r31, %r31, 16;
	add.s64 	%rd29, %rd29, 64;
	setp.ne.s32 	%p4, %r32, 0;
	@%p4 bra 	$L__BB2_4;
$L__BB2_5:
	setp.eq.s32 	%p5, %r3, 0;
	@%p5 bra 	$L__BB2_14;
	and.b32  	%r11, %r23, 7;
	setp.lt.u32 	%p6, %r3, 8;
	@%p6 bra 	$L__BB2_8;
	add.s32 	%r29, %r34, %r2;
	mul.wide.s32 	%rd15, %r29, 4;
	add.s64 	%rd16, %rd2, %rd15;
	ld.global.nc.f32 	%f66, [%rd16];
	mul.wide.u32 	%rd17, %r34, 4;
	add.s64 	%rd18, %rd1, %rd17;
	ld.global.nc.f32 	%f67, [%rd18];
	fma.rn.f32 	%f68, %f66, %f67, %f111;
	ld.global.nc.f32 	%f69, [%rd16+4];
	ld.global.nc.f32 	%f70, [%rd18+4];
	fma.rn.f32 	%f71, %f69, %f70, %f68;
	ld.global.nc.f32 	%f72, [%rd16+8];
	ld.global.nc.f32 	%f73, [%rd18+8];
	fma.rn.f32 	%f74, %f72, %f73, %f71;
	ld.global.nc.f32 	%f75, [%rd16+12];
	ld.global.nc.f32 	%f76, [%rd18+12];
	fma.rn.f32 	%f77, %f75, %f76, %f74;
	ld.global.nc.f32 	%f78, [%rd16+16];
	ld.global.nc.f32 	%f79, [%rd18+16];
	fma.rn.f32 	%f80, %f78, %f79, %f77;
	ld.global.nc.f32 	%f81, [%rd16+20];
	ld.global.nc.f32 	%f82, [%rd18+20];
	fma.rn.f32 	%f83, %f81, %f82, %f80;
	ld.global.nc.f32 	%f84, [%rd16+24];
	ld.global.nc.f32 	%f85, [%rd18+24];
	fma.rn.f32 	%f86, %f84, %f85, %f83;
	ld.global.nc.f32 	%f87, [%rd16+28];
	ld.global.nc.f32 	%f88, [%rd18+28];
	fma.rn.f32 	%f111, %f87, %f88, %f86;
	add.s32 	%r34, %r34, 8;
$L__BB2_8:
	setp.eq.s32 	%p7, %r11, 0;
	@%p7 bra 	$L__BB2_14;
	and.b32  	%r14, %r23, 3;
	setp.lt.u32 	%p8, %r11, 4;
	@%p8 bra 	$L__BB2_11;
	add.s32 	%r30, %r34, %r2;
	mul.wide.s32 	%rd19, %r30, 4;
	add.s64 	%rd20, %rd2, %rd19;
	ld.global.nc.f32 	%f90, [%rd20];
	mul.wide.u32 	%rd21, %r34, 4;
	add.s64 	%rd22, %rd1, %rd21;
	ld.global.nc.f32 	%f91, [%rd22];
	fma.rn.f32 	%f92, %f90, %f91, %f111;
	ld.global.nc.f32 	%f93, [%rd20+4];
	ld.global.nc.f32 	%f94, [%rd22+4];
	fma.rn.f32 	%f95, %f93, %f94, %f92;
	ld.global.nc.f32 	%f96, [%rd20+8];
	ld.global.nc.f32 	%f97, [%rd22+8];
	fma.rn.f32 	%f98, %f96, %f97, %f95;
	ld.global.nc.f32 	%f99, [%rd20+12];
	ld.global.nc.f32 	%f100, [%rd22+12];
	fma.rn.f32 	%f111, %f99, %f100, %f98;
	add.s32 	%r34, %r34, 4;
$L__BB2_11:
	setp.eq.s32 	%p9, %r14, 0;
	@%p9 bra 	$L__BB2_14;
	mul.wide.u32 	%rd23, %r34, 4;
	add.s64 	%rd30, %rd1, %rd23;
	add.s32 	%r37, %r34, %r2;
	neg.s32 	%r36, %r14;
$L__BB2_13:
	.pragma "nounroll";
	mul.wide.s32 	%rd24, %r37, 4;
	add.s64 	%rd25, %rd2, %rd24;
	ld.global.nc.f32 	%f101, [%rd25];
	ld.global.nc.f32 	%f102, [%rd30];
	fma.rn.f32 	%f111, %f101, %f102, %f111;
	add.s64 	%rd30, %rd30, 4;
	add.s32 	%r37, %r37, 1;
	add.s32 	%r36, %r36, 1;
	setp.ne.s32 	%p10, %r36, 0;
	@%p10 bra 	$L__BB2_13;
$L__BB2_14:
	cvta.to.global.u64 	%rd26, %rd10;
	mul.wide.s32 	%rd27, %r1, 4;
	add.s64 	%rd28, %rd26, %rd27;
	st.global.f32 	[%rd28], %f111;
$L__BB2_15:
	ret;

}
	// .globl	_Z20compute_sensor_statsPKfiiiPfS1_S1_S1_
.visible .entry _Z20compute_sensor_statsPKfiiiPfS1_S1_S1_(
	.param .u64 .ptr .align 1 _Z20compute_sensor_statsPKfiiiPfS1_S1_S1__param_0,
	.param .u32 _Z20compute_sensor_statsPKfiiiPfS1_S1_S1__param_1,
	.param .u32 _Z20compute_sensor_statsPKfiiiPfS1_S1_S1__param_2,
	.param .u32 _Z20compute_sensor_statsPKfiiiPfS1_S1_S1__param_3,
	.param .u64 .ptr .align 1 _Z20compute_sensor_statsPKfiiiPfS1_S1_S1__param_4,
	.param .u64 .ptr .align 1 _Z20compute_sensor_statsPKfiiiPfS1_S1_S1__param_5,
	.param .u64 .ptr .align 1 _Z20compute_sensor_statsPKfiiiPfS1_S1_S1__param_6,
	.param .u64 .ptr .align 1 _Z20compute_sensor_statsPKfiiiPfS1_S1_S1__param_7
)
{
	.reg .pred 	%p<8>;
	.reg .b32 	%r<32>;
	.reg .b32 	%f<51>;
	.reg .b64 	%rd<18>;
	// demoted variable
	.shared .align 4 .b8 _ZZ20compute_sensor_statsPKfiiiPfS1_S1_S1_E4ssum[1024];
	// demoted variable
	.shared .align 4 .b8 _ZZ20compute_sensor_statsPKfiiiPfS1_S1_S1_E5ssum2[1024];
	// demoted variable
	.shared .align 4 .b8 _ZZ20compute_sensor_statsPKfiiiPfS1_S1_S1_E4smin[1024];
	// demoted variable
	.shared .align 4 .b8 _ZZ20compute_sensor_statsPKfiiiPfS1_S1_S1_E4smax[1024];
	ld.param.u64 	%rd2, [_Z20compute_sensor_statsPKfiiiPfS1_S1_S1__param_0];
	ld.param.u32 	%r15, [_Z20compute_sensor_statsPKfiiiPfS1_S1_S1__param_1];
	ld.param.u32 	%r16, [_Z20compute_sensor_statsPKfiiiPfS1_S1_S1__param_2];
	ld.param.u32 	%r17, [_Z20compute_sensor_statsPKfiiiPfS1_S1_S1__param_3];
	ld.param.u64 	%rd3, [_Z20compute_sensor_statsPKfiiiPfS1_S1_S1__param_4];
	ld.param.u64 	%rd4, [_Z20compute_sensor_statsPKfiiiPfS1_S1_S1__param_5];
	ld.param.u64 	%rd5, [_Z20compute_sensor_statsPKfiiiPfS1_S1_S1__param_6];
	ld.param.u64 	%rd6, [_Z20compute_sensor_statsPKfiiiPfS1_S1_S1__param_7];
	mov.u32 	%r1, %ctaid.x;
	setp.ge.s32 	%p1, %r1, %r16;
	@%p1 bra 	$L__BB3_10;
	sub.s32 	%r2, %r15, %r17;
	mov.u32 	%r3, %tid.x;
	setp.ge.s32 	%p2, %r3, %r17;
	mov.f32 	%f50, 0fE0AD78EC;
	mov.f32 	%f49, 0f60AD78EC;
	mov.f32 	%f47, 0f00000000;
	mov.f32 	%f48, %f47;
	@%p2 bra 	$L__BB3_4;
	mov.u32 	%r4, %ntid.x;
	cvta.to.global.u64 	%rd1, %rd2;
	max.s32 	%r5, %r2, 0;
	mov.f32 	%f48, 0f00000000;
	mov.f32 	%f49, 0f60AD78EC;
	mov.f32 	%f50, 0fE0AD78EC;
	mov.u32 	%r30, %r3;
	mov.f32 	%f47, %f48;
$L__BB3_3:
	add.s32 	%r18, %r30, %r5;
	mad.lo.s32 	%r19, %r18, %r16, %r1;
	mul.wide.s32 	%rd7, %r19, 4;
	add.s64 	%rd8, %rd1, %rd7;
	ld.global.nc.f32 	%f19, [%rd8];
	add.f32 	%f47, %f47, %f19;
	fma.rn.f32 	%f48, %f19, %f19, %f48;
	min.f32 	%f49, %f49, %f19;
	max.f32 	%f50, %f50, %f19;
	add.s32 	%r30, %r30, %r4;
	setp.lt.s32 	%p3, %r30, %r17;
	@%p3 bra 	$L__BB3_3;
$L__BB3_4:
	shl.b32 	%r20, %r3, 2;
	mov.u32 	%r21, _ZZ20compute_sensor_statsPKfiiiPfS1_S1_S1_E4ssum;
	add.s32 	%r8, %r21, %r20;
	st.shared.f32 	[%r8], %f47;
	mov.u32 	%r22, _ZZ20compute_sensor_statsPKfiiiPfS1_S1_S1_E5ssum2;
	add.s32 	%r9, %r22, %r20;
	st.shared.f32 	[%r9], %f48;
	mov.u32 	%r23, _ZZ20compute_sensor_statsPKfiiiPfS1_S1_S1_E4smin;
	add.s32 	%r10, %r23, %r20;
	st.shared.f32 	[%r10], %f49;
	mov.u32 	%r24, _ZZ20compute_sensor_statsPKfiiiPfS1_S1_S1_E4smax;
	add.s32 	%r11, %r24, %r20;
	st.shared.f32 	[%r11], %f50;
	bar.sync 	0;
	mov.u32 	%r31, %ntid.x;
	setp.lt.u32 	%p4, %r31, 2;
	@%p4 bra 	$L__BB3_8;
$L__BB3_5:
	shr.u32 	%r14, %r31, 1;
	setp.ge.u32 	%p5, %r3, %r14;
	@%p5 bra 	$L__BB3_7;
	shl.b32 	%r25, %r14, 2;
	add.s32 	%r26, %r8, %r25;
	ld.shared.f32 	%f20, [%r26];
	ld.shared.f32 	%f21, [%r8];
	add.f32 	%f22, %f20, %f21;
	st.shared.f32 	[%r8], %f22;
	add.s32 	%r27, %r9, %r25;
	ld.shared.f32 	%f23, [%r27];
	ld.shared.f32 	%f24, [%r9];
	add.f32 	%f25, %f23, %f24;
	st.shared.f32 	[%r9], %f25;
	ld.shared.f32 	%f26, [%r10];
	add.s32 	%r28, %r10, %r25;
	ld.shared.f32 	%f27, [%r28];
	min.f32 	%f28, %f26, %f27;
	st.shared.f32 	[%r10], %f28;
	ld.shared.f32 	%f29, [%r11];
	add.s32 	%r29, %r11, %r25;
	ld.shared.f32 	%f30, [%r29];
	max.f32 	%f31, %f29, %f30;
	st.shared.f32 	[%r11], %f31;
$L__BB3_7:
	bar.sync 	0;
	setp.gt.u32 	%p6, %r31, 3;
	mov.u32 	%r31, %r14;
	@%p6 bra 	$L__BB3_5;
$L__BB3_8:
	setp.ne.s32 	%p7, %r3, 0;
	@%p7 bra 	$L__BB3_10;
	ld.shared.f32 	%f32, [_ZZ20compute_sensor_statsPKfiiiPfS1_S1_S1_E4ssum];
	cvt.rn.f32.s32 	%f33, %r17;
	div.rn.f32 	%f34, %f32, %f33;
	ld.shared.f32 	%f35, [_ZZ20compute_sensor_statsPKfiiiPfS1_S1_S1_E5ssum2];
	div.rn.f32 	%f36, %f35, %f33;
	mul.f32 	%f37, %f34, %f34;
	sub.f32 	%f38, %f36, %f37;
	max.f32 	%f39, %f38, 0f00000000;
	cvta.to.global.u64 	%rd9, %rd3;
	mul.wide.u32 	%rd10, %r1, 4;
	add.s64 	%rd11, %rd9, %rd10;
	st.global.f32 	[%rd11], %f34;
	sqrt.rn.f32 	%f40, %f39;
	cvta.to.global.u64 	%rd12, %rd4;
	add.s64 	%rd13, %rd12, %rd10;
	st.global.f32 	[%rd13], %f40;
	ld.shared.f32 	%f41, [_ZZ20compute_sensor_statsPKfiiiPfS1_S1_S1_E4smin];
	cvta.to.global.u64 	%rd14, %rd5;
	add.s64 	%rd15, %rd14, %rd10;
	st.global.f32 	[%rd15], %f41;
	ld.shared.f32 	%f42, [_ZZ20compute_sensor_statsPKfiiiPfS1_S1_S1_E4smax];
	cvta.to.global.u64 	%rd16, %rd6;
	add.s64 	%rd17, %rd16, %rd10;
	st.global.f32 	[%rd17], %f42;
$L__BB3_10:
	ret;

}
	// .globl	_Z16detect_anomaliesPKfiiS0_S0_Pif
.visible .entry _Z16detect_anomaliesPKfiiS0_S0_Pif(
	.param .u64 .ptr .align 1 _Z16detect_anomaliesPKfiiS0_S0_Pif_param_0,
	.param .u32 _Z16detect_anomaliesPKfiiS0_S0_Pif_param_1,
	.param .u32 _Z16detect_anomaliesPKfiiS0_S0_Pif_param_2,
	.param .u64 .ptr .align 1 _Z16detect_anomaliesPKfiiS0_S0_Pif_param_3,
	.param .u64 .ptr .align 1 _Z16detect_anomaliesPKfiiS0_S0_Pif_param_4,
	.param .u64 .ptr .align 1 _Z16detect_anomaliesPKfiiS0_S0_Pif_param_5,
	.param .f32 _Z16detect_anomaliesPKfiiS0_S0_Pif_param_6
)
{
	.reg .pred 	%p<6>;
	.reg .b32 	%r<14>;
	.reg .b32 	%f<8>;
	.reg .b64 	%rd<14>;

	ld.param.u64 	%rd4, [_Z16detect_anomaliesPKfiiS0_S0_Pif_param_0];
	ld.param.u32 	%r6, [_Z16detect_anomaliesPKfiiS0_S0_Pif_param_1];
	ld.param.u32 	%r5, [_Z16detect_anomaliesPKfiiS0_S0_Pif_param_2];
	ld.param.u64 	%rd5, [_Z16detect_anomaliesPKfiiS0_S0_Pif_param_3];
	ld.param.u64 	%rd6, [_Z16detect_anomaliesPKfiiS0_S0_Pif_param_4];
	ld.param.u64 	%rd7, [_Z16detect_anomaliesPKfiiS0_S0_Pif_param_5];
	ld.param.f32 	%f1, [_Z16detect_anomaliesPKfiiS0_S0_Pif_param_6];
	mov.u32 	%r7, %ctaid.x;
	mov.u32 	%r8, %ntid.x;
	mov.u32 	%r9, %tid.x;
	mad.lo.s32 	%r1, %r7, %r8, %r9;
	setp.ge.s32 	%p1, %r1, %r6;
	setp.lt.s32 	%p2, %r5, 1;
	or.pred  	%p3, %p1, %p2;
	@%p3 bra 	$L__BB4_5;
	mul.lo.s32 	%r2, %r5, %r1;
	cvta.to.global.u64 	%rd1, %rd4;
	cvta.to.global.u64 	%rd2, %rd5;
	cvta.to.global.u64 	%rd3, %rd6;
	mov.b32 	%r13, 0;
	bra.uni 	$L__BB4_3;
$L__BB4_2:
	add.s32 	%r13, %r13, 1;
	setp.eq.s32 	%p5, %r13, %r5;
	@%p5 bra 	$L__BB4_5;
$L__BB4_3:
	add.s32 	%r11, %r13, %r2;
	mul.wide.s32 	%rd8, %r11, 4;
	add.s64 	%rd9, %rd1, %rd8;
	ld.global.nc.f32 	%f2, [%rd9];
	mul.wide.u32 	%rd10, %r13, 4;
	add.s64 	%rd11, %rd2, %rd10;
	ld.global.nc.f32 	%f3, [%rd11];
	sub.f32 	%f4, %f2, %f3;
	abs.f32 	%f5, %f4;
	add.s64 	%rd12, %rd3, %rd10;
	ld.global.nc.f32 	%f6, [%rd12];
	mul.f32 	%f7, %f1, %f6;
	setp.leu.f32 	%p4, %f5, %f7;
	@%p4 bra 	$L__BB4_2;
	cvta.to.global.u64 	%rd13, %rd7;
	atom.global.add.u32 	%r12, [%rd13], 1;
$L__BB4_5:
	ret;

}
	// .globl	_Z12fuseDecisionPKfiS0_S0_PiS1_Pci
.visible .entry _Z12fuseDecisionPKfiS0_S0_PiS1_Pci(
	.param .u64 .ptr .align 1 _Z12fuseDecisionPKfiS0_S0_PiS1_Pci_param_0,
	.param .u32 _Z12fuseDecisionPKfiS0_S0_PiS1_Pci_param_1,
	.param .u64 .ptr .align 1 _Z12fuseDecisionPKfiS0_S0_PiS1_Pci_param_2,
	.param .u64 .ptr .align 1 _Z12fuseDecisionPKfiS0_S0_PiS1_Pci_param_3,
	.param .u64 .ptr .align 1 _Z12fuseDecisionPKfiS0_S0_PiS1_Pci_param_4,
	.param .u64 .ptr .align 1 _Z12fuseDecisionPKfiS0_S0_PiS1_Pci_param_5,
	.param .u64 .ptr .align 1 _Z12fuseDecisionPKfiS0_S0_PiS1_Pci_param_6,
	.param .u32 _Z12fuseDecisionPKfiS0_S0_PiS1_Pci_param_7
)
{
	.local .align 16 .b8 	__local_depot5[32];
	.reg .b64 	%SP;
	.reg .b64 	%SPL;
	.reg .pred 	%p<274>;
	.reg .b16 	%rs<864>;
	.reg .b32 	%r<1918>;
	.reg .b32 	%f<100>;
	.reg .b64 	%rd<415>;
	// demoted variable
	.shared .align 4 .u32 _ZZ12fuseDecisionPKfiS0_S0_PiS1_PciE6topIdx;
	// demoted variable
	.shared .align 4 .f32 _ZZ12fuseDecisionPKfiS0_S0_PiS1_PciE8topScore;
	mov.u64 	%SPL, __local_depot5;
	ld.param.u64 	%rd39, [_Z12fuseDecisionPKfiS0_S0_PiS1_Pci_param_0];
	ld.param.u32 	%r486, [_Z12fuseDecisionPKfiS0_S0_PiS1_Pci_param_1];
	ld.param.u64 	%rd36, [_Z12fuseDecisionPKfiS0_S0_PiS1_Pci_param_2];
	ld.param.u64 	%rd37, [_Z12fuseDecisionPKfiS0_S0_PiS1_Pci_param_4];
	ld.param.u64 	%rd38, [_Z12fuseDecisionPKfiS0_S0_PiS1_Pci_param_5];
	ld.param.u64 	%rd40, [_Z12fuseDecisionPKfiS0_S0_PiS1_Pci_param_6];
	cvta.to.global.u64 	%rd1, %rd40;
	cvta.to.global.u64 	%rd2, %rd39;
	add.u64 	%rd3, %SPL, 0;
	mov.u32 	%r1, %tid.x;
	setp.ne.s32 	%p1, %r1, 0;
	@%p1 bra 	$L__BB5_2;
	mov.b32 	%r487, 0;
	st.shared.u32 	[_ZZ12fuseDecisionPKfiS0_S0_PiS1_PciE6topIdx], %r487;
	ld.global.nc.f32 	%f26, [%rd2];
	st.shared.f32 	[_ZZ12fuseDecisionPKfiS0_S0_PiS1_PciE8topScore], %f26;
$L__BB5_2:
	bar.sync 	0;
	setp.ge.s32 	%p2, %r1, %r486;
	@%p2 bra 	$L__BB5_7;
	mov.u32 	%r2, %ntid.x;
	ld.shared.f32 	%f99, [_ZZ12fuseDecisionPKfiS0_S0_PiS1_PciE8topScore];
	mov.u32 	%r1676, %r1;
$L__BB5_4:
	mul.wide.s32 	%rd42, %r1676, 4;
	add.s64 	%rd43, %rd2, %rd42;
	ld.global.nc.f32 	%f3, [%rd43];
	setp.leu.f32 	%p3, %f3, %f99;
	@%p3 bra 	$L__BB5_6;
	mov.b32 	%r488, %f3;
	atom.shared.max.s32 	%r489, [_ZZ12fuseDecisionPKfiS0_S0_PiS1_PciE8topScore], %r488;
	st.shared.u32 	[_ZZ12fuseDecisionPKfiS0_S0_PiS1_PciE6topIdx], %r1676;
	ld.shared.f32 	%f99, [_ZZ12fuseDecisionPKfiS0_S0_PiS1_PciE8topScore];
$L__BB5_6:
	add.s32 	%r1676, %r1676, %r2;
	setp.lt.s32 	%p4, %r1676, %r486;
	@%p4 bra 	$L__BB5_4;
$L__BB5_7:
	setp.ne.s32 	%p5, %r1, 0;
	bar.sync 	0;
	@%p5 bra 	$L__BB5_390;
	cvta.to.global.u64 	%rd44, %rd36;
	ld.shared.u32 	%r490, [_ZZ12fuseDecisionPKfiS0_S0_PiS1_PciE6topIdx];
	cvta.to.global.u64 	%rd45, %rd38;
	st.global.u32 	[%rd45], %r490;
	ld.global.nc.f32 	%f6, [%rd44];
	ld.global.nc.f32 	%f7, [%rd44+4];
	ld.global.nc.f32 	%f8, [%rd44+12];
	ld.global.nc.f32 	%f9, [%rd44+16];
	mov.b16 	%rs49, 0;
	st.global.u8 	[%rd1], %rs49;
	setp.gt.s32 	%p6, %r490, 4;
	@%p6 bra 	$L__BB5_30;
	setp.gt.s32 	%p13, %r490, 1;
	@%p13 bra 	$L__BB5_26;
	setp.eq.s32 	%p17, %r490, 0;
	@%p17 bra 	$L__BB5_52;
	setp.eq.s32 	%p18, %r490, 1;
	@%p18 bra 	$L__BB5_12;
	bra.uni 	$L__BB5_51;
$L__BB5_12:
	mov.b16 	%rs707, 84;
	st.global.u8 	[%rd1], %rs707;
	mov.b16 	%rs708, 101;
	st.global.u8 	[%rd1+1], %rs708;
	mov.b16 	%rs709, 109;
	st.global.u8 	[%rd1+2], %rs709;
	mov.b16 	%rs710, 112;
	st.global.u8 	[%rd1+3], %rs710;
	st.global.u8 	[%rd1+4], %rs708;
	mov.b16 	%rs711, 114;
	st.global.u8 	[%rd1+5], %rs711;
	mov.b16 	%rs712, 97;
	st.global.u8 	[%rd1+6], %rs712;
	mov.b16 	%rs713, 116;
	st.global.u8 	[%rd1+7], %rs713;
	mov.b16 	%rs714, 117;
	st.global.u8 	[%rd1+8], %rs714;
	st.global.u8 	[%rd1+9], %rs711;
	st.global.u8 	[%rd1+10], %rs712;
	mov.b16 	%rs715, 58;
	st.global.u8 	[%rd1+11], %rs715;
	mov.b16 	%rs716, 32;
	st.global.u8 	[%rd1+12], %rs716;
	mov.b16 	%rs717, 0;
	st.global.u8 	[%rd1+13], %rs717;
	cvt.rzi.s32.f32 	%r1714, %f7;
	cvt.rn.f32.s32 	%f84, %r1714;
	sub.f32 	%f12, %f7, %f84;
	setp.eq.s32 	%p229, %r1714, 0;
	@%p229 bra 	$L__BB5_95;
	setp.lt.s32 	%p230, %r1714, 1;
	mov.b32 	%r1717, 0;
	@%p230 bra 	$L__BB5_16;
	mov.b32 	%r1717, 0;
	mov.u32 	%r1709, %r1714;
$L__BB5_15:
	mul.hi.u32 	%r1456, %r1709, -858993459;
	shr.u32 	%r72, %r1456, 3;
	add.s32 	%r1717, %r1717, 1;
	setp.lt.u32 	%p231, %r1709, 10;
	mov.u32 	%r1709, %r72;
	@%p231 bra 	$L__BB5_16;
	bra.uni 	$L__BB5_15;
$L__BB5_16:
	setp.lt.s32 	%p232, %r1717, 1;
	@%p232 bra 	$L__BB5_96;
	and.b32  	%r67, %r1717, 3;
	setp.lt.u32 	%p233, %r1717, 4;
	mov.u32 	%r1715, %r1717;
	@%p233 bra 	$L__BB5_21;
	add.s32 	%r1711, %r1717, -2;
	and.b32  	%r1457, %r1717, 2147483644;
	neg.s32 	%r1710, %r1457;
$L__BB5_19:
	.pragma "nounroll";
	add.s32 	%r1458, %r1711, 1;
	mul.hi.s32 	%r1459, %r1714, 1717986919;
	shr.u32 	%r1460, %r1459, 31;
	shr.s32 	%r1461, %r1459, 2;
	add.s32 	%r1462, %r1461, %r1460;
	mul.lo.s32 	%r1463, %r1462, 10;
	sub.s32 	%r1464, %r1714, %r1463;
	cvt.u16.u32 	%rs718, %r1464;
	add.s16 	%rs719, %rs718, 48;
	cvt.u64.u32 	%rd345, %r1458;
	add.s64 	%rd346, %rd3, %rd345;
	st.local.u8 	[%rd346], %rs719;
	add.s32 	%r1465, %r1711, -2;
	mul.hi.s32 	%r1466, %r1462, 1717986919;
	shr.u32 	%r1467, %r1466, 31;
	shr.u32 	%r1468, %r1466, 2;
	add.s32 	%r1469, %r1468, %r1467;
	mul.lo.s32 	%r1470, %r1469, 10;
	sub.s32 	%r1471, %r1462, %r1470;
	cvt.u16.u32 	%rs720, %r1471;
	add.s16 	%rs721, %rs720, 48;
	cvt.u64.u32 	%rd347, %r1711;
	add.s64 	%rd348, %rd3, %rd347;
	st.local.u8 	[%rd348], %rs721;
	mul.hi.s32 	%r1472, %r1714, 1374389535;
	shr.u32 	%r1473, %r1472, 31;
	shr.s32 	%r1474, %r1472, 5;
	add.s32 	%r1475, %r1474, %r1473;
	add.s32 	%r1476, %r1711, -1;
	mul.hi.s32 	%r1477, %r1475, 1717986919;
	shr.u32 	%r1478, %r1477, 31;
	shr.u32 	%r1479, %r1477, 2;
	add.s32 	%r1480, %r1479, %r1478;
	mul.lo.s32 	%r1481, %r1480, 10;
	sub.s32 	%r1482, %r1475, %r1481;
	cvt.u16.u32 	%rs722, %r1482;
	add.s16 	%rs723, %rs722, 48;
	cvt.u64.u32 	%rd349, %r1476;
	add.s64 	%rd350, %rd3, %rd349;
	st.local.u8 	[%rd350], %rs723;
	mul.hi.s32 	%r1483, %r1714, 274877907;
	shr.u32 	%r1484, %r1483, 31;
	shr.s32 	%r1485, %r1483, 6;
	add.s32 	%r1486, %r1485, %r1484;
	mul.hi.s32 	%r1487, %r1486, 1717986919;
	shr.u32 	%r1488, %r1487, 31;
	shr.u32 	%r1489, %r1487, 2;
	add.s32 	%r1490, %r1489, %r1488;
	mul.lo.s32 	%r1491, %r1490, 10;
	sub.s32 	%r1492, %r1486, %r1491;
	cvt.u16.u32 	%rs724, %r1492;
	add.s16 	%rs725, %rs724, 48;
	cvt.u64.u32 	%rd351, %r1465;
	add.s64 	%rd352, %rd3, %rd351;
	st.local.u8 	[%rd352], %rs725;
	mul.hi.s32 	%r1493, %r1714, 1759218605;
	shr.u32 	%r1494, %r1493, 31;
	shr.s32 	%r1495, %r1493, 12;
	add.s32 	%r1714, %r1495, %r1494;
	add.s32 	%r1711, %r1711, -4;
	add.s32 	%r1710, %r1710, 4;
	setp.ne.s32 	%p234, %r1710, 0;
	@%p234 bra 	$L__BB5_19;
	add.s32 	%r1715, %r1711, 2;
$L__BB5_21:
	setp.eq.s32 	%p235, %r67, 0;
	@%p235 bra 	$L__BB5_96;
	setp.eq.s32 	%p236, %r67, 1;
	@%p236 bra 	$L__BB5_24;
	add.s32 	%r1496, %r1715, -1;
	mul.hi.s32 	%r1497, %r1714, 1717986919;
	shr.u32 	%r1498, %r1497, 31;
	shr.s32 	%r1499, %r1497, 2;
	add.s32 	%r1500, %r1499, %r1498;
	mul.lo.s32 	%r1501, %r1500, 10;
	sub.s32 	%r1502, %r1714, %r1501;
	cvt.u16.u32 	%rs726, %r1502;
	add.s16 	%rs727, %rs726, 48;
	cvt.u64.u32 	%rd353, %r1496;
	add.s64 	%rd354, %rd3, %rd353;
	st.local.u8 	[%rd354], %rs727;
	add.s32 	%r1715, %r1715, -2;
	mul.hi.s32 	%r1503, %r1500, 1717986919;
	shr.u32 	%r1504, %r1503, 31;
	shr.u32 	%r1505, %r1503, 2;
	add.s32 	%r1506, %r1505, %r1504;
	mul.lo.s32 	%r1507, %r1506, 10;
	sub.s32 	%r1508, %r1500, %r1507;
	cvt.u16.u32 	%rs728, %r1508;
	add.s16 	%rs729, %rs728, 48;
	cvt.u64.u32 	%rd355, %r1715;
	add.s64 	%rd356, %rd3, %rd355;
	st.local.u8 	[%rd356], %rs729;
	mul.hi.s32 	%r1509, %r1714, 1374389535;
	shr.u32 	%r1510, %r1509, 31;
	shr.s32 	%r1511, %r1509, 5;
	add.s32 	%r1714, %r1511, %r1510;
$L__BB5_24:
	and.b32  	%r1512, %r1717, 1;
	setp.eq.b32 	%p237, %r1512, 1;
	not.pred 	%p238, %p237;
	@%p238 bra 	$L__BB5_96;
	add.s32 	%r1513, %r1715, -1;
	mul.hi.s32 	%r1514, %r1714, 1717986919;
	shr.u32 	%r1515, %r1514, 31;
	shr.u32 	%r1516, %r1514, 2;
	add.s32 	%r1517, %r1516, %r1515;
	mul.lo.s32 	%r1518, %r1517, 10;
	sub.s32 	%r1519, %r1714, %r1518;
	cvt.u16.u32 	%rs730, %r1519;
	add.s16 	%rs731, %rs730, 48;
	cvt.u64.u32 	%rd357, %r1513;
	add.s64 	%rd358, %rd3, %rd357;
	st.local.u8 	[%rd358], %rs731;
	bra.uni 	$L__BB5_96;
$L__BB5_26:
	setp.eq.s32 	%p14, %r490, 2;
	@%p14 bra 	$L__BB5_104;
	setp.eq.s32 	%p15, %r490, 3;
	@%p15 bra 	$L__BB5_193;
	setp.eq.s32 	%p16, %r490, 4;
	@%p16 bra 	$L__BB5_29;
	bra.uni 	$L__BB5_51;
$L__BB5_29:
	mov.b16 	%rs488, 80;
	st.global.u8 	[%rd1], %rs488;
	mov.b16 	%rs489, 114;
	st.global.u8 	[%rd1+1], %rs489;
	mov.b16 	%rs490, 111;
	st.global.u8 	[%rd1+2], %rs490;
	mov.b16 	%rs491, 103;
	st.global.u8 	[%rd1+3], %rs491;
	st.global.u8 	[%rd1+4], %rs489;
	mov.b16 	%rs492, 97;
	st.global.u8 	[%rd1+5], %rs492;
	mov.b16 	%rs493, 109;
	st.global.u8 	[%rd1+6], %rs493;
	st.global.u8 	[%rd1+7], %rs492;
	mov.b16 	%rs494, 99;
	st.global.u8 	[%rd1+8], %rs494;
	mov.b16 	%rs495, 105;
	st.global.u8 	[%rd1+9], %rs495;
	st.global.u8 	[%rd1+10], %rs490;
	mov.b16 	%rs496, 110;
	st.global.u8 	[%rd1+11], %rs496;
	mov.b16 	%rs497, 32;
	st.global.u8 	[%rd1+12], %rs497;
	mov.b16 	%rs498, 100;
	st.global.u8 	[%rd1+13], %rs498;
	mov.b16 	%rs499, 101;
	st.global.u8 	[%rd1+14], %rs499;
	st.global.u8 	[%rd1+15], %rs497;
	st.global.u8 	[%rd1+16], %rs489;
	st.global.u8 	[%rd1+17], %rs495;
	st.global.u8 	[%rd1+18], %rs499;
	st.global.u8 	[%rd1+19], %rs491;
	st.global.u8 	[%rd1+20], %rs490;
	st.global.u8 	[%rd1+21], %rs497;
	st.global.u8 	[%rd1+22], %rs494;
	st.global.u8 	[%rd1+23], %rs490;
	st.global.u8 	[%rd1+24], %rs496;
	mov.b16 	%rs500, 102;
	st.global.u8 	[%rd1+25], %rs500;
	st.global.u8 	[%rd1+26], %rs495;
	st.global.u8 	[%rd1+27], %rs491;
	mov.b16 	%rs501, 117;
	st.global.u8 	[%rd1+28], %rs501;
	st.global.u8 	[%rd1+29], %rs489;
	st.global.u8 	[%rd1+30], %rs492;
	st.global.u8 	[%rd1+31], %rs498;
	st.global.u8 	[%rd1+32], %rs492;
	mov.b16 	%rs502, 0;
	st.global.u8 	[%rd1+33], %rs502;
	mov.b32 	%r1917, 1;
	bra.uni 	$L__BB5_389;
$L__BB5_30:
	setp.gt.s32 	%p7, %r490, 6;
	@%p7 bra 	$L__BB5_48;
	setp.eq.s32 	%p11, %r490, 5;
	@%p11 bra 	$L__BB5_215;
	setp.eq.s32 	%p12, %r490, 6;
	@%p12 bra 	$L__BB5_33;
	bra.uni 	$L__BB5_51;
$L__BB5_33:
	setp.leu.f32 	%p84, %f7, 0f41E00000;
	setp.leu.f32 	%p85, %f8, 0f3F400000;
	and.pred  	%p86, %p84, %p85;
	@%p86 bra 	$L__BB5_274;
	mov.b16 	%rs322, 86;
	st.global.u8 	[%rd1], %rs322;
	mov.b16 	%rs323, 101;
	st.global.u8 	[%rd1+1], %rs323;
	mov.b16 	%rs324, 110;
	st.global.u8 	[%rd1+2], %rs324;
	mov.b16 	%rs325, 116;
	st.global.u8 	[%rd1+3], %rs325;
	mov.b16 	%rs326, 105;
	st.global.u8 	[%rd1+4], %rs326;
	mov.b16 	%rs327, 108;
	st.global.u8 	[%rd1+5], %rs327;
	mov.b16 	%rs328, 97;
	st.global.u8 	[%rd1+6], %rs328;
	mov.b16 	%rs329, 99;
	st.global.u8 	[%rd1+7], %rs329;
	st.global.u8 	[%rd1+8], %rs326;
	mov.b16 	%rs330, 111;
	st.global.u8 	[%rd1+9], %rs330;
	st.global.u8 	[%rd1+10], %rs324;
	mov.b16 	%rs331, 32;
	st.global.u8 	[%rd1+11], %rs331;
	st.global.u8 	[%rd1+12], %rs328;
	st.global.u8 	[%rd1+13], %rs329;
	st.global.u8 	[%rd1+14], %rs325;
	st.global.u8 	[%rd1+15], %rs326;
	mov.b16 	%rs332, 118;
	st.global.u8 	[%rd1+16], %rs332;
	st.global.u8 	[%rd1+17], %rs328;
	mov.b16 	%rs333, 100;
	st.global.u8 	[%rd1+18], %rs333;
	st.global.u8 	[%rd1+19], %rs328;
	mov.b16 	%rs334, 46;
	st.global.u8 	[%rd1+20], %rs334;
	st.global.u8 	[%rd1+21], %rs331;
	mov.b16 	%rs335, 84;
	st.global.u8 	[%rd1+22], %rs335;
	st.global.u8 	[%rd1+23], %rs323;
	mov.b16 	%rs336, 109;
	st.global.u8 	[%rd1+24], %rs336;
	mov.b16 	%rs337, 112;
	st.global.u8 	[%rd1+25], %rs337;
	mov.b16 	%rs338, 58;
	st.global.u8 	[%rd1+26], %rs338;
	st.global.u8 	[%rd1+27], %rs331;
	mov.b16 	%rs339, 0;
	st.global.u8 	[%rd1+28], %rs339;
	cvt.rzi.s32.f32 	%r1834, %f7;
	cvt.rn.f32.s32 	%f48, %r1834;
	sub.f32 	%f20, %f7, %f48;
	setp.eq.s32 	%p102, %r1834, 0;
	@%p102 bra 	$L__BB5_265;
	setp.lt.s32 	%p103, %r1834, 1;
	mov.b32 	%r1837, 0;
	@%p103 bra 	$L__BB5_38;
	mov.b32 	%r1837, 0;
	mov.u32 	%r1829, %r1834;
$L__BB5_37:
	mul.hi.u32 	%r865, %r1829, -858993459;
	shr.u32 	%r312, %r865, 3;
	add.s32 	%r1837, %r1837, 1;
	setp.lt.u32 	%p104, %r1829, 10;
	mov.u32 	%r1829, %r312;
	@%p104 bra 	$L__BB5_38;
	bra.uni 	$L__BB5_37;
$L__BB5_38:
	setp.lt.s32 	%p105, %r1837, 1;
	@%p105 bra 	$L__BB5_266;
	and.b32  	%r307, %r1837, 3;
	setp.lt.u32 	%p106, %r1837, 4;
	mov.u32 	%r1835, %r1837;
	@%p106 bra 	$L__BB5_43;
	add.s32 	%r1831, %r1837, -2;
	and.b32  	%r866, %r1837, 2147483644;
	neg.s32 	%r1830, %r866;
$L__BB5_41:
	.pragma "nounroll";
	add.s32 	%r867, %r1831, 1;
	mul.hi.s32 	%r868, %r1834, 1717986919;
	shr.u32 	%r869, %r868, 31;
	shr.s32 	%r870, %r868, 2;
	add.s32 	%r871, %r870, %r869;
	mul.lo.s32 	%r872, %r871, 10;
	sub.s32 	%r873, %r1834, %r872;
	cvt.u16.u32 	%rs340, %r873;
	add.s16 	%rs341, %rs340, 48;
	cvt.u64.u32 	%rd161, %r867;
	add.s64 	%rd162, %rd3, %rd161;
	st.local.u8 	[%rd162], %rs341;
	add.s32 	%r874, %r1831, -2;
	mul.hi.s32 	%r875, %r871, 1717986919;
	shr.u32 	%r876, %r875, 31;
	shr.u32 	%r877, %r875, 2;
	add.s32 	%r878, %r877, %r876;
	mul.lo.s32 	%r879, %r878, 10;
	sub.s32 	%r880, %r871, %r879;
	cvt.u16.u32 	%rs342, %r880;
	add.s16 	%rs343, %rs342, 48;
	cvt.u64.u32 	%rd163, %r1831;
	add.s64 	%rd164, %rd3, %rd163;
	st.local.u8 	[%rd164], %rs343;
	mul.hi.s32 	%r881, %r1834, 1374389535;
	shr.u32 	%r882, %r881, 31;
	shr.s32 	%r883, %r881, 5;
	add.s32 	%r884, %r883, %r882;
	add.s32 	%r885, %r1831, -1;
	mul.hi.s32 	%r886, %r884, 1717986919;
	shr.u32 	%r887, %r886, 31;
	shr.u32 	%r888, %r886, 2;
	add.s32 	%r889, %r888, %r887;
	mul.lo.s32 	%r890, %r889, 10;
	sub.s32 	%r891, %r884, %r890;
	cvt.u16.u32 	%rs344, %r891;
	add.s16 	%rs345, %rs344, 48;
	cvt.u64.u32 	%rd165, %r885;
	add.s64 	%rd166, %rd3, %rd165;
	st.local.u8 	[%rd166], %rs345;
	mul.hi.s32 	%r892, %r1834, 274877907;
	shr.u32 	%r893, %r892, 31;
	shr.s32 	%r894, %r892, 6;
	add.s32 	%r895, %r894, %r893;
	mul.hi.s32 	%r896, %r895, 1717986919;
	shr.u32 	%r897, %r896, 31;
	shr.u32 	%r898, %r896, 2;
	add.s32 	%r899, %r898, %r897;
	mul.lo.s32 	%r900, %r899, 10;
	sub.s32 	%r901, %r895, %r900;
	cvt.u16.u32 	%rs346, %r901;
	add.s16 	%rs347, %rs346, 48;
	cvt.u64.u32 	%rd167, %r874;
	add.s64 	%rd168, %rd3, %rd167;
	st.local.u8 	[%rd168], %rs347;
	mul.hi.s32 	%r902, %r1834, 1759218605;
	shr.u32 	%r903, %r902, 31;
	shr.s32 	%r904, %r902, 12;
	add.s32 	%r1834, %r904, %r903;
	add.s32 	%r1831, %r1831, -4;
	add.s32 	%r1830, %r1830, 4;
	setp.ne.s32 	%p107, %r1830, 0;
	@%p107 bra 	$L__BB5_41;
	add.s32 	%r1835, %r1831, 2;
$L__BB5_43:
	setp.eq.s32 	%p108, %r307, 0;
	@%p108 bra 	$L__BB5_266;
	setp.eq.s32 	%p109, %r307, 1;
	@%p109 bra 	$L__BB5_46;
	add.s32 	%r905, %r1835, -1;
	mul.hi.s32 	%r906, %r1834, 1717986919;
	shr.u32 	%r907, %r906, 31;
	shr.s32 	%r908, %r906, 2;
	add.s32 	%r909, %r908, %r907;
	mul.lo.s32 	%r910, %r909, 10;
	sub.s32 	%r911, %r1834, %r910;
	cvt.u16.u32 	%rs348, %r911;
	add.s16 	%rs349, %rs348, 48;
	cvt.u64.u32 	%rd169, %r905;
	add.s64 	%rd170, %rd3, %rd169;
	st.local.u8 	[%rd170], %rs349;
	add.s32 	%r1835, %r1835, -2;
	mul.hi.s32 	%r912, %r909, 1717986919;
	shr.u32 	%r913, %r912, 31;
	shr.u32 	%r914, %r912, 2;
	add.s32 	%r915, %r914, %r913;
	mul.lo.s32 	%r916, %r915, 10;
	sub.s32 	%r917, %r909, %r916;
	cvt.u16.u32 	%rs350, %r917;
	add.s16 	%rs351, %rs350, 48;
	cvt.u64.u32 	%rd171, %r1835;
	add.s64 	%rd172, %rd3, %rd171;
	st.local.u8 	[%rd172], %rs351;
	mul.hi.s32 	%r918, %r1834, 1374389535;
	shr.u32 	%r919, %r918, 31;
	shr.s32 	%r920, %r918, 5;
	add.s32 	%r1834, %r920, %r919;
$L__BB5_46:
	and.b32  	%r921, %r1837, 1;
	setp.eq.b32 	%p110, %r921, 1;
	not.pred 	%p111, %p110;
	@%p111 bra 	$L__BB5_266;
	add.s32 	%r922, %r1835, -1;
	mul.hi.s32 	%r923, %r1834, 1717986919;
	shr.u32 	%r924, %r923, 31;
	shr.u32 	%r925, %r923, 2;
	add.s32 	%r926, %r925, %r924;
	mul.lo.s32 	%r927, %r926, 10;
	sub.s32 	%r928, %r1834, %r927;
	cvt.u16.u32 	%rs352, %r928;
	add.s16 	%rs353, %rs352, 48;
	cvt.u64.u32 	%rd173, %r922;
	add.s64 	%rd174, %rd3, %rd173;
	st.local.u8 	[%rd174], %rs353;
	bra.uni 	$L__BB5_266;
$L__BB5_48:
	setp.eq.s32 	%p8, %r490, 7;
	@%p8 bra 	$L__BB5_296;
	setp.eq.s32 	%p9, %r490, 8;
	@%p9 bra 	$L__BB5_318;
	setp.eq.s32 	%p10, %r490, 9;
	@%p10 bra 	$L__BB5_319;
$L__BB5_51:
	mov.b16 	%rs830, 67;
	st.global.u8 	[%rd1], %rs830;
	mov.b16 	%rs831, 111;
	st.global.u8 	[%rd1+1], %rs831;
	mov.b16 	%rs832, 109;
	st.global.u8 	[%rd1+2], %rs832;
	mov.b16 	%rs833, 97;
	st.global.u8 	[%rd1+3], %rs833;
	mov.b16 	%rs834, 110;
	st.global.u8 	[%rd1+4], %rs834;
	mov.b16 	%rs835, 100;
	st.global.u8 	[%rd1+5], %rs835;
	st.global.u8 	[%rd1+6], %rs831;
	mov.b16 	%rs836, 32;
	st.global.u8 	[%rd1+7], %rs836;
	st.global.u8 	[%rd1+8], %rs834;
	st.global.u8 	[%rd1+9], %rs831;
	st.global.u8 	[%rd1+10], %rs836;
	mov.b16 	%rs837, 114;
	st.global.u8 	[%rd1+11], %rs837;
	mov.b16 	%rs838, 101;
	st.global.u8 	[%rd1+12], %rs838;
	mov.b16 	%rs839, 99;
	st.global.u8 	[%rd1+13], %rs839;
	st.global.u8 	[%rd1+14], %rs831;
	st.global.u8 	[%rd1+15], %rs834;
	st.global.u8 	[%rd1+16], %rs831;
	st.global.u8 	[%rd1+17], %rs839;
	mov.b16 	%rs840, 105;
	st.global.u8 	[%rd1+18], %rs840;
	st.global.u8 	[%rd1+19], %rs835;
	st.global.u8 	[%rd1+20], %rs831;
	mov.b16 	%rs841, 46;
	st.global.u8 	[%rd1+21], %rs841;
	st.global.u8 	[%rd1+22], %rs836;
	mov.b16 	%rs842, 85;
	st.global.u8 	[%rd1+23], %rs842;
	mov.b16 	%rs843, 115;
	st.global.u8 	[%rd1+24], %rs843;
	st.global.u8 	[%rd1+25], %rs833;
	st.global.u8 	[%rd1+26], %rs836;
	mov.b16 	%rs844, 39;
	st.global.u8 	[%rd1+27], %rs844;
	st.global.u8 	[%rd1+28], %rs833;
	mov.b16 	%rs845, 121;
	st.global.u8 	[%rd1+29], %rs845;
	mov.b16 	%rs846, 117;
	st.global.u8 	[%rd1+30], %rs846;
	st.global.u8 	[%rd1+31], %rs835;
	st.global.u8 	[%rd1+32], %rs833;
	st.global.u8 	[%rd1+33], %rs844;
	mov.b16 	%rs847, 0;
	st.global.u8 	[%rd1+34], %rs847;
	mov.b32 	%r1917, 0;
	bra.uni 	$L__BB5_389;
$L__BB5_52:
	mov.b16 	%rs759, 72;
	st.global.u8 	[%rd1], %rs759;
	mov.b16 	%rs760, 117;
	st.global.u8 	[%rd1+1], %rs760;
	mov.b16 	%rs761, 109;
	st.global.u8 	[%rd1+2], %rs761;
	mov.b16 	%rs762, 101;
	st.global.u8 	[%rd1+3], %rs762;
	mov.b16 	%rs763, 100;
	st.global.u8 	[%rd1+4], %rs763;
	mov.b16 	%rs764, 97;
	st.global.u8 	[%rd1+5], %rs764;
	st.global.u8 	[%rd1+6], %rs763;
	mov.b16 	%rs765, 32;
	st.global.u8 	[%rd1+7], %rs765;
	mov.b16 	%rs766, 115;
	st.global.u8 	[%rd1+8], %rs766;
	st.global.u8 	[%rd1+9], %rs760;
	st.global.u8 	[%rd1+10], %rs762;
	mov.b16 	%rs767, 108;
	st.global.u8 	[%rd1+11], %rs767;
	mov.b16 	%rs768, 111;
	st.global.u8 	[%rd1+12], %rs768;
	mov.b16 	%rs769, 58;
	st.global.u8 	[%rd1+13], %rs769;
	st.global.u8 	[%rd1+14], %rs765;
	mov.b16 	%rs770, 0;
	st.global.u8 	[%rd1+15], %rs770;
	mul.f32 	%f88, %f6, 0f42C80000;
	cvt.rzi.s32.f32 	%r1684, %f88;
	cvt.rn.f32.s32 	%f89, %r1684;
	sub.f32 	%f10, %f88, %f89;
	setp.eq.s32 	%p244, %r1684, 0;
	@%p244 bra 	$L__BB5_391;
	setp.lt.s32 	%p245, %r1684, 1;
	mov.b32 	%r1687, 0;
	@%p245 bra 	$L__BB5_56;
	mov.b32 	%r1687, 0;
	mov.u32 	%r1679, %r1684;
$L__BB5_55:
	mul.hi.u32 	%r1530, %r1679, -858993459;
	shr.u32 	%r12, %r1530, 3;
	add.s32 	%r1687, %r1687, 1;
	setp.lt.u32 	%p246, %r1679, 10;
	mov.u32 	%r1679, %r12;
	@%p246 bra 	$L__BB5_56;
	bra.uni 	$L__BB5_55;
$L__BB5_56:
	setp.lt.s32 	%p247, %r1687, 1;
	@%p247 bra 	$L__BB5_66;
	and.b32  	%r7, %r1687, 3;
	setp.lt.u32 	%p248, %r1687, 4;
	mov.u32 	%r1685, %r1687;
	@%p248 bra 	$L__BB5_61;
	add.s32 	%r1681, %r1687, -2;
	and.b32  	%r1531, %r1687, 2147483644;
	neg.s32 	%r1680, %r1531;
$L__BB5_59:
	.pragma "nounroll";
	add.s32 	%r1532, %r1681, 1;
	mul.hi.s32 	%r1533, %r1684, 1717986919;
	shr.u32 	%r1534, %r1533, 31;
	shr.s32 	%r1535, %r1533, 2;
	add.s32 	%r1536, %r1535, %r1534;
	mul.lo.s32 	%r1537, %r1536, 10;
	sub.s32 	%r1538, %r1684, %r1537;
	cvt.u16.u32 	%rs771, %r1538;
	add.s16 	%rs772, %rs771, 48;
	cvt.u64.u32 	%rd368, %r1532;
	add.s64 	%rd369, %rd3, %rd368;
	st.local.u8 	[%rd369], %rs772;
	add.s32 	%r1539, %r1681, -2;
	mul.hi.s32 	%r1540, %r1536, 1717986919;
	shr.u32 	%r1541, %r1540, 31;
	shr.u32 	%r1542, %r1540, 2;
	add.s32 	%r1543, %r1542, %r1541;
	mul.lo.s32 	%r1544, %r1543, 10;
	sub.s32 	%r1545, %r1536, %r1544;
	cvt.u16.u32 	%rs773, %r1545;
	add.s16 	%rs774, %rs773, 48;
	cvt.u64.u32 	%rd370, %r1681;
	add.s64 	%rd371, %rd3, %rd370;
	st.local.u8 	[%rd371], %rs774;
	mul.hi.s32 	%r1546, %r1684, 1374389535;
	shr.u32 	%r1547, %r1546, 31;
	shr.s32 	%r1548, %r1546, 5;
	add.s32 	%r1549, %r1548, %r1547;
	add.s32 	%r1550, %r1681, -1;
	mul.hi.s32 	%r1551, %r1549, 1717986919;
	shr.u32 	%r1552, %r1551, 31;
	shr.u32 	%r1553, %r1551, 2;
	add.s32 	%r1554, %r1553, %r1552;
	mul.lo.s32 	%r1555, %r1554, 10;
	sub.s32 	%r1556, %r1549, %r1555;
	cvt.u16.u32 	%rs775, %r1556;
	add.s16 	%rs776, %rs775, 48;
	cvt.u64.u32 	%rd372, %r1550;
	add.s64 	%rd373, %rd3, %rd372;
	st.local.u8 	[%rd373], %rs776;
	mul.hi.s32 	%r1557, %r1684, 274877907;
	shr.u32 	%r1558, %r1557, 31;
	shr.s32 	%r1559, %r1557, 6;
	add.s32 	%r1560, %r1559, %r1558;
	mul.hi.s32 	%r1561, %r1560, 1717986919;
	shr.u32 	%r1562, %r1561, 31;
	shr.u32 	%r1563, %r1561, 2;
	add.s32 	%r1564, %r1563, %r1562;
	mul.lo.s32 	%r1565, %r1564, 10;
	sub.s32 	%r1566, %r1560, %r1565;
	cvt.u16.u32 	%rs777, %r1566;
	add.s16 	%rs778, %rs777, 48;
	cvt.u64.u32 	%rd374, %r1539;
	add.s64 	%rd375, %rd3, %rd374;
	st.local.u8 	[%rd375], %rs778;
	mul.hi.s32 	%r1567, %r1684, 1759218605;
	shr.u32 	%r1568, %r1567, 31;
	shr.s32 	%r1569, %r1567, 12;
	add.s32 	%r1684, %r1569, %r1568;
	add.s32 	%r1681, %r1681, -4;
	add.s32 	%r1680, %r1680, 4;
	setp.ne.s32 	%p249, %r1680, 0;
	@%p249 bra 	$L__BB5_59;
	add.s32 	%r1685, %r1681, 2;
$L__BB5_61:
	setp.eq.s32 	%p250, %r7, 0;
	@%p250 bra 	$L__BB5_66;
	setp.eq.s32 	%p251, %r7, 1;
	@%p251 bra 	$L__BB5_64;
	add.s32 	%r1570, %r1685, -1;
	mul.hi.s32 	%r1571, %r1684, 1717986919;
	shr.u32 	%r1572, %r1571, 31;
	shr.s32 	%r1573, %r1571, 2;
	add.s32 	%r1574, %r1573, %r1572;
	mul.lo.s32 	%r1575, %r1574, 10;
	sub.s32 	%r1576, %r1684, %r1575;
	cvt.u16.u32 	%rs779, %r1576;
	add.s16 	%rs780, %rs779, 48;
	cvt.u64.u32 	%rd376, %r1570;
	add.s64 	%rd377, %rd3, %rd376;
	st.local.u8 	[%rd377], %rs780;
	add.s32 	%r1685, %r1685, -2;
	mul.hi.s32 	%r1577, %r1574, 1717986919;
	shr.u32 	%r1578, %r1577, 31;
	shr.u32 	%r1579, %r1577, 2;
	add.s32 	%r1580, %r1579, %r1578;
	mul.lo.s32 	%r1581, %r1580, 10;
	sub.s32 	%r1582, %r1574, %r1581;
	cvt.u16.u32 	%rs781, %r1582;
	add.s16 	%rs782, %rs781, 48;
	cvt.u64.u32 	%rd378, %r1685;
	add.s64 	%rd379, %rd3, %rd378;
	st.local.u8 	[%rd379], %rs782;
	mul.hi.s32 	%r1583, %r1684, 1374389535;
	shr.u32 	%r1584, %r1583, 31;
	shr.s32 	%r1585, %r1583, 5;
	add.s32 	%r1684, %r1585, %r1584;
$L__BB5_64:
	and.b32  	%r1586, %r1687, 1;
	setp.eq.b32 	%p252, %r1586, 1;
	not.pred 	%p253, %p252;
	@%p253 bra 	$L__BB5_66;
	add.s32 	%r1587, %r1685, -1;
	mul.hi.s32 	%r1588, %r1684, 1717986919;
	shr.u32 	%r1589, %r1588, 31;
	shr.u32 	%r1590, %r1588, 2;
	add.s32 	%r1591, %r1590, %r1589;
	mul.lo.s32 	%r1592, %r1591, 10;
	sub.s32 	%r1593, %r1684, %r1592;
	cvt.u16.u32 	%rs783, %r1593;
	add.s16 	%rs784, %rs783, 48;
	cvt.u64.u32 	%rd380, %r1587;
	add.s64 	%rd381, %rd3, %rd380;
	st.local.u8 	[%rd381], %rs784;
$L__BB5_66:
	cvt.u64.u32 	%rd382, %r1687;
	add.s64 	%rd383, %rd3, %rd382;
	mov.b16 	%rs786, 46;
	st.local.u8 	[%rd383], %rs786;
	neg.f32 	%f90, %f10;
	setp.lt.f32 	%p254, %f10, 0f00000000;
	selp.f32 	%f91, %f90, %f10, %p254;
	mul.f32 	%f92, %f91, 0f41200000;
	cvt.rzi.s32.f32 	%r1596, %f92;
	cvt.u16.u32 	%rs787, %r1596;
	add.s16 	%rs788, %rs787, 48;
	st.local.u8 	[%rd383+1], %rs788;
	mov.b16 	%rs789, 0;
	st.local.u8 	[%rd383+2], %rs789;
	mov.b32 	%r1688, 0;
$L__BB5_67:
	mov.u32 	%r28, %r1688;
	cvt.u64.u32 	%rd384, %r28;
	add.s64 	%rd4, %rd1, %rd384;
	ld.global.u8 	%rs790, [%rd4];
	setp.ne.s16 	%p255, %rs790, 0;
	add.s32 	%r1688, %r28, 1;
	@%p255 bra 	$L__BB5_67;
	ld.local.u8 	%rs848, [%rd3];
	setp.eq.s16 	%p256, %rs848, 0;
	mov.b32 	%r1690, 0;
	@%p256 bra 	$L__BB5_71;
	mov.b32 	%r1690, 0;
$L__BB5_70:
	cvt.s64.s32 	%rd385, %r1690;
	add.s64 	%rd386, %rd4, %rd385;
	st.global.u8 	[%rd386], %rs848;
	add.s32 	%r1690, %r1690, 1;
	add.s64 	%rd387, %rd3, %rd385;
	ld.local.u8 	%rs848, [%rd387+1];
	setp.ne.s16 	%p257, %rs848, 0;
	@%p257 bra 	$L__BB5_70;
$L__BB5_71:
	add.s32 	%r1600, %r1690, %r28;
	cvt.u64.u32 	%rd388, %r1600;
	add.s64 	%rd389, %rd1, %rd388;
	mov.b16 	%rs791, 0;
	st.global.u8 	[%rd389], %rs791;
	mov.b32 	%r1691, 0;
$L__BB5_72:
	cvt.u64.u32 	%rd390, %r1691;
	add.s64 	%rd5, %rd1, %rd390;
	ld.global.u8 	%rs792, [%rd5];
	setp.ne.s16 	%p258, %rs792, 0;
	add.s32 	%r1691, %r1691, 1;
	@%p258 bra 	$L__BB5_72;
	mov.b16 	%rs793, 37;
	st.global.u8 	[%rd5], %rs793;
	mov.b16 	%rs794, 44;
	st.global.u8 	[%rd5+1], %rs794;
	mov.b16 	%rs795, 32;
	st.global.u8 	[%rd5+2], %rs795;
	mov.b16 	%rs796, 72;
	st.global.u8 	[%rd5+3], %rs796;
	mov.b16 	%rs797, 117;
	st.global.u8 	[%rd5+4], %rs797;
	mov.b16 	%rs798, 109;
	st.global.u8 	[%rd5+5], %rs798;
	mov.b16 	%rs799, 46;
	st.global.u8 	[%rd5+6], %rs799;
	mov.b16 	%rs800, 97;
	st.global.u8 	[%rd5+7], %rs800;
	mov.b16 	%rs801, 105;
	st.global.u8 	[%rd5+8], %rs801;
	mov.b16 	%rs802, 114;
	st.global.u8 	[%rd5+9], %rs802;
	mov.b16 	%rs803, 101;
	st.global.u8 	[%rd5+10], %rs803;
	mov.b16 	%rs804, 58;
	st.global.u8 	[%rd5+11], %rs804;
	st.global.u8 	[%rd5+12], %rs795;
	mov.b16 	%rs805, 0;
	st.global.u8 	[%rd5+13], %rs805;
	mul.f32 	%f93, %f8, 0f42C80000;
	cvt.rzi.s32.f32 	%r1699, %f93;
	cvt.rn.f32.s32 	%f94, %r1699;
	sub.f32 	%f11, %f93, %f94;
	setp.eq.s32 	%p259, %r1699, 0;
	@%p259 bra 	$L__BB5_392;
	setp.lt.s32 	%p260, %r1699, 1;
	mov.b32 	%r1702, 0;
	@%p260 bra 	$L__BB5_77;
	mov.b32 	%r1702, 0;
	mov.u32 	%r1694, %r1699;
$L__BB5_76:
	mul.hi.u32 	%r1603, %r1694, -858993459;
	shr.u32 	%r42, %r1603, 3;
	add.s32 	%r1702, %r1702, 1;
	setp.lt.u32 	%p261, %r1694, 10;
	mov.u32 	%r1694, %r42;
	@%p261 bra 	$L__BB5_77;
	bra.uni 	$L__BB5_76;
$L__BB5_77:
	setp.lt.s32 	%p262, %r1702, 1;
	@%p262 bra 	$L__BB5_87;
	and.b32  	%r37, %r1702, 3;
	setp.lt.u32 	%p263, %r1702, 4;
	mov.u32 	%r1700, %r1702;
	@%p263 bra 	$L__BB5_82;
	add.s32 	%r1696, %r1702, -2;
	and.b32  	%r1604, %r1702, 2147483644;
	neg.s32 	%r1695, %r1604;
$L__BB5_80:
	.pragma "nounroll";
	add.s32 	%r1605, %r1696, 1;
	mul.hi.s32 	%r1606, %r1699, 1717986919;
	shr.u32 	%r1607, %r1606, 31;
	shr.s32 	%r1608, %r1606, 2;
	add.s32 	%r1609, %r1608, %r1607;
	mul.lo.s32 	%r1610, %r1609, 10;
	sub.s32 	%r1611, %r1699, %r1610;
	cvt.u16.u32 	%rs806, %r1611;
	add.s16 	%rs807, %rs806, 48;
	cvt.u64.u32 	%rd391, %r1605;
	add.s64 	%rd392, %rd3, %rd391;
	st.local.u8 	[%rd392], %rs807;
	add.s32 	%r1612, %r1696, -2;
	mul.hi.s32 	%r1613, %r1609, 1717986919;
	shr.u32 	%r1614, %r1613, 31;
	shr.u32 	%r1615, %r1613, 2;
	add.s32 	%r1616, %r1615, %r1614;
	mul.lo.s32 	%r1617, %r1616, 10;
	sub.s32 	%r1618, %r1609, %r1617;
	cvt.u16.u32 	%rs808, %r1618;
	add.s16 	%rs809, %rs808, 48;
	cvt.u64.u32 	%rd393, %r1696;
	add.s64 	%rd394, %rd3, %rd393;
	st.local.u8 	[%rd394], %rs809;
	mul.hi.s32 	%r1619, %r1699, 1374389535;
	shr.u32 	%r1620, %r1619, 31;
	shr.s32 	%r1621, %r1619, 5;
	add.s32 	%r1622, %r1621, %r1620;
	add.s32 	%r1623, %r1696, -1;
	mul.hi.s32 	%r1624, %r1622, 1717986919;
	shr.u32 	%r1625, %r1624, 31;
	shr.u32 	%r1626, %r1624, 2;
	add.s32 	%r1627, %r1626, %r1625;
	mul.lo.s32 	%r1628, %r1627, 10;
	sub.s32 	%r1629, %r1622, %r1628;
	cvt.u16.u32 	%rs810, %r1629;
	add.s16 	%rs811, %rs810, 48;
	cvt.u64.u32 	%rd395, %r1623;
	add.s64 	%rd396, %rd3, %rd395;
	st.local.u8 	[%rd396], %rs811;
	mul.hi.s32 	%r1630, %r1699, 274877907;
	shr.u32 	%r1631, %r1630, 31;
	shr.s32 	%r1632, %r1630, 6;
	add.s32 	%r1633, %r1632, %r1631;
	mul.hi.s32 	%r1634, %r1633, 1717986919;
	shr.u32 	%r1635, %r1634, 31;
	shr.u32 	%r1636, %r1634, 2;
	add.s32 	%r1637, %r1636, %r1635;
	mul.lo.s32 	%r1638, %r1637, 10;
	sub.s32 	%r1639, %r1633, %r1638;
	cvt.u16.u32 	%rs812, %r1639;
	add.s16 	%rs813, %rs812, 48;
	cvt.u64.u32 	%rd397, %r1612;
	add.s64 	%rd398, %rd3, %rd397;
	st.local.u8 	[%rd398], %rs813;
	mul.hi.s32 	%r1640, %r1699, 1759218605;
	shr.u32 	%r1641, %r1640, 31;
	shr.s32 	%r1642, %r1640, 12;
	add.s32 	%r1699, %r1642, %r1641;
	add.s32 	%r1696, %r1696, -4;
	add.s32 	%r1695, %r1695, 4;
	setp.ne.s32 	%p264, %r1695, 0;
	@%p264 bra 	$L__BB5_80;
	add.s32 	%r1700, %r1696, 2;
$L__BB5_82:
	setp.eq.s32 	%p265, %r37, 0;
	@%p265 bra 	$L__BB5_87;
	setp.eq.s32 	%p266, %r37, 1;
	@%p266 bra 	$L__BB5_85;
	add.s32 	%r1643, %r1700, -1;
	mul.hi.s32 	%r1644, %r1699, 1717986919;
	shr.u32 	%r1645, %r1644, 31;
	shr.s32 	%r1646, %r1644, 2;
	add.s32 	%r1647, %r1646, %r1645;
	mul.lo.s32 	%r1648, %r1647, 10;
	sub.s32 	%r1649, %r1699, %r1648;
	cvt.u16.u32 	%rs814, %r1649;
	add.s16 	%rs815, %rs814, 48;
	cvt.u64.u32 	%rd399, %r1643;
	add.s64 	%rd400, %rd3, %rd399;
	st.local.u8 	[%rd400], %rs815;
	add.s32 	%r1700, %r1700, -2;
	mul.hi.s32 	%r1650, %r1647, 1717986919;
	shr.u32 	%r1651, %r1650, 31;
	shr.u32 	%r1652, %r1650, 2;
	add.s32 	%r1653, %r1652, %r1651;
	mul.lo.s32 	%r1654, %r1653, 10;
	sub.s32 	%r1655, %r1647, %r1654;
	cvt.u16.u32 	%rs816, %r1655;
	add.s16 	%rs817, %rs816, 48;
	cvt.u64.u32 	%rd401, %r1700;
	add.s64 	%rd402, %rd3, %rd401;
	st.local.u8 	[%rd402], %rs817;
	mul.hi.s32 	%r1656, %r1699, 1374389535;
	shr.u32 	%r1657, %r1656, 31;
	shr.s32 	%r1658, %r1656, 5;
	add.s32 	%r1699, %r1658, %r1657;
$L__BB5_85:
	and.b32  	%r1659, %r1702, 1;
	setp.eq.b32 	%p267, %r1659, 1;
	not.pred 	%p268, %p267;
	@%p268 bra 	$L__BB5_87;
	add.s32 	%r1660, %r1700, -1;
	mul.hi.s32 	%r1661, %r1699, 1717986919;
	shr.u32 	%r1662, %r1661, 31;
	shr.u32 	%r1663, %r1661, 2;
	add.s32 	%r1664, %r1663, %r1662;
	mul.lo.s32 	%r1665, %r1664, 10;
	sub.s32 	%r1666, %r1699, %r1665;
	cvt.u16.u32 	%rs818, %r1666;
	add.s16 	%rs819, %rs818, 48;
	cvt.u64.u32 	%rd403, %r1660;
	add.s64 	%rd404, %rd3, %rd403;
	st.local.u8 	[%rd404], %rs819;
$L__BB5_87:
	cvt.u64.u32 	%rd405, %r1702;
	add.s64 	%rd406, %rd3, %rd405;
	mov.b16 	%rs821, 46;
	st.local.u8 	[%rd406], %rs821;
	neg.f32 	%f95, %f11;
	setp.lt.f32 	%p269, %f11, 0f00000000;
	selp.f32 	%f96, %f95, %f11, %p269;
	mul.f32 	%f97, %f96, 0f41200000;
	cvt.rzi.s32.f32 	%r1669, %f97;
	cvt.u16.u32 	%rs822, %r1669;
	add.s16 	%rs823, %rs822, 48;
	st.local.u8 	[%rd406+1], %rs823;
	mov.b16 	%rs824, 0;
	st.local.u8 	[%rd406+2], %rs824;
	mov.b32 	%r1703, 0;
$L__BB5_88:
	mov.u32 	%r58, %r1703;
	cvt.u64.u32 	%rd407, %r58;
	add.s64 	%rd6, %rd1, %rd407;
	ld.global.u8 	%rs825, [%rd6];
	setp.ne.s16 	%p270, %rs825, 0;
	add.s32 	%r1703, %r58, 1;
	@%p270 bra 	$L__BB5_88;
	ld.local.u8 	%rs849, [%rd3];
	setp.eq.s16 	%p271, %rs849, 0;
	mov.b32 	%r1705, 0;
	@%p271 bra 	$L__BB5_92;
	mov.b32 	%r1705, 0;
$L__BB5_91:
	cvt.s64.s32 	%rd408, %r1705;
	add.s64 	%rd409, %rd6, %rd408;
	st.global.u8 	[%rd409], %rs849;
	add.s32 	%r1705, %r1705, 1;
	add.s64 	%rd410, %rd3, %rd408;
	ld.local.u8 	%rs849, [%rd410+1];
	setp.ne.s16 	%p272, %rs849, 0;
	@%p272 bra 	$L__BB5_91;
$L__BB5_92:
	add.s32 	%r1673, %r1705, %r58;
	cvt.u64.u32 	%rd411, %r1673;
	add.s64 	%rd412, %rd1, %rd411;
	mov.b16 	%rs826, 0;
	st.global.u8 	[%rd412], %rs826;
	mov.b32 	%r1706, 0;
$L__BB5_93:
	cvt.u64.u32 	%rd413, %r1706;
	add.s64 	%rd7, %rd1, %rd413;
	ld.global.u8 	%rs827, [%rd7];
	setp.ne.s16 	%p273, %rs827, 0;
	add.s32 	%r1706, %r1706, 1;
	@%p273 bra 	$L__BB5_93;
	mov.b16 	%rs828, 37;
	st.global.u8 	[%rd7], %rs828;
	mov.b16 	%rs829, 0;
	st.global.u8 	[%rd7+1], %rs829;
	mov.b32 	%r1917, 1;
	bra.uni 	$L__BB5_389;
$L__BB5_95:
	mov.b16 	%rs732, 48;
	st.local.u8 	[%rd3], %rs732;
	mov.b32 	%r1717, 1;
$L__BB5_96:
	cvt.u64.u32 	%rd359, %r1717;
	add.s64 	%rd360, %rd3, %rd359;
	mov.b16 	%rs733, 46;
	st.local.u8 	[%rd360], %rs733;
	neg.f32 	%f85, %f12;
	setp.lt.f32 	%p239, %f12, 0f00000000;
	selp.f32 	%f86, %f85, %f12, %p239;
	mul.f32 	%f87, %f86, 0f41200000;
	cvt.rzi.s32.f32 	%r1522, %f87;
	cvt.u16.u32 	%rs734, %r1522;
	add.s16 	%rs735, %rs734, 48;
	st.local.u8 	[%rd360+1], %rs735;
	mov.b16 	%rs736, 0;
	st.local.u8 	[%rd360+2], %rs736;
	mov.b32 	%r1718, 0;
$L__BB5_97:
	mov.u32 	%r88, %r1718;
	cvt.u64.u32 	%rd361, %r88;
	add.s64 	%rd8, %rd1, %rd361;
	ld.global.u8 	%rs737, [%rd8];
	setp.ne.s16 	%p240, %rs737, 0;
	add.s32 	%r1718, %r88, 1;
	@%p240 bra 	$L__BB5_97;
	ld.local.u8 	%rs850, [%rd3];
	setp.eq.s16 	%p241, %rs850, 0;
	mov.b32 	%r1720, 0;
	@%p241 bra 	$L__BB5_101;
	mov.b32 	%r1720, 0;
$L__BB5_100:
	cvt.s64.s32 	%rd362, %r1720;
	add.s64 	%rd363, %rd8, %rd362;
	st.global.u8 	[%rd363], %rs850;
	add.s32 	%r1720, %r1720, 1;
	add.s64 	%rd364, %rd3, %rd362;
	ld.local.u8 	%rs850, [%rd364+1];
	setp.ne.s16 	%p242, %rs850, 0;
	@%p242 bra 	$L__BB5_100;
$L__BB5_101:
	add.s32 	%r1526, %r1720, %r88;
	cvt.u64.u32 	%rd365, %r1526;
	add.s64 	%rd366, %rd1, %rd365;
	mov.b16 	%rs738, 0;
	st.global.u8 	[%rd366], %rs738;
	mov.b32 	%r1721, 0;
$L__BB5_102:
	cvt.u64.u32 	%rd367, %r1721;
	add.s64 	%rd9, %rd1, %rd367;
	ld.global.u8 	%rs739, [%rd9];
	setp.ne.s16 	%p243, %rs739, 0;
	add.s32 	%r1721, %r1721, 1;
	@%p243 bra 	$L__BB5_102;
	mov.b16 	%rs740, 67;
	st.global.u8 	[%rd9], %rs740;
	mov.b16 	%rs741, 32;
	st.global.u8 	[%rd9+1], %rs741;
	mov.b16 	%rs742, 40;
	st.global.u8 	[%rd9+2], %rs742;
	mov.b16 	%rs743, 114;
	st.global.u8 	[%rd9+3], %rs743;
	mov.b16 	%rs744, 97;
	st.global.u8 	[%rd9+4], %rs744;
	mov.b16 	%rs745, 110;
	st.global.u8 	[%rd9+5], %rs745;
	mov.b16 	%rs746, 103;
	st.global.u8 	[%rd9+6], %rs746;
	mov.b16 	%rs747, 111;
	st.global.u8 	[%rd9+7], %rs747;
	st.global.u8 	[%rd9+8], %rs741;
	st.global.u8 	[%rd9+9], %rs747;
	mov.b16 	%rs748, 112;
	st.global.u8 	[%rd9+10], %rs748;
	mov.b16 	%rs749, 116;
	st.global.u8 	[%rd9+11], %rs749;
	mov.b16 	%rs750, 105;
	st.global.u8 	[%rd9+12], %rs750;
	mov.b16 	%rs751, 109;
	st.global.u8 	[%rd9+13], %rs751;
	st.global.u8 	[%rd9+14], %rs747;
	mov.b16 	%rs752, 58;
	st.global.u8 	[%rd9+15], %rs752;
	st.global.u8 	[%rd9+16], %rs741;
	mov.b16 	%rs753, 50;
	st.global.u8 	[%rd9+17], %rs753;
	mov.b16 	%rs754, 48;
	st.global.u8 	[%rd9+18], %rs754;
	mov.b16 	%rs755, 45;
	st.global.u8 	[%rd9+19], %rs755;
	st.global.u8 	[%rd9+20], %rs753;
	mov.b16 	%rs756, 56;
	st.global.u8 	[%rd9+21], %rs756;
	st.global.u8 	[%rd9+22], %rs740;
	mov.b16 	%rs757, 41;
	st.global.u8 	[%rd9+23], %rs757;
	mov.b16 	%rs758, 0;
	st.global.u8 	[%rd9+24], %rs758;
	mov.b32 	%r1917, 1;
	bra.uni 	$L__BB5_389;
$L__BB5_104:
	setp.geu.f32 	%p165, %f6, 0f3E99999A;
	setp.geu.f32 	%p166, %f7, 0f420C0000;
	or.pred  	%p167, %p165, %p166;
	@%p167 bra 	$L__BB5_148;
	mov.b16 	%rs635, 82;
	st.global.u8 	[%rd1], %rs635;
	mov.b16 	%rs636, 105;
	st.global.u8 	[%rd1+1], %rs636;
	mov.b16 	%rs637, 101;
	st.global.u8 	[%rd1+2], %rs637;
	mov.b16 	%rs638, 103;
	st.global.u8 	[%rd1+3], %rs638;
	mov.b16 	%rs639, 111;
	st.global.u8 	[%rd1+4], %rs639;
	mov.b16 	%rs640, 32;
	st.global.u8 	[%rd1+5], %rs640;
	mov.b16 	%rs641, 97;
	st.global.u8 	[%rd1+6], %rs641;
	mov.b16 	%rs642, 99;
	st.global.u8 	[%rd1+7], %rs642;
	mov.b16 	%rs643, 116;
	st.global.u8 	[%rd1+8], %rs643;
	st.global.u8 	[%rd1+9], %rs636;
	mov.b16 	%rs644, 118;
	st.global.u8 	[%rd1+10], %rs644;
	st.global.u8 	[%rd1+11], %rs641;
	mov.b16 	%rs645, 100;
	st.global.u8 	[%rd1+12], %rs645;
	st.global.u8 	[%rd1+13], %rs639;
	mov.b16 	%rs646, 46;
	st.global.u8 	[%rd1+14], %rs646;
	st.global.u8 	[%rd1+15], %rs640;
	mov.b16 	%rs647, 72;
	st.global.u8 	[%rd1+16], %rs647;
	mov.b16 	%rs648, 117;
	st.global.u8 	[%rd1+17], %rs648;
	mov.b16 	%rs649, 109;
	st.global.u8 	[%rd1+18], %rs649;
	st.global.u8 	[%rd1+19], %rs637;
	st.global.u8 	[%rd1+20], %rs645;
	st.global.u8 	[%rd1+21], %rs641;
	st.global.u8 	[%rd1+22], %rs645;
	mov.b16 	%rs650, 58;
	st.global.u8 	[%rd1+23], %rs650;
	st.global.u8 	[%rd1+24], %rs640;
	mov.b16 	%rs651, 0;
	st.global.u8 	[%rd1+25], %rs651;
	mul.f32 	%f75, %f6, 0f42C80000;
	cvt.rzi.s32.f32 	%r1729, %f75;
	cvt.rn.f32.s32 	%f76, %r1729;
	sub.f32 	%f13, %f75, %f76;
	setp.eq.s32 	%p199, %r1729, 0;
	@%p199 bra 	$L__BB5_393;
	setp.lt.s32 	%p200, %r1729, 1;
	mov.b32 	%r1732, 0;
	@%p200 bra 	$L__BB5_109;
	mov.b32 	%r1732, 0;
	mov.u32 	%r1724, %r1729;
$L__BB5_108:
	mul.hi.u32 	%r1309, %r1724, -858993459;
	shr.u32 	%r102, %r1309, 3;
	add.s32 	%r1732, %r1732, 1;
	setp.lt.u32 	%p201, %r1724, 10;
	mov.u32 	%r1724, %r102;
	@%p201 bra 	$L__BB5_109;
	bra.uni 	$L__BB5_108;
$L__BB5_109:
	setp.lt.s32 	%p202, %r1732, 1;
	@%p202 bra 	$L__BB5_119;
	and.b32  	%r97, %r1732, 3;
	setp.lt.u32 	%p203, %r1732, 4;
	mov.u32 	%r1730, %r1732;
	@%p203 bra 	$L__BB5_114;
	add.s32 	%r1726, %r1732, -2;
	and.b32  	%r1310, %r1732, 2147483644;
	neg.s32 	%r1725, %r1310;
$L__BB5_112:
	.pragma "nounroll";
	add.s32 	%r1311, %r1726, 1;
	mul.hi.s32 	%r1312, %r1729, 1717986919;
	shr.u32 	%r1313, %r1312, 31;
	shr.s32 	%r1314, %r1312, 2;
	add.s32 	%r1315, %r1314, %r1313;
	mul.lo.s32 	%r1316, %r1315, 10;
	sub.s32 	%r1317, %r1729, %r1316;
	cvt.u16.u32 	%rs652, %r1317;
	add.s16 	%rs653, %rs652, 48;
	cvt.u64.u32 	%rd299, %r1311;
	add.s64 	%rd300, %rd3, %rd299;
	st.local.u8 	[%rd300], %rs653;
	add.s32 	%r1318, %r1726, -2;
	mul.hi.s32 	%r1319, %r1315, 1717986919;
	shr.u32 	%r1320, %r1319, 31;
	shr.u32 	%r1321, %r1319, 2;
	add.s32 	%r1322, %r1321, %r1320;
	mul.lo.s32 	%r1323, %r1322, 10;
	sub.s32 	%r1324, %r1315, %r1323;
	cvt.u16.u32 	%rs654, %r1324;
	add.s16 	%rs655, %rs654, 48;
	cvt.u64.u32 	%rd301, %r1726;
	add.s64 	%rd302, %rd3, %rd301;
	st.local.u8 	[%rd302], %rs655;
	mul.hi.s32 	%r1325, %r1729, 1374389535;
	shr.u32 	%r1326, %r1325, 31;
	shr.s32 	%r1327, %r1325, 5;
	add.s32 	%r1328, %r1327, %r1326;
	add.s32 	%r1329, %r1726, -1;
	mul.hi.s32 	%r1330, %r1328, 1717986919;
	shr.u32 	%r1331, %r1330, 31;
	shr.u32 	%r1332, %r1330, 2;
	add.s32 	%r1333, %r1332, %r1331;
	mul.lo.s32 	%r1334, %r1333, 10;
	sub.s32 	%r1335, %r1328, %r1334;
	cvt.u16.u32 	%rs656, %r1335;
	add.s16 	%rs657, %rs656, 48;
	cvt.u64.u32 	%rd303, %r1329;
	add.s64 	%rd304, %rd3, %rd303;
	st.local.u8 	[%rd304], %rs657;
	mul.hi.s32 	%r1336, %r1729, 274877907;
	shr.u32 	%r1337, %r1336, 31;
	shr.s32 	%r1338, %r1336, 6;
	add.s32 	%r1339, %r1338, %r1337;
	mul.hi.s32 	%r1340, %r1339, 1717986919;
	shr.u32 	%r1341, %r1340, 31;
	shr.u32 	%r1342, %r1340, 2;
	add.s32 	%r1343, %r1342, %r1341;
	mul.lo.s32 	%r1344, %r1343, 10;
	sub.s32 	%r1345, %r1339, %r1344;
	cvt.u16.u32 	%rs658, %r1345;
	add.s16 	%rs659, %rs658, 48;
	cvt.u64.u32 	%rd305, %r1318;
	add.s64 	%rd306, %rd3, %rd305;
	st.local.u8 	[%rd306], %rs659;
	mul.hi.s32 	%r1346, %r1729, 1759218605;
	shr.u32 	%r1347, %r1346, 31;
	shr.s32 	%r1348, %r1346, 12;
	add.s32 	%r1729, %r1348, %r1347;
	add.s32 	%r1726, %r1726, -4;
	add.s32 	%r1725, %r1725, 4;
	setp.ne.s32 	%p204, %r1725, 0;
	@%p204 bra 	$L__BB5_112;
	add.s32 	%r1730, %r1726, 2;
$L__BB5_114:
	setp.eq.s32 	%p205, %r97, 0;
	@%p205 bra 	$L__BB5_119;
	setp.eq.s32 	%p206, %r97, 1;
	@%p206 bra 	$L__BB5_117;
	add.s32 	%r1349, %r1730, -1;
	mul.hi.s32 	%r1350, %r1729, 1717986919;
	shr.u32 	%r1351, %r1350, 31;
	shr.s32 	%r1352, %r1350, 2;
	add.s32 	%r1353, %r1352, %r1351;
	mul.lo.s32 	%r1354, %r1353, 10;
	sub.s32 	%r1355, %r1729, %r1354;
	cvt.u16.u32 	%rs660, %r1355;
	add.s16 	%rs661, %rs660, 48;
	cvt.u64.u32 	%rd307, %r1349;
	add.s64 	%rd308, %rd3, %rd307;
	st.local.u8 	[%rd308], %rs661;
	add.s32 	%r1730, %r1730, -2;
	mul.hi.s32 	%r1356, %r1353, 1717986919;
	shr.u32 	%r1357, %r1356, 31;
	shr.u32 	%r1358, %r1356, 2;
	add.s32 	%r1359, %r1358, %r1357;
	mul.lo.s32 	%r1360, %r1359, 10;
	sub.s32 	%r1361, %r1353, %r1360;
	cvt.u16.u32 	%rs662, %r1361;
	add.s16 	%rs663, %rs662, 48;
	cvt.u64.u32 	%rd309, %r1730;
	add.s64 	%rd310, %rd3, %rd309;
	st.local.u8 	[%rd310], %rs663;
	mul.hi.s32 	%r1362, %r1729, 1374389535;
	shr.u32 	%r1363, %r1362, 31;
	shr.s32 	%r1364, %r1362, 5;
	add.s32 	%r1729, %r1364, %r1363;
$L__BB5_117:
	and.b32  	%r1365, %r1732, 1;
	setp.eq.b32 	%p207, %r1365, 1;
	not.pred 	%p208, %p207;
	@%p208 bra 	$L__BB5_119;
	add.s32 	%r1366, %r1730, -1;
	mul.hi.s32 	%r1367, %r1729, 1717986919;
	shr.u32 	%r1368, %r1367, 31;
	shr.u32 	%r1369, %r1367, 2;
	add.s32 	%r1370, %r1369, %r1368;
	mul.lo.s32 	%r1371, %r1370, 10;
	sub.s32 	%r1372, %r1729, %r1371;
	cvt.u16.u32 	%rs664, %r1372;
	add.s16 	%rs665, %rs664, 48;
	cvt.u64.u32 	%rd311, %r1366;
	add.s64 	%rd312, %rd3, %rd311;
	st.local.u8 	[%rd312], %rs665;
$L__BB5_119:
	cvt.u64.u32 	%rd313, %r1732;
	add.s64 	%rd314, %rd3, %rd313;
	mov.b16 	%rs667, 46;
	st.local.u8 	[%rd314], %rs667;
	neg.f32 	%f77, %f13;
	setp.lt.f32 	%p209, %f13, 0f00000000;
	selp.f32 	%f78, %f77, %f13, %p209;
	mul.f32 	%f79, %f78, 0f41200000;
	cvt.rzi.s32.f32 	%r1375, %f79;
	cvt.u16.u32 	%rs668, %r1375;
	add.s16 	%rs669, %rs668, 48;
	st.local.u8 	[%rd314+1], %rs669;
	mov.b16 	%rs670, 0;
	st.local.u8 	[%rd314+2], %rs670;
	mov.b32 	%r1733, 0;
$L__BB5_120:
	mov.u32 	%r118, %r1733;
	cvt.u64.u32 	%rd315, %r118;
	add.s64 	%rd10, %rd1, %rd315;
	ld.global.u8 	%rs671, [%rd10];
	setp.ne.s16 	%p210, %rs671, 0;
	add.s32 	%r1733, %r118, 1;
	@%p210 bra 	$L__BB5_120;
	ld.local.u8 	%rs851, [%rd3];
	setp.eq.s16 	%p211, %rs851, 0;
	mov.b32 	%r1735, 0;
	@%p211 bra 	$L__BB5_124;
	mov.b32 	%r1735, 0;
$L__BB5_123:
	cvt.s64.s32 	%rd316, %r1735;
	add.s64 	%rd317, %rd10, %rd316;
	st.global.u8 	[%rd317], %rs851;
	add.s32 	%r1735, %r1735, 1;
	add.s64 	%rd318, %rd3, %rd316;
	ld.local.u8 	%rs851, [%rd318+1];
	setp.ne.s16 	%p212, %rs851, 0;
	@%p212 bra 	$L__BB5_123;
$L__BB5_124:
	add.s32 	%r1379, %r1735, %r118;
	cvt.u64.u32 	%rd319, %r1379;
	add.s64 	%rd320, %rd1, %rd319;
	mov.b16 	%rs672, 0;
	st.global.u8 	[%rd320], %rs672;
	mov.b32 	%r1736, 0;
$L__BB5_125:
	cvt.u64.u32 	%rd321, %r1736;
	add.s64 	%rd11, %rd1, %rd321;
	ld.global.u8 	%rs673, [%rd11];
	setp.ne.s16 	%p213, %rs673, 0;
	add.s32 	%r1736, %r1736, 1;
	@%p213 bra 	$L__BB5_125;
	mov.b16 	%rs674, 37;
	st.global.u8 	[%rd11], %rs674;
	mov.b16 	%rs675, 44;
	st.global.u8 	[%rd11+1], %rs675;
	mov.b16 	%rs676, 32;
	st.global.u8 	[%rd11+2], %rs676;
	mov.b16 	%rs677, 84;
	st.global.u8 	[%rd11+3], %rs677;
	mov.b16 	%rs678, 101;
	st.global.u8 	[%rd11+4], %rs678;
	mov.b16 	%rs679, 109;
	st.global.u8 	[%rd11+5], %rs679;
	mov.b16 	%rs680, 112;
	st.global.u8 	[%rd11+6], %rs680;
	mov.b16 	%rs681, 58;
	st.global.u8 	[%rd11+7], %rs681;
	st.global.u8 	[%rd11+8], %rs676;
	mov.b16 	%rs682, 0;
	st.global.u8 	[%rd11+9], %rs682;
	cvt.rzi.s32.f32 	%r1744, %f7;
	cvt.rn.f32.s32 	%f80, %r1744;
	sub.f32 	%f14, %f7, %f80;
	setp.eq.s32 	%p214, %r1744, 0;
	@%p214 bra 	$L__BB5_394;
	setp.lt.s32 	%p215, %r1744, 1;
	mov.b32 	%r1747, 0;
	@%p215 bra 	$L__BB5_130;
	mov.b32 	%r1747, 0;
	mov.u32 	%r1739, %r1744;
$L__BB5_129:
	mul.hi.u32 	%r1382, %r1739, -858993459;
	shr.u32 	%r132, %r1382, 3;
	add.s32 	%r1747, %r1747, 1;
	setp.lt.u32 	%p216, %r1739, 10;
	mov.u32 	%r1739, %r132;
	@%p216 bra 	$L__BB5_130;
	bra.uni 	$L__BB5_129;
$L__BB5_130:
	setp.lt.s32 	%p217, %r1747, 1;
	@%p217 bra 	$L__BB5_140;
	and.b32  	%r127, %r1747, 3;
	setp.lt.u32 	%p218, %r1747, 4;
	mov.u32 	%r1745, %r1747;
	@%p218 bra 	$L__BB5_135;
	add.s32 	%r1741, %r1747, -2;
	and.b32  	%r1383, %r1747, 2147483644;
	neg.s32 	%r1740, %r1383;
$L__BB5_133:
	.pragma "nounroll";
	add.s32 	%r1384, %r1741, 1;
	mul.hi.s32 	%r1385, %r1744, 1717986919;
	shr.u32 	%r1386, %r1385, 31;
	shr.s32 	%r1387, %r1385, 2;
	add.s32 	%r1388, %r1387, %r1386;
	mul.lo.s32 	%r1389, %r1388, 10;
	sub.s32 	%r1390, %r1744, %r1389;
	cvt.u16.u32 	%rs683, %r1390;
	add.s16 	%rs684, %rs683, 48;
	cvt.u64.u32 	%rd322, %r1384;
	add.s64 	%rd323, %rd3, %rd322;
	st.local.u8 	[%rd323], %rs684;
	add.s32 	%r1391, %r1741, -2;
	mul.hi.s32 	%r1392, %r1388, 1717986919;
	shr.u32 	%r1393, %r1392, 31;
	shr.u32 	%r1394, %r1392, 2;
	add.s32 	%r1395, %r1394, %r1393;
	mul.lo.s32 	%r1396, %r1395, 10;
	sub.s32 	%r1397, %r1388, %r1396;
	cvt.u16.u32 	%rs685, %r1397;
	add.s16 	%rs686, %rs685, 48;
	cvt.u64.u32 	%rd324, %r1741;
	add.s64 	%rd325, %rd3, %rd324;
	st.local.u8 	[%rd325], %rs686;
	mul.hi.s32 	%r1398, %r1744, 1374389535;
	shr.u32 	%r1399, %r1398, 31;
	shr.s32 	%r1400, %r1398, 5;
	add.s32 	%r1401, %r1400, %r1399;
	add.s32 	%r1402, %r1741, -1;
	mul.hi.s32 	%r1403, %r1401, 1717986919;
	shr.u32 	%r1404, %r1403, 31;
	shr.u32 	%r1405, %r1403, 2;
	add.s32 	%r1406, %r1405, %r1404;
	mul.lo.s32 	%r1407, %r1406, 10;
	sub.s32 	%r1408, %r1401, %r1407;
	cvt.u16.u32 	%rs687, %r1408;
	add.s16 	%rs688, %rs687, 48;
	cvt.u64.u32 	%rd326, %r1402;
	add.s64 	%rd327, %rd3, %rd326;
	st.local.u8 	[%rd327], %rs688;
	mul.hi.s32 	%r1409, %r1744, 274877907;
	shr.u32 	%r1410, %r1409, 31;
	shr.s32 	%r1411, %r1409, 6;
	add.s32 	%r1412, %r1411, %r1410;
	mul.hi.s32 	%r1413, %r1412, 1717986919;
	shr.u32 	%r1414, %r1413, 31;
	shr.u32 	%r1415, %r1413, 2;
	add.s32 	%r1416, %r1415, %r1414;
	mul.lo.s32 	%r1417, %r1416, 10;
	sub.s32 	%r1418, %r1412, %r1417;
	cvt.u16.u32 	%rs689, %r1418;
	add.s16 	%rs690, %rs689, 48;
	cvt.u64.u32 	%rd328, %r1391;
	add.s64 	%rd329, %rd3, %rd328;
	st.local.u8 	[%rd329], %rs690;
	mul.hi.s32 	%r1419, %r1744, 1759218605;
	shr.u32 	%r1420, %r1419, 31;
	shr.s32 	%r1421, %r1419, 12;
	add.s32 	%r1744, %r1421, %r1420;
	add.s32 	%r1741, %r1741, -4;
	add.s32 	%r1740, %r1740, 4;
	setp.ne.s32 	%p219, %r1740, 0;
	@%p219 bra 	$L__BB5_133;
	add.s32 	%r1745, %r1741, 2;
$L__BB5_135:
	setp.eq.s32 	%p220, %r127, 0;
	@%p220 bra 	$L__BB5_140;
	setp.eq.s32 	%p221, %r127, 1;
	@%p221 bra 	$L__BB5_138;
	add.s32 	%r1422, %r1745, -1;
	mul.hi.s32 	%r1423, %r1744, 1717986919;
	shr.u32 	%r1424, %r1423, 31;
	shr.s32 	%r1425, %r1423, 2;
	add.s32 	%r1426, %r1425, %r1424;
	mul.lo.s32 	%r1427, %r1426, 10;
	sub.s32 	%r1428, %r1744, %r1427;
	cvt.u16.u32 	%rs691, %r1428;
	add.s16 	%rs692, %rs691, 48;
	cvt.u64.u32 	%rd330, %r1422;
	add.s64 	%rd331, %rd3, %rd330;
	st.local.u8 	[%rd331], %rs692;
	add.s32 	%r1745, %r1745, -2;
	mul.hi.s32 	%r1429, %r1426, 1717986919;
	shr.u32 	%r1430, %r1429, 31;
	shr.u32 	%r1431, %r1429, 2;
	add.s32 	%r1432, %r1431, %r1430;
	mul.lo.s32 	%r1433, %r1432, 10;
	sub.s32 	%r1434, %r1426, %r1433;
	cvt.u16.u32 	%rs693, %r1434;
	add.s16 	%rs694, %rs693, 48;
	cvt.u64.u32 	%rd332, %r1745;
	add.s64 	%rd333, %rd3, %rd332;
	st.local.u8 	[%rd333], %rs694;
	mul.hi.s32 	%r1435, %r1744, 1374389535;
	shr.u32 	%r1436, %r1435, 31;
	shr.s32 	%r1437, %r1435, 5;
	add.s32 	%r1744, %r1437, %r1436;
$L__BB5_138:
	and.b32  	%r1438, %r1747, 1;
	setp.eq.b32 	%p222, %r1438, 1;
	not.pred 	%p223, %p222;
	@%p223 bra 	$L__BB5_140;
	add.s32 	%r1439, %r1745, -1;
	mul.hi.s32 	%r1440, %r1744, 1717986919;
	shr.u32 	%r1441, %r1440, 31;
	shr.u32 	%r1442, %r1440, 2;
	add.s32 	%r1443, %r1442, %r1441;
	mul.lo.s32 	%r1444, %r1443, 10;
	sub.s32 	%r1445, %r1744, %r1444;
	cvt.u16.u32 	%rs695, %r1445;
	add.s16 	%rs696, %rs695, 48;
	cvt.u64.u32 	%rd334, %r1439;
	add.s64 	%rd335, %rd3, %rd334;
	st.local.u8 	[%rd335], %rs696;
$L__BB5_140:
	cvt.u64.u32 	%rd336, %r1747;
	add.s64 	%rd337, %rd3, %rd336;
	mov.b16 	%rs698, 46;
	st.local.u8 	[%rd337], %rs698;
	neg.f32 	%f81, %f14;
	setp.lt.f32 	%p224, %f14, 0f00000000;
	selp.f32 	%f82, %f81, %f14, %p224;
	mul.f32 	%f83, %f82, 0f41200000;
	cvt.rzi.s32.f32 	%r1448, %f83;
	cvt.u16.u32 	%rs699, %r1448;
	add.s16 	%rs700, %rs699, 48;
	st.local.u8 	[%rd337+1], %rs700;
	mov.b16 	%rs701, 0;
	st.local.u8 	[%rd337+2], %rs701;
	mov.b32 	%r1748, 0;
$L__BB5_141:
	mov.u32 	%r148, %r1748;
	cvt.u64.u32 	%rd338, %r148;
	add.s64 	%rd12, %rd1, %rd338;
	ld.global.u8 	%rs702, [%rd12];
	setp.ne.s16 	%p225, %rs702, 0;
	add.s32 	%r1748, %r148, 1;
	@%p225 bra 	$L__BB5_141;
	ld.local.u8 	%rs852, [%rd3];
	setp.eq.s16 	%p226, %rs852, 0;
	mov.b32 	%r1750, 0;
	@%p226 bra 	$L__BB5_145;
	mov.b32 	%r1750, 0;
$L__BB5_144:
	cvt.s64.s32 	%rd339, %r1750;
	add.s64 	%rd340, %rd12, %rd339;
	st.global.u8 	[%rd340], %rs852;
	add.s32 	%r1750, %r1750, 1;
	add.s64 	%rd341, %rd3, %rd339;
	ld.local.u8 	%rs852, [%rd341+1];
	setp.ne.s16 	%p227, %rs852, 0;
	@%p227 bra 	$L__BB5_144;
$L__BB5_145:
	add.s32 	%r1452, %r1750, %r148;
	cvt.u64.u32 	%rd342, %r1452;
	add.s64 	%rd343, %rd1, %rd342;
	mov.b16 	%rs703, 0;
	st.global.u8 	[%rd343], %rs703;
	mov.b32 	%r1751, 0;
$L__BB5_146:
	cvt.u64.u32 	%rd344, %r1751;
	add.s64 	%rd13, %rd1, %rd344;
	ld.global.u8 	%rs704, [%rd13];
	setp.ne.s16 	%p228, %rs704, 0;
	add.s32 	%r1751, %r1751, 1;
	@%p228 bra 	$L__BB5_146;
	mov.b16 	%rs705, 67;
	st.global.u8 	[%rd13], %rs705;
	mov.b16 	%rs706, 0;
	st.global.u8 	[%rd13+1], %rs706;
	mov.b32 	%r1917, 1;
	bra.uni 	$L__BB5_389;
$L__BB5_148:
	setp.ltu.f32 	%p168, %f6, 0f3E99999A;
	@%p168 bra 	$L__BB5_171;
	mov.b16 	%rs545, 82;
	st.global.u8 	[%rd1], %rs545;
	mov.b16 	%rs546, 105;
	st.global.u8 	[%rd1+1], %rs546;
	mov.b16 	%rs547, 101;
	st.global.u8 	[%rd1+2], %rs547;
	mov.b16 	%rs548, 103;
	st.global.u8 	[%rd1+3], %rs548;
	mov.b16 	%rs549, 111;
	st.global.u8 	[%rd1+4], %rs549;
	mov.b16 	%rs550, 32;
	st.global.u8 	[%rd1+5], %rs550;
	mov.b16 	%rs551, 110;
	st.global.u8 	[%rd1+6], %rs551;
	st.global.u8 	[%rd1+7], %rs549;
	st.global.u8 	[%rd1+8], %rs550;
	st.global.u8 	[%rd1+9], %rs551;
	st.global.u8 	[%rd1+10], %rs547;
	mov.b16 	%rs552, 99;
	st.global.u8 	[%rd1+11], %rs552;
	st.global.u8 	[%rd1+12], %rs547;
	mov.b16 	%rs553, 115;
	st.global.u8 	[%rd1+13], %rs553;
	mov.b16 	%rs554, 97;
	st.global.u8 	[%rd1+14], %rs554;
	mov.b16 	%rs555, 114;
	st.global.u8 	[%rd1+15], %rs555;
	st.global.u8 	[%rd1+16], %rs546;
	st.global.u8 	[%rd1+17], %rs549;
	mov.b16 	%rs556, 46;
	st.global.u8 	[%rd1+18], %rs556;
	st.global.u8 	[%rd1+19], %rs550;
	mov.b16 	%rs557, 72;
	st.global.u8 	[%rd1+20], %rs557;
	mov.b16 	%rs558, 117;
	st.global.u8 	[%rd1+21], %rs558;
	mov.b16 	%rs559, 109;
	st.global.u8 	[%rd1+22], %rs559;
	st.global.u8 	[%rd1+23], %rs547;
	mov.b16 	%rs560, 100;
	st.global.u8 	[%rd1+24], %rs560;
	st.global.u8 	[%rd1+25], %rs554;
	st.global.u8 	[%rd1+26], %rs560;
	mov.b16 	%rs561, 58;
	st.global.u8 	[%rd1+27], %rs561;
	st.global.u8 	[%rd1+28], %rs550;
	mov.b16 	%rs562, 0;
	st.global.u8 	[%rd1+29], %rs562;
	mul.f32 	%f66, %f6, 0f42C80000;
	cvt.rzi.s32.f32 	%r1759, %f66;
	cvt.rn.f32.s32 	%f67, %r1759;
	sub.f32 	%f15, %f66, %f67;
	setp.eq.s32 	%p169, %r1759, 0;
	@%p169 bra 	$L__BB5_395;
	setp.lt.s32 	%p170, %r1759, 1;
	mov.b32 	%r1762, 0;
	@%p170 bra 	$L__BB5_153;
	mov.b32 	%r1762, 0;
	mov.u32 	%r1754, %r1759;
$L__BB5_152:
	mul.hi.u32 	%r1161, %r1754, -858993459;
	shr.u32 	%r162, %r1161, 3;
	add.s32 	%r1762, %r1762, 1;
	setp.lt.u32 	%p171, %r1754, 10;
	mov.u32 	%r1754, %r162;
	@%p171 bra 	$L__BB5_153;
	bra.uni 	$L__BB5_152;
$L__BB5_153:
	setp.lt.s32 	%p172, %r1762, 1;
	@%p172 bra 	$L__BB5_163;
	and.b32  	%r157, %r1762, 3;
	setp.lt.u32 	%p173, %r1762, 4;
	mov.u32 	%r1760, %r1762;
	@%p173 bra 	$L__BB5_158;
	add.s32 	%r1756, %r1762, -2;
	and.b32  	%r1162, %r1762, 2147483644;
	neg.s32 	%r1755, %r1162;
$L__BB5_156:
	.pragma "nounroll";
	add.s32 	%r1163, %r1756, 1;
	mul.hi.s32 	%r1164, %r1759, 1717986919;
	shr.u32 	%r1165, %r1164, 31;
	shr.s32 	%r1166, %r1164, 2;
	add.s32 	%r1167, %r1166, %r1165;
	mul.lo.s32 	%r1168, %r1167, 10;
	sub.s32 	%r1169, %r1759, %r1168;
	cvt.u16.u32 	%rs563, %r1169;
	add.s16 	%rs564, %rs563, 48;
	cvt.u64.u32 	%rd253, %r1163;
	add.s64 	%rd254, %rd3, %rd253;
	st.local.u8 	[%rd254], %rs564;
	add.s32 	%r1170, %r1756, -2;
	mul.hi.s32 	%r1171, %r1167, 1717986919;
	shr.u32 	%r1172, %r1171, 31;
	shr.u32 	%r1173, %r1171, 2;
	add.s32 	%r1174, %r1173, %r1172;
	mul.lo.s32 	%r1175, %r1174, 10;
	sub.s32 	%r1176, %r1167, %r1175;
	cvt.u16.u32 	%rs565, %r1176;
	add.s16 	%rs566, %rs565, 48;
	cvt.u64.u32 	%rd255, %r1756;
	add.s64 	%rd256, %rd3, %rd255;
	st.local.u8 	[%rd256], %rs566;
	mul.hi.s32 	%r1177, %r1759, 1374389535;
	shr.u32 	%r1178, %r1177, 31;
	shr.s32 	%r1179, %r1177, 5;
	add.s32 	%r1180, %r1179, %r1178;
	add.s32 	%r1181, %r1756, -1;
	mul.hi.s32 	%r1182, %r1180, 1717986919;
	shr.u32 	%r1183, %r1182, 31;
	shr.u32 	%r1184, %r1182, 2;
	add.s32 	%r1185, %r1184, %r1183;
	mul.lo.s32 	%r1186, %r1185, 10;
	sub.s32 	%r1187, %r1180, %r1186;
	cvt.u16.u32 	%rs567, %r1187;
	add.s16 	%rs568, %rs567, 48;
	cvt.u64.u32 	%rd257, %r1181;
	add.s64 	%rd258, %rd3, %rd257;
	st.local.u8 	[%rd258], %rs568;
	mul.hi.s32 	%r1188, %r1759, 274877907;
	shr.u32 	%r1189, %r1188, 31;
	shr.s32 	%r1190, %r1188, 6;
	add.s32 	%r1191, %r1190, %r1189;
	mul.hi.s32 	%r1192, %r1191, 1717986919;
	shr.u32 	%r1193, %r1192, 31;
	shr.u32 	%r1194, %r1192, 2;
	add.s32 	%r1195, %r1194, %r1193;
	mul.lo.s32 	%r1196, %r1195, 10;
	sub.s32 	%r1197, %r1191, %r1196;
	cvt.u16.u32 	%rs569, %r1197;
	add.s16 	%rs570, %rs569, 48;
	cvt.u64.u32 	%rd259, %r1170;
	add.s64 	%rd260, %rd3, %rd259;
	st.local.u8 	[%rd260], %rs570;
	mul.hi.s32 	%r1198, %r1759, 1759218605;
	shr.u32 	%r1199, %r1198, 31;
	shr.s32 	%r1200, %r1198, 12;
	add.s32 	%r1759, %r1200, %r1199;
	add.s32 	%r1756, %r1756, -4;
	add.s32 	%r1755, %r1755, 4;
	setp.ne.s32 	%p174, %r1755, 0;
	@%p174 bra 	$L__BB5_156;
	add.s32 	%r1760, %r1756, 2;
$L__BB5_158:
	setp.eq.s32 	%p175, %r157, 0;
	@%p175 bra 	$L__BB5_163;
	setp.eq.s32 	%p176, %r157, 1;
	@%p176 bra 	$L__BB5_161;
	add.s32 	%r1201, %r1760, -1;
	mul.hi.s32 	%r1202, %r1759, 1717986919;
	shr.u32 	%r1203, %r1202, 31;
	shr.s32 	%r1204, %r1202, 2;
	add.s32 	%r1205, %r1204, %r1203;
	mul.lo.s32 	%r1206, %r1205, 10;
	sub.s32 	%r1207, %r1759, %r1206;
	cvt.u16.u32 	%rs571, %r1207;
	add.s16 	%rs572, %rs571, 48;
	cvt.u64.u32 	%rd261, %r1201;
	add.s64 	%rd262, %rd3, %rd261;
	st.local.u8 	[%rd262], %rs572;
	add.s32 	%r1760, %r1760, -2;
	mul.hi.s32 	%r1208, %r1205, 1717986919;
	shr.u32 	%r1209, %r1208, 31;
	shr.u32 	%r1210, %r1208, 2;
	add.s32 	%r1211, %r1210, %r1209;
	mul.lo.s32 	%r1212, %r1211, 10;
	sub.s32 	%r1213, %r1205, %r1212;
	cvt.u16.u32 	%rs573, %r1213;
	add.s16 	%rs574, %rs573, 48;
	cvt.u64.u32 	%rd263, %r1760;
	add.s64 	%rd264, %rd3, %rd263;
	st.local.u8 	[%rd264], %rs574;
	mul.hi.s32 	%r1214, %r1759, 1374389535;
	shr.u32 	%r1215, %r1214, 31;
	shr.s32 	%r1216, %r1214, 5;
	add.s32 	%r1759, %r1216, %r1215;
$L__BB5_161:
	and.b32  	%r1217, %r1762, 1;
	setp.eq.b32 	%p177, %r1217, 1;
	not.pred 	%p178, %p177;
	@%p178 bra 	$L__BB5_163;
	add.s32 	%r1218, %r1760, -1;
	mul.hi.s32 	%r1219, %r1759, 1717986919;
	shr.u32 	%r1220, %r1219, 31;
	shr.u32 	%r1221, %r1219, 2;
	add.s32 	%r1222, %r1221, %r1220;
	mul.lo.s32 	%r1223, %r1222, 10;
	sub.s32 	%r1224, %r1759, %r1223;
	cvt.u16.u32 	%rs575, %r1224;
	add.s16 	%rs576, %rs575, 48;
	cvt.u64.u32 	%rd265, %r1218;
	add.s64 	%rd266, %rd3, %rd265;
	st.local.u8 	[%rd266], %rs576;
$L__BB5_163:
	cvt.u64.u32 	%rd267, %r1762;
	add.s64 	%rd268, %rd3, %rd267;
	mov.b16 	%rs578, 46;
	st.local.u8 	[%rd268], %rs578;
	neg.f32 	%f68, %f15;
	setp.lt.f32 	%p179, %f15, 0f00000000;
	selp.f32 	%f69, %f68, %f15, %p179;
	mul.f32 	%f70, %f69, 0f41200000;
	cvt.rzi.s32.f32 	%r1227, %f70;
	cvt.u16.u32 	%rs579, %r1227;
	add.s16 	%rs580, %rs579, 48;
	st.local.u8 	[%rd268+1], %rs580;
	mov.b16 	%rs581, 0;
	st.local.u8 	[%rd268+2], %rs581;
	mov.b32 	%r1763, 0;
$L__BB5_164:
	mov.u32 	%r178, %r1763;
	cvt.u64.u32 	%rd269, %r178;
	add.s64 	%rd14, %rd1, %rd269;
	ld.global.u8 	%rs582, [%rd14];
	setp.ne.s16 	%p180, %rs582, 0;
	add.s32 	%r1763, %r178, 1;
	@%p180 bra 	$L__BB5_164;
	ld.local.u8 	%rs853, [%rd3];
	setp.eq.s16 	%p181, %rs853, 0;
	mov.b32 	%r1765, 0;
	@%p181 bra 	$L__BB5_168;
	mov.b32 	%r1765, 0;
$L__BB5_167:
	cvt.s64.s32 	%rd270, %r1765;
	add.s64 	%rd271, %rd14, %rd270;
	st.global.u8 	[%rd271], %rs853;
	add.s32 	%r1765, %r1765, 1;
	add.s64 	%rd272, %rd3, %rd270;
	ld.local.u8 	%rs853, [%rd272+1];
	setp.ne.s16 	%p182, %rs853, 0;
	@%p182 bra 	$L__BB5_167;
$L__BB5_168:
	add.s32 	%r1231, %r1765, %r178;
	cvt.u64.u32 	%rd273, %r1231;
	add.s64 	%rd274, %rd1, %rd273;
	mov.b16 	%rs583, 0;
	st.global.u8 	[%rd274], %rs583;
	mov.b32 	%r1766, 0;
$L__BB5_169:
	cvt.u64.u32 	%rd275, %r1766;
	add.s64 	%rd15, %rd1, %rd275;
	ld.global.u8 	%rs584, [%rd15];
	setp.ne.s16 	%p183, %rs584, 0;
	add.s32 	%r1766, %r1766, 1;
	@%p183 bra 	$L__BB5_169;
	mov.b16 	%rs585, 37;
	st.global.u8 	[%rd15], %rs585;
	mov.b16 	%rs586, 0;
	st.global.u8 	[%rd15+1], %rs586;
	mov.b32 	%r1917, 0;
	bra.uni 	$L__BB5_389;
$L__BB5_171:
	mov.b16 	%rs587, 84;
	st.global.u8 	[%rd1], %rs587;
	mov.b16 	%rs588, 101;
	st.global.u8 	[%rd1+1], %rs588;
	mov.b16 	%rs589, 109;
	st.global.u8 	[%rd1+2], %rs589;
	mov.b16 	%rs590, 112;
	st.global.u8 	[%rd1+3], %rs590;
	mov.b16 	%rs591, 32;
	st.global.u8 	[%rd1+4], %rs591;
	st.global.u8 	[%rd1+5], %rs589;
	mov.b16 	%rs592, 117;
	st.global.u8 	[%rd1+6], %rs592;
	mov.b16 	%rs593, 121;
	st.global.u8 	[%rd1+7], %rs593;
	st.global.u8 	[%rd1+8], %rs591;
	mov.b16 	%rs594, 97;
	st.global.u8 	[%rd1+9], %rs594;
	mov.b16 	%rs595, 108;
	st.global.u8 	[%rd1+10], %rs595;
	mov.b16 	%rs596, 116;
	st.global.u8 	[%rd1+11], %rs596;
	st.global.u8 	[%rd1+12], %rs594;
	st.global.u8 	[%rd1+13], %rs591;
	mov.b16 	%rs597, 40;
	st.global.u8 	[%rd1+14], %rs597;
	mov.b16 	%rs598, 0;
	st.global.u8 	[%rd1+15], %rs598;
	cvt.rzi.s32.f32 	%r1774, %f7;
	cvt.rn.f32.s32 	%f71, %r1774;
	sub.f32 	%f16, %f7, %f71;
	setp.eq.s32 	%p184, %r1774, 0;
	@%p184 bra 	$L__BB5_396;
	setp.lt.s32 	%p185, %r1774, 1;
	mov.b32 	%r1777, 0;
	@%p185 bra 	$L__BB5_175;
	mov.b32 	%r1777, 0;
	mov.u32 	%r1769, %r1774;
$L__BB5_174:
	mul.hi.u32 	%r1235, %r1769, -858993459;
	shr.u32 	%r192, %r1235, 3;
	add.s32 	%r1777, %r1777, 1;
	setp.lt.u32 	%p186, %r1769, 10;
	mov.u32 	%r1769, %r192;
	@%p186 bra 	$L__BB5_175;
	bra.uni 	$L__BB5_174;
$L__BB5_175:
	setp.lt.s32 	%p187, %r1777, 1;
	@%p187 bra 	$L__BB5_185;
	and.b32  	%r187, %r1777, 3;
	setp.lt.u32 	%p188, %r1777, 4;
	mov.u32 	%r1775, %r1777;
	@%p188 bra 	$L__BB5_180;
	add.s32 	%r1771, %r1777, -2;
	and.b32  	%r1236, %r1777, 2147483644;
	neg.s32 	%r1770, %r1236;
$L__BB5_178:
	.pragma "nounroll";
	add.s32 	%r1237, %r1771, 1;
	mul.hi.s32 	%r1238, %r1774, 1717986919;
	shr.u32 	%r1239, %r1238, 31;
	shr.s32 	%r1240, %r1238, 2;
	add.s32 	%r1241, %r1240, %r1239;
	mul.lo.s32 	%r1242, %r1241, 10;
	sub.s32 	%r1243, %r1774, %r1242;
	cvt.u16.u32 	%rs599, %r1243;
	add.s16 	%rs600, %rs599, 48;
	cvt.u64.u32 	%rd276, %r1237;
	add.s64 	%rd277, %rd3, %rd276;
	st.local.u8 	[%rd277], %rs600;
	add.s32 	%r1244, %r1771, -2;
	mul.hi.s32 	%r1245, %r1241, 1717986919;
	shr.u32 	%r1246, %r1245, 31;
	shr.u32 	%r1247, %r1245, 2;
	add.s32 	%r1248, %r1247, %r1246;
	mul.lo.s32 	%r1249, %r1248, 10;
	sub.s32 	%r1250, %r1241, %r1249;
	cvt.u16.u32 	%rs601, %r1250;
	add.s16 	%rs602, %rs601, 48;
	cvt.u64.u32 	%rd278, %r1771;
	add.s64 	%rd279, %rd3, %rd278;
	st.local.u8 	[%rd279], %rs602;
	mul.hi.s32 	%r1251, %r1774, 1374389535;
	shr.u32 	%r1252, %r1251, 31;
	shr.s32 	%r1253, %r1251, 5;
	add.s32 	%r1254, %r1253, %r1252;
	add.s32 	%r1255, %r1771, -1;
	mul.hi.s32 	%r1256, %r1254, 1717986919;
	shr.u32 	%r1257, %r1256, 31;
	shr.u32 	%r1258, %r1256, 2;
	add.s32 	%r1259, %r1258, %r1257;
	mul.lo.s32 	%r1260, %r1259, 10;
	sub.s32 	%r1261, %r1254, %r1260;
	cvt.u16.u32 	%rs603, %r1261;
	add.s16 	%rs604, %rs603, 48;
	cvt.u64.u32 	%rd280, %r1255;
	add.s64 	%rd281, %rd3, %rd280;
	st.local.u8 	[%rd281], %rs604;
	mul.hi.s32 	%r1262, %r1774, 274877907;
	shr.u32 	%r1263, %r1262, 31;
	shr.s32 	%r1264, %r1262, 6;
	add.s32 	%r1265, %r1264, %r1263;
	mul.hi.s32 	%r1266, %r1265, 1717986919;
	shr.u32 	%r1267, %r1266, 31;
	shr.u32 	%r1268, %r1266, 2;
	add.s32 	%r1269, %r1268, %r1267;
	mul.lo.s32 	%r1270, %r1269, 10;
	sub.s32 	%r1271, %r1265, %r1270;
	cvt.u16.u32 	%rs605, %r1271;
	add.s16 	%rs606, %rs605, 48;
	cvt.u64.u32 	%rd282, %r1244;
	add.s64 	%rd283, %rd3, %rd282;
	st.local.u8 	[%rd283], %rs606;
	mul.hi.s32 	%r1272, %r1774, 1759218605;
	shr.u32 	%r1273, %r1272, 31;
	shr.s32 	%r1274, %r1272, 12;
	add.s32 	%r1774, %r1274, %r1273;
	add.s32 	%r1771, %r1771, -4;
	add.s32 	%r1770, %r1770, 4;
	setp.ne.s32 	%p189, %r1770, 0;
	@%p189 bra 	$L__BB5_178;
	add.s32 	%r1775, %r1771, 2;
$L__BB5_180:
	setp.eq.s32 	%p190, %r187, 0;
	@%p190 bra 	$L__BB5_185;
	setp.eq.s32 	%p191, %r187, 1;
	@%p191 bra 	$L__BB5_183;
	add.s32 	%r1275, %r1775, -1;
	mul.hi.s32 	%r1276, %r1774, 1717986919;
	shr.u32 	%r1277, %r1276, 31;
	shr.s32 	%r1278, %r1276, 2;
	add.s32 	%r1279, %r1278, %r1277;
	mul.lo.s32 	%r1280, %r1279, 10;
	sub.s32 	%r1281, %r1774, %r1280;
	cvt.u16.u32 	%rs607, %r1281;
	add.s16 	%rs608, %rs607, 48;
	cvt.u64.u32 	%rd284, %r1275;
	add.s64 	%rd285, %rd3, %rd284;
	st.local.u8 	[%rd285], %rs608;
	add.s32 	%r1775, %r1775, -2;
	mul.hi.s32 	%r1282, %r1279, 1717986919;
	shr.u32 	%r1283, %r1282, 31;
	shr.u32 	%r1284, %r1282, 2;
	add.s32 	%r1285, %r1284, %r1283;
	mul.lo.s32 	%r1286, %r1285, 10;
	sub.s32 	%r1287, %r1279, %r1286;
	cvt.u16.u32 	%rs609, %r1287;
	add.s16 	%rs610, %rs609, 48;
	cvt.u64.u32 	%rd286, %r1775;
	add.s64 	%rd287, %rd3, %rd286;
	st.local.u8 	[%rd287], %rs610;
	mul.hi.s32 	%r1288, %r1774, 1374389535;
	shr.u32 	%r1289, %r1288, 31;
	shr.s32 	%r1290, %r1288, 5;
	add.s32 	%r1774, %r1290, %r1289;
$L__BB5_183:
	and.b32  	%r1291, %r1777, 1;
	setp.eq.b32 	%p192, %r1291, 1;
	not.pred 	%p193, %p192;
	@%p193 bra 	$L__BB5_185;
	add.s32 	%r1292, %r1775, -1;
	mul.hi.s32 	%r1293, %r1774, 1717986919;
	shr.u32 	%r1294, %r1293, 31;
	shr.u32 	%r1295, %r1293, 2;
	add.s32 	%r1296, %r1295, %r1294;
	mul.lo.s32 	%r1297, %r1296, 10;
	sub.s32 	%r1298, %r1774, %r1297;
	cvt.u16.u32 	%rs611, %r1298;
	add.s16 	%rs612, %rs611, 48;
	cvt.u64.u32 	%rd288, %r1292;
	add.s64 	%rd289, %rd3, %rd288;
	st.local.u8 	[%rd289], %rs612;
$L__BB5_185:
	cvt.u64.u32 	%rd290, %r1777;
	add.s64 	%rd291, %rd3, %rd290;
	mov.b16 	%rs614, 46;
	st.local.u8 	[%rd291], %rs614;
	neg.f32 	%f72, %f16;
	setp.lt.f32 	%p194, %f16, 0f00000000;
	selp.f32 	%f73, %f72, %f16, %p194;
	mul.f32 	%f74, %f73, 0f41200000;
	cvt.rzi.s32.f32 	%r1301, %f74;
	cvt.u16.u32 	%rs615, %r1301;
	add.s16 	%rs616, %rs615, 48;
	st.local.u8 	[%rd291+1], %rs616;
	mov.b16 	%rs617, 0;
	st.local.u8 	[%rd291+2], %rs617;
	mov.b32 	%r1778, 0;
$L__BB5_186:
	mov.u32 	%r208, %r1778;
	cvt.u64.u32 	%rd292, %r208;
	add.s64 	%rd16, %rd1, %rd292;
	ld.global.u8 	%rs618, [%rd16];
	setp.ne.s16 	%p195, %rs618, 0;
	add.s32 	%r1778, %r208, 1;
	@%p195 bra 	$L__BB5_186;
	ld.local.u8 	%rs854, [%rd3];
	setp.eq.s16 	%p196, %rs854, 0;
	mov.b32 	%r1780, 0;
	@%p196 bra 	$L__BB5_190;
	mov.b32 	%r1780, 0;
$L__BB5_189:
	cvt.s64.s32 	%rd293, %r1780;
	add.s64 	%rd294, %rd16, %rd293;
	st.global.u8 	[%rd294], %rs854;
	add.s32 	%r1780, %r1780, 1;
	add.s64 	%rd295, %rd3, %rd293;
	ld.local.u8 	%rs854, [%rd295+1];
	setp.ne.s16 	%p197, %rs854, 0;
	@%p197 bra 	$L__BB5_189;
$L__BB5_190:
	add.s32 	%r1305, %r1780, %r208;
	cvt.u64.u32 	%rd296, %r1305;
	add.s64 	%rd297, %rd1, %rd296;
	mov.b16 	%rs619, 0;
	st.global.u8 	[%rd297], %rs619;
	mov.b32 	%r1781, 0;
$L__BB5_191:
	cvt.u64.u32 	%rd298, %r1781;
	add.s64 	%rd17, %rd1, %rd298;
	ld.global.u8 	%rs620, [%rd17];
	setp.ne.s16 	%p198, %rs620, 0;
	add.s32 	%r1781, %r1781, 1;
	@%p198 bra 	$L__BB5_191;
	mov.b16 	%rs621, 67;
	st.global.u8 	[%rd17], %rs621;
	mov.b16 	%rs622, 41;
	st.global.u8 	[%rd17+1], %rs622;
	mov.b16 	%rs623, 46;
	st.global.u8 	[%rd17+2], %rs623;
	mov.b16 	%rs624, 32;
	st.global.u8 	[%rd17+3], %rs624;
	mov.b16 	%rs625, 82;
	st.global.u8 	[%rd17+4], %rs625;
	mov.b16 	%rs626, 105;
	st.global.u8 	[%rd17+5], %rs626;
	mov.b16 	%rs627, 101;
	st.global.u8 	[%rd17+6], %rs627;
	mov.b16 	%rs628, 103;
	st.global.u8 	[%rd17+7], %rs628;
	mov.b16 	%rs629, 111;
	st.global.u8 	[%rd17+8], %rs629;
	st.global.u8 	[%rd17+9], %rs624;
	mov.b16 	%rs630, 112;
	st.global.u8 	[%rd17+10], %rs630;
	st.global.u8 	[%rd17+11], %rs629;
	mov.b16 	%rs631, 115;
	st.global.u8 	[%rd17+12], %rs631;
	st.global.u8 	[%rd17+13], %rs630;
	mov.b16 	%rs632, 117;
	st.global.u8 	[%rd17+14], %rs632;
	st.global.u8 	[%rd17+15], %rs627;
	st.global.u8 	[%rd17+16], %rs631;
	mov.b16 	%rs633, 116;
	st.global.u8 	[%rd17+17], %rs633;
	st.global.u8 	[%rd17+18], %rs629;
	st.global.u8 	[%rd17+19], %rs623;
	mov.b16 	%rs634, 0;
	st.global.u8 	[%rd17+20], %rs634;
	mov.b32 	%r1917, 2;
	bra.uni 	$L__BB5_389;
$L__BB5_193:
	mov.b16 	%rs503, 82;
	st.global.u8 	[%rd1], %rs503;
	mov.b16 	%rs504, 105;
	st.global.u8 	[%rd1+1], %rs504;
	mov.b16 	%rs505, 101;
	st.global.u8 	[%rd1+2], %rs505;
	mov.b16 	%rs506, 103;
	st.global.u8 	[%rd1+3], %rs506;
	mov.b16 	%rs507, 111;
	st.global.u8 	[%rd1+4], %rs507;
	mov.b16 	%rs508, 32;
	st.global.u8 	[%rd1+5], %rs508;
	mov.b16 	%rs509, 100;
	st.global.u8 	[%rd1+6], %rs509;
	st.global.u8 	[%rd1+7], %rs505;
	mov.b16 	%rs510, 115;
	st.global.u8 	[%rd1+8], %rs510;
	mov.b16 	%rs511, 97;
	st.global.u8 	[%rd1+9], %rs511;
	mov.b16 	%rs512, 99;
	st.global.u8 	[%rd1+10], %rs512;
	mov.b16 	%rs513, 116;
	st.global.u8 	[%rd1+11], %rs513;
	st.global.u8 	[%rd1+12], %rs504;
	mov.b16 	%rs514, 118;
	st.global.u8 	[%rd1+13], %rs514;
	st.global.u8 	[%rd1+14], %rs511;
	st.global.u8 	[%rd1+15], %rs509;
	st.global.u8 	[%rd1+16], %rs507;
	mov.b16 	%rs515, 46;
	st.global.u8 	[%rd1+17], %rs515;
	st.global.u8 	[%rd1+18], %rs508;
	mov.b16 	%rs516, 72;
	st.global.u8 	[%rd1+19], %rs516;
	mov.b16 	%rs517, 117;
	st.global.u8 	[%rd1+20], %rs517;
	mov.b16 	%rs518, 109;
	st.global.u8 	[%rd1+21], %rs518;
	st.global.u8 	[%rd1+22], %rs505;
	st.global.u8 	[%rd1+23], %rs509;
	st.global.u8 	[%rd1+24], %rs511;
	st.global.u8 	[%rd1+25], %rs509;
	mov.b16 	%rs519, 58;
	st.global.u8 	[%rd1+26], %rs519;
	st.global.u8 	[%rd1+27], %rs508;
	mov.b16 	%rs520, 0;
	st.global.u8 	[%rd1+28], %rs520;
	mul.f32 	%f61, %f6, 0f42C80000;
	cvt.rzi.s32.f32 	%r1789, %f61;
	cvt.rn.f32.s32 	%f62, %r1789;
	sub.f32 	%f17, %f61, %f62;
	setp.eq.s32 	%p150, %r1789, 0;
	@%p150 bra 	$L__BB5_397;
	setp.lt.s32 	%p151, %r1789, 1;
	mov.b32 	%r1792, 0;
	@%p151 bra 	$L__BB5_197;
	mov.b32 	%r1792, 0;
	mov.u32 	%r1784, %r1789;
$L__BB5_196:
	mul.hi.u32 	%r1087, %r1784, -858993459;
	shr.u32 	%r222, %r1087, 3;
	add.s32 	%r1792, %r1792, 1;
	setp.lt.u32 	%p152, %r1784, 10;
	mov.u32 	%r1784, %r222;
	@%p152 bra 	$L__BB5_197;
	bra.uni 	$L__BB5_196;
$L__BB5_197:
	setp.lt.s32 	%p153, %r1792, 1;
	@%p153 bra 	$L__BB5_207;
	and.b32  	%r217, %r1792, 3;
	setp.lt.u32 	%p154, %r1792, 4;
	mov.u32 	%r1790, %r1792;
	@%p154 bra 	$L__BB5_202;
	add.s32 	%r1786, %r1792, -2;
	and.b32  	%r1088, %r1792, 2147483644;
	neg.s32 	%r1785, %r1088;
$L__BB5_200:
	.pragma "nounroll";
	add.s32 	%r1089, %r1786, 1;
	mul.hi.s32 	%r1090, %r1789, 1717986919;
	shr.u32 	%r1091, %r1090, 31;
	shr.s32 	%r1092, %r1090, 2;
	add.s32 	%r1093, %r1092, %r1091;
	mul.lo.s32 	%r1094, %r1093, 10;
	sub.s32 	%r1095, %r1789, %r1094;
	cvt.u16.u32 	%rs521, %r1095;
	add.s16 	%rs522, %rs521, 48;
	cvt.u64.u32 	%rd230, %r1089;
	add.s64 	%rd231, %rd3, %rd230;
	st.local.u8 	[%rd231], %rs522;
	add.s32 	%r1096, %r1786, -2;
	mul.hi.s32 	%r1097, %r1093, 1717986919;
	shr.u32 	%r1098, %r1097, 31;
	shr.u32 	%r1099, %r1097, 2;
	add.s32 	%r1100, %r1099, %r1098;
	mul.lo.s32 	%r1101, %r1100, 10;
	sub.s32 	%r1102, %r1093, %r1101;
	cvt.u16.u32 	%rs523, %r1102;
	add.s16 	%rs524, %rs523, 48;
	cvt.u64.u32 	%rd232, %r1786;
	add.s64 	%rd233, %rd3, %rd232;
	st.local.u8 	[%rd233], %rs524;
	mul.hi.s32 	%r1103, %r1789, 1374389535;
	shr.u32 	%r1104, %r1103, 31;
	shr.s32 	%r1105, %r1103, 5;
	add.s32 	%r1106, %r1105, %r1104;
	add.s32 	%r1107, %r1786, -1;
	mul.hi.s32 	%r1108, %r1106, 1717986919;
	shr.u32 	%r1109, %r1108, 31;
	shr.u32 	%r1110, %r1108, 2;
	add.s32 	%r1111, %r1110, %r1109;
	mul.lo.s32 	%r1112, %r1111, 10;
	sub.s32 	%r1113, %r1106, %r1112;
	cvt.u16.u32 	%rs525, %r1113;
	add.s16 	%rs526, %rs525, 48;
	cvt.u64.u32 	%rd234, %r1107;
	add.s64 	%rd235, %rd3, %rd234;
	st.local.u8 	[%rd235], %rs526;
	mul.hi.s32 	%r1114, %r1789, 274877907;
	shr.u32 	%r1115, %r1114, 31;
	shr.s32 	%r1116, %r1114, 6;
	add.s32 	%r1117, %r1116, %r1115;
	mul.hi.s32 	%r1118, %r1117, 1717986919;
	shr.u32 	%r1119, %r1118, 31;
	shr.u32 	%r1120, %r1118, 2;
	add.s32 	%r1121, %r1120, %r1119;
	mul.lo.s32 	%r1122, %r1121, 10;
	sub.s32 	%r1123, %r1117, %r1122;
	cvt.u16.u32 	%rs527, %r1123;
	add.s16 	%rs528, %rs527, 48;
	cvt.u64.u32 	%rd236, %r1096;
	add.s64 	%rd237, %rd3, %rd236;
	st.local.u8 	[%rd237], %rs528;
	mul.hi.s32 	%r1124, %r1789, 1759218605;
	shr.u32 	%r1125, %r1124, 31;
	shr.s32 	%r1126, %r1124, 12;
	add.s32 	%r1789, %r1126, %r1125;
	add.s32 	%r1786, %r1786, -4;
	add.s32 	%r1785, %r1785, 4;
	setp.ne.s32 	%p155, %r1785, 0;
	@%p155 bra 	$L__BB5_200;
	add.s32 	%r1790, %r1786, 2;
$L__BB5_202:
	setp.eq.s32 	%p156, %r217, 0;
	@%p156 bra 	$L__BB5_207;
	setp.eq.s32 	%p157, %r217, 1;
	@%p157 bra 	$L__BB5_205;
	add.s32 	%r1127, %r1790, -1;
	mul.hi.s32 	%r1128, %r1789, 1717986919;
	shr.u32 	%r1129, %r1128, 31;
	shr.s32 	%r1130, %r1128, 2;
	add.s32 	%r1131, %r1130, %r1129;
	mul.lo.s32 	%r1132, %r1131, 10;
	sub.s32 	%r1133, %r1789, %r1132;
	cvt.u16.u32 	%rs529, %r1133;
	add.s16 	%rs530, %rs529, 48;
	cvt.u64.u32 	%rd238, %r1127;
	add.s64 	%rd239, %rd3, %rd238;
	st.local.u8 	[%rd239], %rs530;
	add.s32 	%r1790, %r1790, -2;
	mul.hi.s32 	%r1134, %r1131, 1717986919;
	shr.u32 	%r1135, %r1134, 31;
	shr.u32 	%r1136, %r1134, 2;
	add.s32 	%r1137, %r1136, %r1135;
	mul.lo.s32 	%r1138, %r1137, 10;
	sub.s32 	%r1139, %r1131, %r1138;
	cvt.u16.u32 	%rs531, %r1139;
	add.s16 	%rs532, %rs531, 48;
	cvt.u64.u32 	%rd240, %r1790;
	add.s64 	%rd241, %rd3, %rd240;
	st.local.u8 	[%rd241], %rs532;
	mul.hi.s32 	%r1140, %r1789, 1374389535;
	shr.u32 	%r1141, %r1140, 31;
	shr.s32 	%r1142, %r1140, 5;
	add.s32 	%r1789, %r1142, %r1141;
$L__BB5_205:
	and.b32  	%r1143, %r1792, 1;
	setp.eq.b32 	%p158, %r1143, 1;
	not.pred 	%p159, %p158;
	@%p159 bra 	$L__BB5_207;
	add.s32 	%r1144, %r1790, -1;
	mul.hi.s32 	%r1145, %r1789, 1717986919;
	shr.u32 	%r1146, %r1145, 31;
	shr.u32 	%r1147, %r1145, 2;
	add.s32 	%r1148, %r1147, %r1146;
	mul.lo.s32 	%r1149, %r1148, 10;
	sub.s32 	%r1150, %r1789, %r1149;
	cvt.u16.u32 	%rs533, %r1150;
	add.s16 	%rs534, %rs533, 48;
	cvt.u64.u32 	%rd242, %r1144;
	add.s64 	%rd243, %rd3, %rd242;
	st.local.u8 	[%rd243], %rs534;
$L__BB5_207:
	cvt.u64.u32 	%rd244, %r1792;
	add.s64 	%rd245, %rd3, %rd244;
	mov.b16 	%rs536, 46;
	st.local.u8 	[%rd245], %rs536;
	neg.f32 	%f63, %f17;
	setp.lt.f32 	%p160, %f17, 0f00000000;
	selp.f32 	%f64, %f63, %f17, %p160;
	mul.f32 	%f65, %f64, 0f41200000;
	cvt.rzi.s32.f32 	%r1153, %f65;
	cvt.u16.u32 	%rs537, %r1153;
	add.s16 	%rs538, %rs537, 48;
	st.local.u8 	[%rd245+1], %rs538;
	mov.b16 	%rs539, 0;
	st.local.u8 	[%rd245+2], %rs539;
	mov.b32 	%r1793, 0;
$L__BB5_208:
	mov.u32 	%r238, %r1793;
	cvt.u64.u32 	%rd246, %r238;
	add.s64 	%rd18, %rd1, %rd246;
	ld.global.u8 	%rs540, [%rd18];
	setp.ne.s16 	%p161, %rs540, 0;
	add.s32 	%r1793, %r238, 1;
	@%p161 bra 	$L__BB5_208;
	ld.local.u8 	%rs855, [%rd3];
	setp.eq.s16 	%p162, %rs855, 0;
	mov.b32 	%r1795, 0;
	@%p162 bra 	$L__BB5_212;
	mov.b32 	%r1795, 0;
$L__BB5_211:
	cvt.s64.s32 	%rd247, %r1795;
	add.s64 	%rd248, %rd18, %rd247;
	st.global.u8 	[%rd248], %rs855;
	add.s32 	%r1795, %r1795, 1;
	add.s64 	%rd249, %rd3, %rd247;
	ld.local.u8 	%rs855, [%rd249+1];
	setp.ne.s16 	%p163, %rs855, 0;
	@%p163 bra 	$L__BB5_211;
$L__BB5_212:
	add.s32 	%r1157, %r1795, %r238;
	cvt.u64.u32 	%rd250, %r1157;
	add.s64 	%rd251, %rd1, %rd250;
	mov.b16 	%rs541, 0;
	st.global.u8 	[%rd251], %rs541;
	mov.b32 	%r1796, 0;
$L__BB5_213:
	cvt.u64.u32 	%rd252, %r1796;
	add.s64 	%rd19, %rd1, %rd252;
	ld.global.u8 	%rs542, [%rd19];
	setp.ne.s16 	%p164, %rs542, 0;
	add.s32 	%r1796, %r1796, 1;
	@%p164 bra 	$L__BB5_213;
	mov.b16 	%rs543, 37;
	st.global.u8 	[%rd19], %rs543;
	mov.b16 	%rs544, 0;
	st.global.u8 	[%rd19+1], %rs544;
	mov.b32 	%r1917, 1;
	bra.uni 	$L__BB5_389;
$L__BB5_215:
	setp.geu.f32 	%p117, %f6, 0f3E800000;
	@%p117 bra 	$L__BB5_217;
	mov.b16 	%rs416, 69;
	st.global.u8 	[%rd1], %rs416;
	mov.b16 	%rs417, 115;
	st.global.u8 	[%rd1+1], %rs417;
	mov.b16 	%rs418, 116;
	st.global.u8 	[%rd1+2], %rs418;
	mov.b16 	%rs419, 97;
	st.global.u8 	[%rd1+3], %rs419;
	mov.b16 	%rs420, 100;
	st.global.u8 	[%rd1+4], %rs420;
	mov.b16 	%rs421, 111;
	st.global.u8 	[%rd1+5], %rs421;
	mov.b16 	%rs422, 58;
	st.global.u8 	[%rd1+6], %rs422;
	mov.b16 	%rs423, 32;
	st.global.u8 	[%rd1+7], %rs423;
	mov.b16 	%rs424, 67;
	st.global.u8 	[%rd1+8], %rs424;
	mov.b16 	%rs425, 82;
	st.global.u8 	[%rd1+9], %rs425;
	mov.b16 	%rs426, 73;
	st.global.u8 	[%rd1+10], %rs426;
	mov.b16 	%rs427, 84;
	st.global.u8 	[%rd1+11], %rs427;
	st.global.u8 	[%rd1+12], %rs426;
	st.global.u8 	[%rd1+13], %rs424;
	mov.b16 	%rs428, 79;
	st.global.u8 	[%rd1+14], %rs428;
	st.global.u8 	[%rd1+15], %rs423;
	mov.b16 	%rs429, 124;
	st.global.u8 	[%rd1+16], %rs429;
	st.global.u8 	[%rd1+17], %rs423;
	mov.b16 	%rs430, 72;
	st.global.u8 	[%rd1+18], %rs430;
	mov.b16 	%rs431, 117;
	st.global.u8 	[%rd1+19], %rs431;
	mov.b16 	%rs432, 109;
	st.global.u8 	[%rd1+20], %rs432;
	st.global.u8 	[%rd1+21], %rs422;
	mov.b16 	%rs433, 0;
	st.global.u8 	[%rd1+22], %rs433;
	bra.uni 	$L__BB5_222;
$L__BB5_217:
	setp.geu.f32 	%p118, %f6, 0f3EB33333;
	@%p118 bra 	$L__BB5_219;
	mov.b16 	%rs399, 69;
	st.global.u8 	[%rd1], %rs399;
	mov.b16 	%rs400, 115;
	st.global.u8 	[%rd1+1], %rs400;
	mov.b16 	%rs401, 116;
	st.global.u8 	[%rd1+2], %rs401;
	mov.b16 	%rs402, 97;
	st.global.u8 	[%rd1+3], %rs402;
	mov.b16 	%rs403, 100;
	st.global.u8 	[%rd1+4], %rs403;
	mov.b16 	%rs404, 111;
	st.global.u8 	[%rd1+5], %rs404;
	mov.b16 	%rs405, 58;
	st.global.u8 	[%rd1+6], %rs405;
	mov.b16 	%rs406, 32;
	st.global.u8 	[%rd1+7], %rs406;
	mov.b16 	%rs407, 66;
	st.global.u8 	[%rd1+8], %rs407;
	mov.b16 	%rs408, 65;
	st.global.u8 	[%rd1+9], %rs408;
	mov.b16 	%rs409, 74;
	st.global.u8 	[%rd1+10], %rs409;
	mov.b16 	%rs410, 79;
	st.global.u8 	[%rd1+11], %rs410;
	st.global.u8 	[%rd1+12], %rs406;
	mov.b16 	%rs411, 124;
	st.global.u8 	[%rd1+13], %rs411;
	st.global.u8 	[%rd1+14], %rs406;
	mov.b16 	%rs412, 72;
	st.global.u8 	[%rd1+15], %rs412;
	mov.b16 	%rs413, 117;
	st.global.u8 	[%rd1+16], %rs413;
	mov.b16 	%rs414, 109;
	st.global.u8 	[%rd1+17], %rs414;
	st.global.u8 	[%rd1+18], %rs405;
	mov.b16 	%rs415, 0;
	st.global.u8 	[%rd1+19], %rs415;
	bra.uni 	$L__BB5_222;
$L__BB5_219:
	setp.leu.f32 	%p119, %f6, 0f3F19999A;
	@%p119 bra 	$L__BB5_221;
	mov.b16 	%rs382, 69;
	st.global.u8 	[%rd1], %rs382;
	mov.b16 	%rs383, 115;
	st.global.u8 	[%rd1+1], %rs383;
	mov.b16 	%rs384, 116;
	st.global.u8 	[%rd1+2], %rs384;
	mov.b16 	%rs385, 97;
	st.global.u8 	[%rd1+3], %rs385;
	mov.b16 	%rs386, 100;
	st.global.u8 	[%rd1+4], %rs386;
	mov.b16 	%rs387, 111;
	st.global.u8 	[%rd1+5], %rs387;
	mov.b16 	%rs388, 58;
	st.global.u8 	[%rd1+6], %rs388;
	mov.b16 	%rs389, 32;
	st.global.u8 	[%rd1+7], %rs389;
	mov.b16 	%rs390, 65;
	st.global.u8 	[%rd1+8], %rs390;
	mov.b16 	%rs391, 76;
	st.global.u8 	[%rd1+9], %rs391;
	mov.b16 	%rs392, 84;
	st.global.u8 	[%rd1+10], %rs392;
	mov.b16 	%rs393, 79;
	st.global.u8 	[%rd1+11], %rs393;
	st.global.u8 	[%rd1+12], %rs389;
	mov.b16 	%rs394, 124;
	st.global.u8 	[%rd1+13], %rs394;
	st.global.u8 	[%rd1+14], %rs389;
	mov.b16 	%rs395, 72;
	st.global.u8 	[%rd1+15], %rs395;
	mov.b16 	%rs396, 117;
	st.global.u8 	[%rd1+16], %rs396;
	mov.b16 	%rs397, 109;
	st.global.u8 	[%rd1+17], %rs397;
	st.global.u8 	[%rd1+18], %rs388;
	mov.b16 	%rs398, 0;
	st.global.u8 	[%rd1+19], %rs398;
	bra.uni 	$L__BB5_222;
$L__BB5_221:
	mov.b16 	%rs364, 69;
	st.global.u8 	[%rd1], %rs364;
	mov.b16 	%rs365, 115;
	st.global.u8 	[%rd1+1], %rs365;
	mov.b16 	%rs366, 116;
	st.global.u8 	[%rd1+2], %rs366;
	mov.b16 	%rs367, 97;
	st.global.u8 	[%rd1+3], %rs367;
	mov.b16 	%rs368, 100;
	st.global.u8 	[%rd1+4], %rs368;
	mov.b16 	%rs369, 111;
	st.global.u8 	[%rd1+5], %rs369;
	mov.b16 	%rs370, 58;
	st.global.u8 	[%rd1+6], %rs370;
	mov.b16 	%rs371, 32;
	st.global.u8 	[%rd1+7], %rs371;
	mov.b16 	%rs372, 79;
	st.global.u8 	[%rd1+8], %rs372;
	mov.b16 	%rs373, 80;
	st.global.u8 	[%rd1+9], %rs373;
	mov.b16 	%rs374, 84;
	st.global.u8 	[%rd1+10], %rs374;
	mov.b16 	%rs375, 73;
	st.global.u8 	[%rd1+11], %rs375;
	mov.b16 	%rs376, 77;
	st.global.u8 	[%rd1+12], %rs376;
	st.global.u8 	[%rd1+13], %rs372;
	st.global.u8 	[%rd1+14], %rs371;
	mov.b16 	%rs377, 124;
	st.global.u8 	[%rd1+15], %rs377;
	st.global.u8 	[%rd1+16], %rs371;
	mov.b16 	%rs378, 72;
	st.global.u8 	[%rd1+17], %rs378;
	mov.b16 	%rs379, 117;
	st.global.u8 	[%rd1+18], %rs379;
	mov.b16 	%rs380, 109;
	st.global.u8 	[%rd1+19], %rs380;
	st.global.u8 	[%rd1+20], %rs370;
	mov.b16 	%rs381, 0;
	st.global.u8 	[%rd1+21], %rs381;
$L__BB5_222:
	mul.f32 	%f52, %f6, 0f42C80000;
	cvt.rzi.s32.f32 	%r1804, %f52;
	cvt.rn.f32.s32 	%f53, %r1804;
	sub.f32 	%f18, %f52, %f53;
	setp.eq.s32 	%p120, %r1804, 0;
	@%p120 bra 	$L__BB5_398;
	setp.lt.s32 	%p121, %r1804, 1;
	mov.b32 	%r1807, 0;
	@%p121 bra 	$L__BB5_226;
	mov.b32 	%r1807, 0;
	mov.u32 	%r1799, %r1804;
$L__BB5_225:
	mul.hi.u32 	%r939, %r1799, -858993459;
	shr.u32 	%r252, %r939, 3;
	add.s32 	%r1807, %r1807, 1;
	setp.lt.u32 	%p122, %r1799, 10;
	mov.u32 	%r1799, %r252;
	@%p122 bra 	$L__BB5_226;
	bra.uni 	$L__BB5_225;
$L__BB5_226:
	setp.lt.s32 	%p123, %r1807, 1;
	@%p123 bra 	$L__BB5_236;
	and.b32  	%r247, %r1807, 3;
	setp.lt.u32 	%p124, %r1807, 4;
	mov.u32 	%r1805, %r1807;
	@%p124 bra 	$L__BB5_231;
	add.s32 	%r1801, %r1807, -2;
	and.b32  	%r940, %r1807, 2147483644;
	neg.s32 	%r1800, %r940;
$L__BB5_229:
	.pragma "nounroll";
	add.s32 	%r941, %r1801, 1;
	mul.hi.s32 	%r942, %r1804, 1717986919;
	shr.u32 	%r943, %r942, 31;
	shr.s32 	%r944, %r942, 2;
	add.s32 	%r945, %r944, %r943;
	mul.lo.s32 	%r946, %r945, 10;
	sub.s32 	%r947, %r1804, %r946;
	cvt.u16.u32 	%rs434, %r947;
	add.s16 	%rs435, %rs434, 48;
	cvt.u64.u32 	%rd184, %r941;
	add.s64 	%rd185, %rd3, %rd184;
	st.local.u8 	[%rd185], %rs435;
	add.s32 	%r948, %r1801, -2;
	mul.hi.s32 	%r949, %r945, 1717986919;
	shr.u32 	%r950, %r949, 31;
	shr.u32 	%r951, %r949, 2;
	add.s32 	%r952, %r951, %r950;
	mul.lo.s32 	%r953, %r952, 10;
	sub.s32 	%r954, %r945, %r953;
	cvt.u16.u32 	%rs436, %r954;
	add.s16 	%rs437, %rs436, 48;
	cvt.u64.u32 	%rd186, %r1801;
	add.s64 	%rd187, %rd3, %rd186;
	st.local.u8 	[%rd187], %rs437;
	mul.hi.s32 	%r955, %r1804, 1374389535;
	shr.u32 	%r956, %r955, 31;
	shr.s32 	%r957, %r955, 5;
	add.s32 	%r958, %r957, %r956;
	add.s32 	%r959, %r1801, -1;
	mul.hi.s32 	%r960, %r958, 1717986919;
	shr.u32 	%r961, %r960, 31;
	shr.u32 	%r962, %r960, 2;
	add.s32 	%r963, %r962, %r961;
	mul.lo.s32 	%r964, %r963, 10;
	sub.s32 	%r965, %r958, %r964;
	cvt.u16.u32 	%rs438, %r965;
	add.s16 	%rs439, %rs438, 48;
	cvt.u64.u32 	%rd188, %r959;
	add.s64 	%rd189, %rd3, %rd188;
	st.local.u8 	[%rd189], %rs439;
	mul.hi.s32 	%r966, %r1804, 274877907;
	shr.u32 	%r967, %r966, 31;
	shr.s32 	%r968, %r966, 6;
	add.s32 	%r969, %r968, %r967;
	mul.hi.s32 	%r970, %r969, 1717986919;
	shr.u32 	%r971, %r970, 31;
	shr.u32 	%r972, %r970, 2;
	add.s32 	%r973, %r972, %r971;
	mul.lo.s32 	%r974, %r973, 10;
	sub.s32 	%r975, %r969, %r974;
	cvt.u16.u32 	%rs440, %r975;
	add.s16 	%rs441, %rs440, 48;
	cvt.u64.u32 	%rd190, %r948;
	add.s64 	%rd191, %rd3, %rd190;
	st.local.u8 	[%rd191], %rs441;
	mul.hi.s32 	%r976, %r1804, 1759218605;
	shr.u32 	%r977, %r976, 31;
	shr.s32 	%r978, %r976, 12;
	add.s32 	%r1804, %r978, %r977;
	add.s32 	%r1801, %r1801, -4;
	add.s32 	%r1800, %r1800, 4;
	setp.ne.s32 	%p125, %r1800, 0;
	@%p125 bra 	$L__BB5_229;
	add.s32 	%r1805, %r1801, 2;
$L__BB5_231:
	setp.eq.s32 	%p126, %r247, 0;
	@%p126 bra 	$L__BB5_236;
	setp.eq.s32 	%p127, %r247, 1;
	@%p127 bra 	$L__BB5_234;
	add.s32 	%r979, %r1805, -1;
	mul.hi.s32 	%r980, %r1804, 1717986919;
	shr.u32 	%r981, %r980, 31;
	shr.s32 	%r982, %r980, 2;
	add.s32 	%r983, %r982, %r981;
	mul.lo.s32 	%r984, %r983, 10;
	sub.s32 	%r985, %r1804, %r984;
	cvt.u16.u32 	%rs442, %r985;
	add.s16 	%rs443, %rs442, 48;
	cvt.u64.u32 	%rd192, %r979;
	add.s64 	%rd193, %rd3, %rd192;
	st.local.u8 	[%rd193], %rs443;
	add.s32 	%r1805, %r1805, -2;
	mul.hi.s32 	%r986, %r983, 1717986919;
	shr.u32 	%r987, %r986, 31;
	shr.u32 	%r988, %r986, 2;
	add.s32 	%r989, %r988, %r987;
	mul.lo.s32 	%r990, %r989, 10;
	sub.s32 	%r991, %r983, %r990;
	cvt.u16.u32 	%rs444, %r991;
	add.s16 	%rs445, %rs444, 48;
	cvt.u64.u32 	%rd194, %r1805;
	add.s64 	%rd195, %rd3, %rd194;
	st.local.u8 	[%rd195], %rs445;
	mul.hi.s32 	%r992, %r1804, 1374389535;
	shr.u32 	%r993, %r992, 31;
	shr.s32 	%r994, %r992, 5;
	add.s32 	%r1804, %r994, %r993;
$L__BB5_234:
	and.b32  	%r995, %r1807, 1;
	setp.eq.b32 	%p128, %r995, 1;
	not.pred 	%p129, %p128;
	@%p129 bra 	$L__BB5_236;
	add.s32 	%r996, %r1805, -1;
	mul.hi.s32 	%r997, %r1804, 1717986919;
	shr.u32 	%r998, %r997, 31;
	shr.u32 	%r999, %r997, 2;
	add.s32 	%r1000, %r999, %r998;
	mul.lo.s32 	%r1001, %r1000, 10;
	sub.s32 	%r1002, %r1804, %r1001;
	cvt.u16.u32 	%rs446, %r1002;
	add.s16 	%rs447, %rs446, 48;
	cvt.u64.u32 	%rd196, %r996;
	add.s64 	%rd197, %rd3, %rd196;
	st.local.u8 	[%rd197], %rs447;
$L__BB5_236:
	cvt.u64.u32 	%rd198, %r1807;
	add.s64 	%rd199, %rd3, %rd198;
	mov.b16 	%rs449, 46;
	st.local.u8 	[%rd199], %rs449;
	neg.f32 	%f54, %f18;
	setp.lt.f32 	%p130, %f18, 0f00000000;
	selp.f32 	%f55, %f54, %f18, %p130;
	mul.f32 	%f56, %f55, 0f41200000;
	cvt.rzi.s32.f32 	%r1005, %f56;
	cvt.u16.u32 	%rs450, %r1005;
	add.s16 	%rs451, %rs450, 48;
	st.local.u8 	[%rd199+1], %rs451;
	mov.b16 	%rs452, 0;
	st.local.u8 	[%rd199+2], %rs452;
	mov.b32 	%r1808, 0;
$L__BB5_237:
	mov.u32 	%r268, %r1808;
	cvt.u64.u32 	%rd200, %r268;
	add.s64 	%rd20, %rd1, %rd200;
	ld.global.u8 	%rs453, [%rd20];
	setp.ne.s16 	%p131, %rs453, 0;
	add.s32 	%r1808, %r268, 1;
	@%p131 bra 	$L__BB5_237;
	ld.local.u8 	%rs856, [%rd3];
	setp.eq.s16 	%p132, %rs856, 0;
	mov.b32 	%r1810, 0;
	@%p132 bra 	$L__BB5_241;
	mov.b32 	%r1810, 0;
$L__BB5_240:
	cvt.s64.s32 	%rd201, %r1810;
	add.s64 	%rd202, %rd20, %rd201;
	st.global.u8 	[%rd202], %rs856;
	add.s32 	%r1810, %r1810, 1;
	add.s64 	%rd203, %rd3, %rd201;
	ld.local.u8 	%rs856, [%rd203+1];
	setp.ne.s16 	%p133, %rs856, 0;
	@%p133 bra 	$L__BB5_240;
$L__BB5_241:
	add.s32 	%r1009, %r1810, %r268;
	cvt.u64.u32 	%rd204, %r1009;
	add.s64 	%rd205, %rd1, %rd204;
	mov.b16 	%rs454, 0;
	st.global.u8 	[%rd205], %rs454;
	mov.b32 	%r1811, 0;
$L__BB5_242:
	cvt.u64.u32 	%rd206, %r1811;
	add.s64 	%rd21, %rd1, %rd206;
	ld.global.u8 	%rs455, [%rd21];
	setp.ne.s16 	%p134, %rs455, 0;
	add.s32 	%r1811, %r1811, 1;
	@%p134 bra 	$L__BB5_242;
	mov.b16 	%rs456, 37;
	st.global.u8 	[%rd21], %rs456;
	mov.b16 	%rs457, 32;
	st.global.u8 	[%rd21+1], %rs457;
	mov.b16 	%rs458, 84;
	st.global.u8 	[%rd21+2], %rs458;
	mov.b16 	%rs459, 101;
	st.global.u8 	[%rd21+3], %rs459;
	mov.b16 	%rs460, 109;
	st.global.u8 	[%rd21+4], %rs460;
	mov.b16 	%rs461, 112;
	st.global.u8 	[%rd21+5], %rs461;
	mov.b16 	%rs462, 58;
	st.global.u8 	[%rd21+6], %rs462;
	mov.b16 	%rs463, 0;
	st.global.u8 	[%rd21+7], %rs463;
	cvt.rzi.s32.f32 	%r1819, %f7;
	cvt.rn.f32.s32 	%f57, %r1819;
	sub.f32 	%f19, %f7, %f57;
	setp.eq.s32 	%p135, %r1819, 0;
	@%p135 bra 	$L__BB5_399;
	setp.lt.s32 	%p136, %r1819, 1;
	mov.b32 	%r1822, 0;
	@%p136 bra 	$L__BB5_247;
	mov.b32 	%r1822, 0;
	mov.u32 	%r1814, %r1819;
$L__BB5_246:
	mul.hi.u32 	%r1012, %r1814, -858993459;
	shr.u32 	%r282, %r1012, 3;
	add.s32 	%r1822, %r1822, 1;
	setp.lt.u32 	%p137, %r1814, 10;
	mov.u32 	%r1814, %r282;
	@%p137 bra 	$L__BB5_247;
	bra.uni 	$L__BB5_246;
$L__BB5_247:
	setp.lt.s32 	%p138, %r1822, 1;
	@%p138 bra 	$L__BB5_257;
	and.b32  	%r277, %r1822, 3;
	setp.lt.u32 	%p139, %r1822, 4;
	mov.u32 	%r1820, %r1822;
	@%p139 bra 	$L__BB5_252;
	add.s32 	%r1816, %r1822, -2;
	and.b32  	%r1013, %r1822, 2147483644;
	neg.s32 	%r1815, %r1013;
$L__BB5_250:
	.pragma "nounroll";
	add.s32 	%r1014, %r1816, 1;
	mul.hi.s32 	%r1015, %r1819, 1717986919;
	shr.u32 	%r1016, %r1015, 31;
	shr.s32 	%r1017, %r1015, 2;
	add.s32 	%r1018, %r1017, %r1016;
	mul.lo.s32 	%r1019, %r1018, 10;
	sub.s32 	%r1020, %r1819, %r1019;
	cvt.u16.u32 	%rs464, %r1020;
	add.s16 	%rs465, %rs464, 48;
	cvt.u64.u32 	%rd207, %r1014;
	add.s64 	%rd208, %rd3, %rd207;
	st.local.u8 	[%rd208], %rs465;
	add.s32 	%r1021, %r1816, -2;
	mul.hi.s32 	%r1022, %r1018, 1717986919;
	shr.u32 	%r1023, %r1022, 31;
	shr.u32 	%r1024, %r1022, 2;
	add.s32 	%r1025, %r1024, %r1023;
	mul.lo.s32 	%r1026, %r1025, 10;
	sub.s32 	%r1027, %r1018, %r1026;
	cvt.u16.u32 	%rs466, %r1027;
	add.s16 	%rs467, %rs466, 48;
	cvt.u64.u32 	%rd209, %r1816;
	add.s64 	%rd210, %rd3, %rd209;
	st.local.u8 	[%rd210], %rs467;
	mul.hi.s32 	%r1028, %r1819, 1374389535;
	shr.u32 	%r1029, %r1028, 31;
	shr.s32 	%r1030, %r1028, 5;
	add.s32 	%r1031, %r1030, %r1029;
	add.s32 	%r1032, %r1816, -1;
	mul.hi.s32 	%r1033, %r1031, 1717986919;
	shr.u32 	%r1034, %r1033, 31;
	shr.u32 	%r1035, %r1033, 2;
	add.s32 	%r1036, %r1035, %r1034;
	mul.lo.s32 	%r1037, %r1036, 10;
	sub.s32 	%r1038, %r1031, %r1037;
	cvt.u16.u32 	%rs468, %r1038;
	add.s16 	%rs469, %rs468, 48;
	cvt.u64.u32 	%rd211, %r1032;
	add.s64 	%rd212, %rd3, %rd211;
	st.local.u8 	[%rd212], %rs469;
	mul.hi.s32 	%r1039, %r1819, 274877907;
	shr.u32 	%r1040, %r1039, 31;
	shr.s32 	%r1041, %r1039, 6;
	add.s32 	%r1042, %r1041, %r1040;
	mul.hi.s32 	%r1043, %r1042, 1717986919;
	shr.u32 	%r1044, %r1043, 31;
	shr.u32 	%r1045, %r1043, 2;
	add.s32 	%r1046, %r1045, %r1044;
	mul.lo.s32 	%r1047, %r1046, 10;
	sub.s32 	%r1048, %r1042, %r1047;
	cvt.u16.u32 	%rs470, %r1048;
	add.s16 	%rs471, %rs470, 48;
	cvt.u64.u32 	%rd213, %r1021;
	add.s64 	%rd214, %rd3, %rd213;
	st.local.u8 	[%rd214], %rs471;
	mul.hi.s32 	%r1049, %r1819, 1759218605;
	shr.u32 	%r1050, %r1049, 31;
	shr.s32 	%r1051, %r1049, 12;
	add.s32 	%r1819, %r1051, %r1050;
	add.s32 	%r1816, %r1816, -4;
	add.s32 	%r1815, %r1815, 4;
	setp.ne.s32 	%p140, %r1815, 0;
	@%p140 bra 	$L__BB5_250;
	add.s32 	%r1820, %r1816, 2;
$L__BB5_252:
	setp.eq.s32 	%p141, %r277, 0;
	@%p141 bra 	$L__BB5_257;
	setp.eq.s32 	%p142, %r277, 1;
	@%p142 bra 	$L__BB5_255;
	add.s32 	%r1052, %r1820, -1;
	mul.hi.s32 	%r1053, %r1819, 1717986919;
	shr.u32 	%r1054, %r1053, 31;
	shr.s32 	%r1055, %r1053, 2;
	add.s32 	%r1056, %r1055, %r1054;
	mul.lo.s32 	%r1057, %r1056, 10;
	sub.s32 	%r1058, %r1819, %r1057;
	cvt.u16.u32 	%rs472, %r1058;
	add.s16 	%rs473, %rs472, 48;
	cvt.u64.u32 	%rd215, %r1052;
	add.s64 	%rd216, %rd3, %rd215;
	st.local.u8 	[%rd216], %rs473;
	add.s32 	%r1820, %r1820, -2;
	mul.hi.s32 	%r1059, %r1056, 1717986919;
	shr.u32 	%r1060, %r1059, 31;
	shr.u32 	%r1061, %r1059, 2;
	add.s32 	%r1062, %r1061, %r1060;
	mul.lo.s32 	%r1063, %r1062, 10;
	sub.s32 	%r1064, %r1056, %r1063;
	cvt.u16.u32 	%rs474, %r1064;
	add.s16 	%rs475, %rs474, 48;
	cvt.u64.u32 	%rd217, %r1820;
	add.s64 	%rd218, %rd3, %rd217;
	st.local.u8 	[%rd218], %rs475;
	mul.hi.s32 	%r1065, %r1819, 1374389535;
	shr.u32 	%r1066, %r1065, 31;
	shr.s32 	%r1067, %r1065, 5;
	add.s32 	%r1819, %r1067, %r1066;
$L__BB5_255:
	and.b32  	%r1068, %r1822, 1;
	setp.eq.b32 	%p143, %r1068, 1;
	not.pred 	%p144, %p143;
	@%p144 bra 	$L__BB5_257;
	add.s32 	%r1069, %r1820, -1;
	mul.hi.s32 	%r1070, %r1819, 1717986919;
	shr.u32 	%r1071, %r1070, 31;
	shr.u32 	%r1072, %r1070, 2;
	add.s32 	%r1073, %r1072, %r1071;
	mul.lo.s32 	%r1074, %r1073, 10;
	sub.s32 	%r1075, %r1819, %r1074;
	cvt.u16.u32 	%rs476, %r1075;
	add.s16 	%rs477, %rs476, 48;
	cvt.u64.u32 	%rd219, %r1069;
	add.s64 	%rd220, %rd3, %rd219;
	st.local.u8 	[%rd220], %rs477;
$L__BB5_257:
	cvt.u64.u32 	%rd221, %r1822;
	add.s64 	%rd222, %rd3, %rd221;
	mov.b16 	%rs479, 46;
	st.local.u8 	[%rd222], %rs479;
	neg.f32 	%f58, %f19;
	setp.lt.f32 	%p145, %f19, 0f00000000;
	selp.f32 	%f59, %f58, %f19, %p145;
	mul.f32 	%f60, %f59, 0f41200000;
	cvt.rzi.s32.f32 	%r1078, %f60;
	cvt.u16.u32 	%rs480, %r1078;
	add.s16 	%rs481, %rs480, 48;
	st.local.u8 	[%rd222+1], %rs481;
	mov.b16 	%rs482, 0;
	st.local.u8 	[%rd222+2], %rs482;
	mov.b32 	%r1823, 0;
$L__BB5_258:
	mov.u32 	%r298, %r1823;
	cvt.u64.u32 	%rd223, %r298;
	add.s64 	%rd22, %rd1, %rd223;
	ld.global.u8 	%rs483, [%rd22];
	setp.ne.s16 	%p146, %rs483, 0;
	add.s32 	%r1823, %r298, 1;
	@%p146 bra 	$L__BB5_258;
	ld.local.u8 	%rs857, [%rd3];
	setp.eq.s16 	%p147, %rs857, 0;
	mov.b32 	%r1825, 0;
	@%p147 bra 	$L__BB5_262;
	mov.b32 	%r1825, 0;
$L__BB5_261:
	cvt.s64.s32 	%rd224, %r1825;
	add.s64 	%rd225, %rd22, %rd224;
	st.global.u8 	[%rd225], %rs857;
	add.s32 	%r1825, %r1825, 1;
	add.s64 	%rd226, %rd3, %rd224;
	ld.local.u8 	%rs857, [%rd226+1];
	setp.ne.s16 	%p148, %rs857, 0;
	@%p148 bra 	$L__BB5_261;
$L__BB5_262:
	add.s32 	%r1082, %r1825, %r298;
	cvt.u64.u32 	%rd227, %r1082;
	add.s64 	%rd228, %rd1, %rd227;
	mov.b16 	%rs484, 0;
	st.global.u8 	[%rd228], %rs484;
	mov.b32 	%r1826, 0;
$L__BB5_263:
	cvt.u64.u32 	%rd229, %r1826;
	add.s64 	%rd23, %rd1, %rd229;
	ld.global.u8 	%rs485, [%rd23];
	setp.ne.s16 	%p149, %rs485, 0;
	add.s32 	%r1826, %r1826, 1;
	@%p149 bra 	$L__BB5_263;
	mov.b16 	%rs486, 67;
	st.global.u8 	[%rd23], %rs486;
	mov.b16 	%rs487, 0;
	st.global.u8 	[%rd23+1], %rs487;
	mov.b32 	%r1917, 1;
	bra.uni 	$L__BB5_389;
$L__BB5_265:
	mov.b16 	%rs354, 48;
	st.local.u8 	[%rd3], %rs354;
	mov.b32 	%r1837, 1;
$L__BB5_266:
	cvt.u64.u32 	%rd175, %r1837;
	add.s64 	%rd176, %rd3, %rd175;
	mov.b16 	%rs355, 46;
	st.local.u8 	[%rd176], %rs355;
	neg.f32 	%f49, %f20;
	setp.lt.f32 	%p112, %f20, 0f00000000;
	selp.f32 	%f50, %f49, %f20, %p112;
	mul.f32 	%f51, %f50, 0f41200000;
	cvt.rzi.s32.f32 	%r931, %f51;
	cvt.u16.u32 	%rs356, %r931;
	add.s16 	%rs357, %rs356, 48;
	st.local.u8 	[%rd176+1], %rs357;
	mov.b16 	%rs358, 0;
	st.local.u8 	[%rd176+2], %rs358;
	mov.b32 	%r1838, 0;
$L__BB5_267:
	mov.u32 	%r328, %r1838;
	cvt.u64.u32 	%rd177, %r328;
	add.s64 	%rd24, %rd1, %rd177;
	ld.global.u8 	%rs359, [%rd24];
	setp.ne.s16 	%p113, %rs359, 0;
	add.s32 	%r1838, %r328, 1;
	@%p113 bra 	$L__BB5_267;
	ld.local.u8 	%rs858, [%rd3];
	setp.eq.s16 	%p114, %rs858, 0;
	mov.b32 	%r1840, 0;
	@%p114 bra 	$L__BB5_271;
	mov.b32 	%r1840, 0;
$L__BB5_270:
	cvt.s64.s32 	%rd178, %r1840;
	add.s64 	%rd179, %rd24, %rd178;
	st.global.u8 	[%rd179], %rs858;
	add.s32 	%r1840, %r1840, 1;
	add.s64 	%rd180, %rd3, %rd178;
	ld.local.u8 	%rs858, [%rd180+1];
	setp.ne.s16 	%p115, %rs858, 0;
	@%p115 bra 	$L__BB5_270;
$L__BB5_271:
	add.s32 	%r935, %r1840, %r328;
	cvt.u64.u32 	%rd181, %r935;
	add.s64 	%rd182, %rd1, %rd181;
	mov.b16 	%rs360, 0;
	st.global.u8 	[%rd182], %rs360;
	mov.b32 	%r1841, 0;
$L__BB5_272:
	cvt.u64.u32 	%rd183, %r1841;
	add.s64 	%rd25, %rd1, %rd183;
	ld.global.u8 	%rs361, [%rd25];
	setp.ne.s16 	%p116, %rs361, 0;
	add.s32 	%r1841, %r1841, 1;
	@%p116 bra 	$L__BB5_272;
	mov.b16 	%rs362, 67;
	st.global.u8 	[%rd25], %rs362;
	mov.b16 	%rs363, 0;
	st.global.u8 	[%rd25+1], %rs363;
	mov.b32 	%r1917, 1;
	bra.uni 	$L__BB5_389;
$L__BB5_274:
	mov.b16 	%rs281, 67;
	st.global.u8 	[%rd1], %rs281;
	mov.b16 	%rs282, 111;
	st.global.u8 	[%rd1+1], %rs282;
	mov.b16 	%rs283, 110;
	st.global.u8 	[%rd1+2], %rs283;
	mov.b16 	%rs284, 100;
	st.global.u8 	[%rd1+3], %rs284;
	mov.b16 	%rs285, 105;
	st.global.u8 	[%rd1+4], %rs285;
	mov.b16 	%rs286, 99;
	st.global.u8 	[%rd1+5], %rs286;
	st.global.u8 	[%rd1+6], %rs285;
	st.global.u8 	[%rd1+7], %rs282;
	st.global.u8 	[%rd1+8], %rs283;
	mov.b16 	%rs287, 101;
	st.global.u8 	[%rd1+9], %rs287;
	mov.b16 	%rs288, 115;
	st.global.u8 	[%rd1+10], %rs288;
	mov.b16 	%rs289, 32;
	st.global.u8 	[%rd1+11], %rs289;
	st.global.u8 	[%rd1+12], %rs282;
	mov.b16 	%rs290, 112;
	st.global.u8 	[%rd1+13], %rs290;
	mov.b16 	%rs291, 116;
	st.global.u8 	[%rd1+14], %rs291;
	st.global.u8 	[%rd1+15], %rs285;
	mov.b16 	%rs292, 109;
	st.global.u8 	[%rd1+16], %rs292;
	mov.b16 	%rs293, 97;
	st.global.u8 	[%rd1+17], %rs293;
	st.global.u8 	[%rd1+18], %rs288;
	mov.b16 	%rs294, 46;
	st.global.u8 	[%rd1+19], %rs294;
	st.global.u8 	[%rd1+20], %rs289;
	mov.b16 	%rs295, 84;
	st.global.u8 	[%rd1+21], %rs295;
	st.global.u8 	[%rd1+22], %rs287;
	st.global.u8 	[%rd1+23], %rs292;
	st.global.u8 	[%rd1+24], %rs290;
	mov.b16 	%rs296, 58;
	st.global.u8 	[%rd1+25], %rs296;
	st.global.u8 	[%rd1+26], %rs289;
	mov.b16 	%rs297, 0;
	st.global.u8 	[%rd1+27], %rs297;
	cvt.rzi.s32.f32 	%r1849, %f7;
	cvt.rn.f32.s32 	%f44, %r1849;
	sub.f32 	%f21, %f7, %f44;
	setp.eq.s32 	%p87, %r1849, 0;
	@%p87 bra 	$L__BB5_400;
	setp.lt.s32 	%p88, %r1849, 1;
	mov.b32 	%r1852, 0;
	@%p88 bra 	$L__BB5_278;
	mov.b32 	%r1852, 0;
	mov.u32 	%r1844, %r1849;
$L__BB5_277:
	mul.hi.u32 	%r791, %r1844, -858993459;
	shr.u32 	%r342, %r791, 3;
	add.s32 	%r1852, %r1852, 1;
	setp.lt.u32 	%p89, %r1844, 10;
	mov.u32 	%r1844, %r342;
	@%p89 bra 	$L__BB5_278;
	bra.uni 	$L__BB5_277;
$L__BB5_278:
	setp.lt.s32 	%p90, %r1852, 1;
	@%p90 bra 	$L__BB5_288;
	and.b32  	%r337, %r1852, 3;
	setp.lt.u32 	%p91, %r1852, 4;
	mov.u32 	%r1850, %r1852;
	@%p91 bra 	$L__BB5_283;
	add.s32 	%r1846, %r1852, -2;
	and.b32  	%r792, %r1852, 2147483644;
	neg.s32 	%r1845, %r792;
$L__BB5_281:
	.pragma "nounroll";
	add.s32 	%r793, %r1846, 1;
	mul.hi.s32 	%r794, %r1849, 1717986919;
	shr.u32 	%r795, %r794, 31;
	shr.s32 	%r796, %r794, 2;
	add.s32 	%r797, %r796, %r795;
	mul.lo.s32 	%r798, %r797, 10;
	sub.s32 	%r799, %r1849, %r798;
	cvt.u16.u32 	%rs298, %r799;
	add.s16 	%rs299, %rs298, 48;
	cvt.u64.u32 	%rd138, %r793;
	add.s64 	%rd139, %rd3, %rd138;
	st.local.u8 	[%rd139], %rs299;
	add.s32 	%r800, %r1846, -2;
	mul.hi.s32 	%r801, %r797, 1717986919;
	shr.u32 	%r802, %r801, 31;
	shr.u32 	%r803, %r801, 2;
	add.s32 	%r804, %r803, %r802;
	mul.lo.s32 	%r805, %r804, 10;
	sub.s32 	%r806, %r797, %r805;
	cvt.u16.u32 	%rs300, %r806;
	add.s16 	%rs301, %rs300, 48;
	cvt.u64.u32 	%rd140, %r1846;
	add.s64 	%rd141, %rd3, %rd140;
	st.local.u8 	[%rd141], %rs301;
	mul.hi.s32 	%r807, %r1849, 1374389535;
	shr.u32 	%r808, %r807, 31;
	shr.s32 	%r809, %r807, 5;
	add.s32 	%r810, %r809, %r808;
	add.s32 	%r811, %r1846, -1;
	mul.hi.s32 	%r812, %r810, 1717986919;
	shr.u32 	%r813, %r812, 31;
	shr.u32 	%r814, %r812, 2;
	add.s32 	%r815, %r814, %r813;
	mul.lo.s32 	%r816, %r815, 10;
	sub.s32 	%r817, %r810, %r816;
	cvt.u16.u32 	%rs302, %r817;
	add.s16 	%rs303, %rs302, 48;
	cvt.u64.u32 	%rd142, %r811;
	add.s64 	%rd143, %rd3, %rd142;
	st.local.u8 	[%rd143], %rs303;
	mul.hi.s32 	%r818, %r1849, 274877907;
	shr.u32 	%r819, %r818, 31;
	shr.s32 	%r820, %r818, 6;
	add.s32 	%r821, %r820, %r819;
	mul.hi.s32 	%r822, %r821, 1717986919;
	shr.u32 	%r823, %r822, 31;
	shr.u32 	%r824, %r822, 2;
	add.s32 	%r825, %r824, %r823;
	mul.lo.s32 	%r826, %r825, 10;
	sub.s32 	%r827, %r821, %r826;
	cvt.u16.u32 	%rs304, %r827;
	add.s16 	%rs305, %rs304, 48;
	cvt.u64.u32 	%rd144, %r800;
	add.s64 	%rd145, %rd3, %rd144;
	st.local.u8 	[%rd145], %rs305;
	mul.hi.s32 	%r828, %r1849, 1759218605;
	shr.u32 	%r829, %r828, 31;
	shr.s32 	%r830, %r828, 12;
	add.s32 	%r1849, %r830, %r829;
	add.s32 	%r1846, %r1846, -4;
	add.s32 	%r1845, %r1845, 4;
	setp.ne.s32 	%p92, %r1845, 0;
	@%p92 bra 	$L__BB5_281;
	add.s32 	%r1850, %r1846, 2;
$L__BB5_283:
	setp.eq.s32 	%p93, %r337, 0;
	@%p93 bra 	$L__BB5_288;
	setp.eq.s32 	%p94, %r337, 1;
	@%p94 bra 	$L__BB5_286;
	add.s32 	%r831, %r1850, -1;
	mul.hi.s32 	%r832, %r1849, 1717986919;
	shr.u32 	%r833, %r832, 31;
	shr.s32 	%r834, %r832, 2;
	add.s32 	%r835, %r834, %r833;
	mul.lo.s32 	%r836, %r835, 10;
	sub.s32 	%r837, %r1849, %r836;
	cvt.u16.u32 	%rs306, %r837;
	add.s16 	%rs307, %rs306, 48;
	cvt.u64.u32 	%rd146, %r831;
	add.s64 	%rd147, %rd3, %rd146;
	st.local.u8 	[%rd147], %rs307;
	add.s32 	%r1850, %r1850, -2;
	mul.hi.s32 	%r838, %r835, 1717986919;
	shr.u32 	%r839, %r838, 31;
	shr.u32 	%r840, %r838, 2;
	add.s32 	%r841, %r840, %r839;
	mul.lo.s32 	%r842, %r841, 10;
	sub.s32 	%r843, %r835, %r842;
	cvt.u16.u32 	%rs308, %r843;
	add.s16 	%rs309, %rs308, 48;
	cvt.u64.u32 	%rd148, %r1850;
	add.s64 	%rd149, %rd3, %rd148;
	st.local.u8 	[%rd149], %rs309;
	mul.hi.s32 	%r844, %r1849, 1374389535;
	shr.u32 	%r845, %r844, 31;
	shr.s32 	%r846, %r844, 5;
	add.s32 	%r1849, %r846, %r845;
$L__BB5_286:
	and.b32  	%r847, %r1852, 1;
	setp.eq.b32 	%p95, %r847, 1;
	not.pred 	%p96, %p95;
	@%p96 bra 	$L__BB5_288;
	add.s32 	%r848, %r1850, -1;
	mul.hi.s32 	%r849, %r1849, 1717986919;
	shr.u32 	%r850, %r849, 31;
	shr.u32 	%r851, %r849, 2;
	add.s32 	%r852, %r851, %r850;
	mul.lo.s32 	%r853, %r852, 10;
	sub.s32 	%r854, %r1849, %r853;
	cvt.u16.u32 	%rs310, %r854;
	add.s16 	%rs311, %rs310, 48;
	cvt.u64.u32 	%rd150, %r848;
	add.s64 	%rd151, %rd3, %rd150;
	st.local.u8 	[%rd151], %rs311;
$L__BB5_288:
	cvt.u64.u32 	%rd152, %r1852;
	add.s64 	%rd153, %rd3, %rd152;
	mov.b16 	%rs313, 46;
	st.local.u8 	[%rd153], %rs313;
	neg.f32 	%f45, %f21;
	setp.lt.f32 	%p97, %f21, 0f00000000;
	selp.f32 	%f46, %f45, %f21, %p97;
	mul.f32 	%f47, %f46, 0f41200000;
	cvt.rzi.s32.f32 	%r857, %f47;
	cvt.u16.u32 	%rs314, %r857;
	add.s16 	%rs315, %rs314, 48;
	st.local.u8 	[%rd153+1], %rs315;
	mov.b16 	%rs316, 0;
	st.local.u8 	[%rd153+2], %rs316;
	mov.b32 	%r1853, 0;
$L__BB5_289:
	mov.u32 	%r358, %r1853;
	cvt.u64.u32 	%rd154, %r358;
	add.s64 	%rd26, %rd1, %rd154;
	ld.global.u8 	%rs317, [%rd26];
	setp.ne.s16 	%p98, %rs317, 0;
	add.s32 	%r1853, %r358, 1;
	@%p98 bra 	$L__BB5_289;
	ld.local.u8 	%rs859, [%rd3];
	setp.eq.s16 	%p99, %rs859, 0;
	mov.b32 	%r1855, 0;
	@%p99 bra 	$L__BB5_293;
	mov.b32 	%r1855, 0;
$L__BB5_292:
	cvt.s64.s32 	%rd155, %r1855;
	add.s64 	%rd156, %rd26, %rd155;
	st.global.u8 	[%rd156], %rs859;
	add.s32 	%r1855, %r1855, 1;
	add.s64 	%rd157, %rd3, %rd155;
	ld.local.u8 	%rs859, [%rd157+1];
	setp.ne.s16 	%p100, %rs859, 0;
	@%p100 bra 	$L__BB5_292;
$L__BB5_293:
	add.s32 	%r861, %r1855, %r358;
	cvt.u64.u32 	%rd158, %r861;
	add.s64 	%rd159, %rd1, %rd158;
	mov.b16 	%rs318, 0;
	st.global.u8 	[%rd159], %rs318;
	mov.b32 	%r1856, 0;
$L__BB5_294:
	cvt.u64.u32 	%rd160, %r1856;
	add.s64 	%rd27, %rd1, %rd160;
	ld.global.u8 	%rs319, [%rd27];
	setp.ne.s16 	%p101, %rs319, 0;
	add.s32 	%r1856, %r1856, 1;
	@%p101 bra 	$L__BB5_294;
	mov.b16 	%rs320, 67;
	st.global.u8 	[%rd27], %rs320;
	mov.b16 	%rs321, 0;
	st.global.u8 	[%rd27+1], %rs321;
	mov.b32 	%r1917, 0;
	bra.uni 	$L__BB5_389;
$L__BB5_296:
	mov.b16 	%rs238, 86;
	st.global.u8 	[%rd1], %rs238;
	mov.b16 	%rs239, 101;
	st.global.u8 	[%rd1+1], %rs239;
	mov.b16 	%rs240, 110;
	st.global.u8 	[%rd1+2], %rs240;
	mov.b16 	%rs241, 116;
	st.global.u8 	[%rd1+3], %rs241;
	mov.b16 	%rs242, 105;
	st.global.u8 	[%rd1+4], %rs242;
	mov.b16 	%rs243, 108;
	st.global.u8 	[%rd1+5], %rs243;
	mov.b16 	%rs244, 97;
	st.global.u8 	[%rd1+6], %rs244;
	mov.b16 	%rs245, 99;
	st.global.u8 	[%rd1+7], %rs245;
	st.global.u8 	[%rd1+8], %rs242;
	mov.b16 	%rs246, 111;
	st.global.u8 	[%rd1+9], %rs246;
	st.global.u8 	[%rd1+10], %rs240;
	mov.b16 	%rs247, 32;
	st.global.u8 	[%rd1+11], %rs247;
	mov.b16 	%rs248, 100;
	st.global.u8 	[%rd1+12], %rs248;
	st.global.u8 	[%rd1+13], %rs239;
	mov.b16 	%rs249, 115;
	st.global.u8 	[%rd1+14], %rs249;
	st.global.u8 	[%rd1+15], %rs244;
	st.global.u8 	[%rd1+16], %rs245;
	st.global.u8 	[%rd1+17], %rs241;
	st.global.u8 	[%rd1+18], %rs242;
	mov.b16 	%rs250, 118;
	st.global.u8 	[%rd1+19], %rs250;
	st.global.u8 	[%rd1+20], %rs244;
	st.global.u8 	[%rd1+21], %rs248;
	st.global.u8 	[%rd1+22], %rs244;
	mov.b16 	%rs251, 46;
	st.global.u8 	[%rd1+23], %rs251;
	st.global.u8 	[%rd1+24], %rs247;
	mov.b16 	%rs252, 84;
	st.global.u8 	[%rd1+25], %rs252;
	st.global.u8 	[%rd1+26], %rs239;
	mov.b16 	%rs253, 109;
	st.global.u8 	[%rd1+27], %rs253;
	mov.b16 	%rs254, 112;
	st.global.u8 	[%rd1+28], %rs254;
	mov.b16 	%rs255, 58;
	st.global.u8 	[%rd1+29], %rs255;
	st.global.u8 	[%rd1+30], %rs247;
	mov.b16 	%rs256, 0;
	st.global.u8 	[%rd1+31], %rs256;
	cvt.rzi.s32.f32 	%r1864, %f7;
	cvt.rn.f32.s32 	%f40, %r1864;
	sub.f32 	%f22, %f7, %f40;
	setp.eq.s32 	%p69, %r1864, 0;
	@%p69 bra 	$L__BB5_401;
	setp.lt.s32 	%p70, %r1864, 1;
	mov.b32 	%r1867, 0;
	@%p70 bra 	$L__BB5_300;
	mov.b32 	%r1867, 0;
	mov.u32 	%r1859, %r1864;
$L__BB5_299:
	mul.hi.u32 	%r717, %r1859, -858993459;
	shr.u32 	%r372, %r717, 3;
	add.s32 	%r1867, %r1867, 1;
	setp.lt.u32 	%p71, %r1859, 10;
	mov.u32 	%r1859, %r372;
	@%p71 bra 	$L__BB5_300;
	bra.uni 	$L__BB5_299;
$L__BB5_300:
	setp.lt.s32 	%p72, %r1867, 1;
	@%p72 bra 	$L__BB5_310;
	and.b32  	%r367, %r1867, 3;
	setp.lt.u32 	%p73, %r1867, 4;
	mov.u32 	%r1865, %r1867;
	@%p73 bra 	$L__BB5_305;
	add.s32 	%r1861, %r1867, -2;
	and.b32  	%r718, %r1867, 2147483644;
	neg.s32 	%r1860, %r718;
$L__BB5_303:
	.pragma "nounroll";
	add.s32 	%r719, %r1861, 1;
	mul.hi.s32 	%r720, %r1864, 1717986919;
	shr.u32 	%r721, %r720, 31;
	shr.s32 	%r722, %r720, 2;
	add.s32 	%r723, %r722, %r721;
	mul.lo.s32 	%r724, %r723, 10;
	sub.s32 	%r725, %r1864, %r724;
	cvt.u16.u32 	%rs257, %r725;
	add.s16 	%rs258, %rs257, 48;
	cvt.u64.u32 	%rd115, %r719;
	add.s64 	%rd116, %rd3, %rd115;
	st.local.u8 	[%rd116], %rs258;
	add.s32 	%r726, %r1861, -2;
	mul.hi.s32 	%r727, %r723, 1717986919;
	shr.u32 	%r728, %r727, 31;
	shr.u32 	%r729, %r727, 2;
	add.s32 	%r730, %r729, %r728;
	mul.lo.s32 	%r731, %r730, 10;
	sub.s32 	%r732, %r723, %r731;
	cvt.u16.u32 	%rs259, %r732;
	add.s16 	%rs260, %rs259, 48;
	cvt.u64.u32 	%rd117, %r1861;
	add.s64 	%rd118, %rd3, %rd117;
	st.local.u8 	[%rd118], %rs260;
	mul.hi.s32 	%r733, %r1864, 1374389535;
	shr.u32 	%r734, %r733, 31;
	shr.s32 	%r735, %r733, 5;
	add.s32 	%r736, %r735, %r734;
	add.s32 	%r737, %r1861, -1;
	mul.hi.s32 	%r738, %r736, 1717986919;
	shr.u32 	%r739, %r738, 31;
	shr.u32 	%r740, %r738, 2;
	add.s32 	%r741, %r740, %r739;
	mul.lo.s32 	%r742, %r741, 10;
	sub.s32 	%r743, %r736, %r742;
	cvt.u16.u32 	%rs261, %r743;
	add.s16 	%rs262, %rs261, 48;
	cvt.u64.u32 	%rd119, %r737;
	add.s64 	%rd120, %rd3, %rd119;
	st.local.u8 	[%rd120], %rs262;
	mul.hi.s32 	%r744, %r1864, 274877907;
	shr.u32 	%r745, %r744, 31;
	shr.s32 	%r746, %r744, 6;
	add.s32 	%r747, %r746, %r745;
	mul.hi.s32 	%r748, %r747, 1717986919;
	shr.u32 	%r749, %r748, 31;
	shr.u32 	%r750, %r748, 2;
	add.s32 	%r751, %r750, %r749;
	mul.lo.s32 	%r752, %r751, 10;
	sub.s32 	%r753, %r747, %r752;
	cvt.u16.u32 	%rs263, %r753;
	add.s16 	%rs264, %rs263, 48;
	cvt.u64.u32 	%rd121, %r726;
	add.s64 	%rd122, %rd3, %rd121;
	st.local.u8 	[%rd122], %rs264;
	mul.hi.s32 	%r754, %r1864, 1759218605;
	shr.u32 	%r755, %r754, 31;
	shr.s32 	%r756, %r754, 12;
	add.s32 	%r1864, %r756, %r755;
	add.s32 	%r1861, %r1861, -4;
	add.s32 	%r1860, %r1860, 4;
	setp.ne.s32 	%p74, %r1860, 0;
	@%p74 bra 	$L__BB5_303;
	add.s32 	%r1865, %r1861, 2;
$L__BB5_305:
	setp.eq.s32 	%p75, %r367, 0;
	@%p75 bra 	$L__BB5_310;
	setp.eq.s32 	%p76, %r367, 1;
	@%p76 bra 	$L__BB5_308;
	add.s32 	%r757, %r1865, -1;
	mul.hi.s32 	%r758, %r1864, 1717986919;
	shr.u32 	%r759, %r758, 31;
	shr.s32 	%r760, %r758, 2;
	add.s32 	%r761, %r760, %r759;
	mul.lo.s32 	%r762, %r761, 10;
	sub.s32 	%r763, %r1864, %r762;
	cvt.u16.u32 	%rs265, %r763;
	add.s16 	%rs266, %rs265, 48;
	cvt.u64.u32 	%rd123, %r757;
	add.s64 	%rd124, %rd3, %rd123;
	st.local.u8 	[%rd124], %rs266;
	add.s32 	%r1865, %r1865, -2;
	mul.hi.s32 	%r764, %r761, 1717986919;
	shr.u32 	%r765, %r764, 31;
	shr.u32 	%r766, %r764, 2;
	add.s32 	%r767, %r766, %r765;
	mul.lo.s32 	%r768, %r767, 10;
	sub.s32 	%r769, %r761, %r768;
	cvt.u16.u32 	%rs267, %r769;
	add.s16 	%rs268, %rs267, 48;
	cvt.u64.u32 	%rd125, %r1865;
	add.s64 	%rd126, %rd3, %rd125;
	st.local.u8 	[%rd126], %rs268;
	mul.hi.s32 	%r770, %r1864, 1374389535;
	shr.u32 	%r771, %r770, 31;
	shr.s32 	%r772, %r770, 5;
	add.s32 	%r1864, %r772, %r771;
$L__BB5_308:
	and.b32  	%r773, %r1867, 1;
	setp.eq.b32 	%p77, %r773, 1;
	not.pred 	%p78, %p77;
	@%p78 bra 	$L__BB5_310;
	add.s32 	%r774, %r1865, -1;
	mul.hi.s32 	%r775, %r1864, 1717986919;
	shr.u32 	%r776, %r775, 31;
	shr.u32 	%r777, %r775, 2;
	add.s32 	%r778, %r777, %r776;
	mul.lo.s32 	%r779, %r778, 10;
	sub.s32 	%r780, %r1864, %r779;
	cvt.u16.u32 	%rs269, %r780;
	add.s16 	%rs270, %rs269, 48;
	cvt.u64.u32 	%rd127, %r774;
	add.s64 	%rd128, %rd3, %rd127;
	st.local.u8 	[%rd128], %rs270;
$L__BB5_310:
	cvt.u64.u32 	%rd129, %r1867;
	add.s64 	%rd130, %rd3, %rd129;
	mov.b16 	%rs272, 46;
	st.local.u8 	[%rd130], %rs272;
	neg.f32 	%f41, %f22;
	setp.lt.f32 	%p79, %f22, 0f00000000;
	selp.f32 	%f42, %f41, %f22, %p79;
	mul.f32 	%f43, %f42, 0f41200000;
	cvt.rzi.s32.f32 	%r783, %f43;
	cvt.u16.u32 	%rs273, %r783;
	add.s16 	%rs274, %rs273, 48;
	st.local.u8 	[%rd130+1], %rs274;
	mov.b16 	%rs275, 0;
	st.local.u8 	[%rd130+2], %rs275;
	mov.b32 	%r1868, 0;
$L__BB5_311:
	mov.u32 	%r388, %r1868;
	cvt.u64.u32 	%rd131, %r388;
	add.s64 	%rd28, %rd1, %rd131;
	ld.global.u8 	%rs276, [%rd28];
	setp.ne.s16 	%p80, %rs276, 0;
	add.s32 	%r1868, %r388, 1;
	@%p80 bra 	$L__BB5_311;
	ld.local.u8 	%rs860, [%rd3];
	setp.eq.s16 	%p81, %rs860, 0;
	mov.b32 	%r1870, 0;
	@%p81 bra 	$L__BB5_315;
	mov.b32 	%r1870, 0;
$L__BB5_314:
	cvt.s64.s32 	%rd132, %r1870;
	add.s64 	%rd133, %rd28, %rd132;
	st.global.u8 	[%rd133], %rs860;
	add.s32 	%r1870, %r1870, 1;
	add.s64 	%rd134, %rd3, %rd132;
	ld.local.u8 	%rs860, [%rd134+1];
	setp.ne.s16 	%p82, %rs860, 0;
	@%p82 bra 	$L__BB5_314;
$L__BB5_315:
	add.s32 	%r787, %r1870, %r388;
	cvt.u64.u32 	%rd135, %r787;
	add.s64 	%rd136, %rd1, %rd135;
	mov.b16 	%rs277, 0;
	st.global.u8 	[%rd136], %rs277;
	mov.b32 	%r1871, 0;
$L__BB5_316:
	cvt.u64.u32 	%rd137, %r1871;
	add.s64 	%rd29, %rd1, %rd137;
	ld.global.u8 	%rs278, [%rd29];
	setp.ne.s16 	%p83, %rs278, 0;
	add.s32 	%r1871, %r1871, 1;
	@%p83 bra 	$L__BB5_316;
	mov.b16 	%rs279, 67;
	st.global.u8 	[%rd29], %rs279;
	mov.b16 	%rs280, 0;
	st.global.u8 	[%rd29+1], %rs280;
	mov.b32 	%r1917, 1;
	bra.uni 	$L__BB5_389;
$L__BB5_318:
	mov.b16 	%rs218, 67;
	st.global.u8 	[%rd1], %rs218;
	mov.b16 	%rs219, 111;
	st.global.u8 	[%rd1+1], %rs219;
	mov.b16 	%rs220, 109;
	st.global.u8 	[%rd1+2], %rs220;
	mov.b16 	%rs221, 97;
	st.global.u8 	[%rd1+3], %rs221;
	mov.b16 	%rs222, 110;
	st.global.u8 	[%rd1+4], %rs222;
	mov.b16 	%rs223, 100;
	st.global.u8 	[%rd1+5], %rs223;
	st.global.u8 	[%rd1+6], %rs219;
	mov.b16 	%rs224, 115;
	st.global.u8 	[%rd1+7], %rs224;
	mov.b16 	%rs225, 58;
	st.global.u8 	[%rd1+8], %rs225;
	mov.b16 	%rs226, 32;
	st.global.u8 	[%rd1+9], %rs226;
	mov.b16 	%rs227, 104;
	st.global.u8 	[%rd1+10], %rs227;
	mov.b16 	%rs228, 117;
	st.global.u8 	[%rd1+11], %rs228;
	st.global.u8 	[%rd1+12], %rs220;
	mov.b16 	%rs229, 101;
	st.global.u8 	[%rd1+13], %rs229;
	st.global.u8 	[%rd1+14], %rs223;
	st.global.u8 	[%rd1+15], %rs221;
	st.global.u8 	[%rd1+16], %rs223;
	mov.b16 	%rs230, 44;
	st.global.u8 	[%rd1+17], %rs230;
	st.global.u8 	[%rd1+18], %rs226;
	mov.b16 	%rs231, 116;
	st.global.u8 	[%rd1+19], %rs231;
	st.global.u8 	[%rd1+20], %rs229;
	st.global.u8 	[%rd1+21], %rs220;
	mov.b16 	%rs232, 112;
	st.global.u8 	[%rd1+22], %rs232;
	st.global.u8 	[%rd1+23], %rs230;
	st.global.u8 	[%rd1+24], %rs226;
	mov.b16 	%rs233, 114;
	st.global.u8 	[%rd1+25], %rs233;
	mov.b16 	%rs234, 105;
	st.global.u8 	[%rd1+26], %rs234;
	st.global.u8 	[%rd1+27], %rs229;
	mov.b16 	%rs235, 103;
	st.global.u8 	[%rd1+28], %rs235;
	st.global.u8 	[%rd1+29], %rs219;
	st.global.u8 	[%rd1+30], %rs230;
	st.global.u8 	[%rd1+31], %rs226;
	st.global.u8 	[%rd1+32], %rs229;
	st.global.u8 	[%rd1+33], %rs224;
	st.global.u8 	[%rd1+34], %rs231;
	st.global.u8 	[%rd1+35], %rs221;
	st.global.u8 	[%rd1+36], %rs223;
	st.global.u8 	[%rd1+37], %rs219;
	st.global.u8 	[%rd1+38], %rs230;
	st.global.u8 	[%rd1+39], %rs226;
	st.global.u8 	[%rd1+40], %rs223;
	st.global.u8 	[%rd1+41], %rs234;
	st.global.u8 	[%rd1+42], %rs221;
	st.global.u8 	[%rd1+43], %rs235;
	st.global.u8 	[%rd1+44], %rs222;
	st.global.u8 	[%rd1+45], %rs219;
	st.global.u8 	[%rd1+46], %rs224;
	st.global.u8 	[%rd1+47], %rs231;
	st.global.u8 	[%rd1+48], %rs234;
	mov.b16 	%rs236, 99;
	st.global.u8 	[%rd1+49], %rs236;
	st.global.u8 	[%rd1+50], %rs219;
	mov.b16 	%rs237, 0;
	st.global.u8 	[%rd1+51], %rs237;
	mov.b32 	%r1917, 1;
	bra.uni 	$L__BB5_389;
$L__BB5_319:
	setp.geu.f32 	%p19, %f9, 0f40B00000;
	setp.leu.f32 	%p20, %f9, 0f40F00000;
	and.pred  	%p21, %p19, %p20;
	@%p21 bra 	$L__BB5_342;
	mov.b16 	%rs166, 112;
	st.global.u8 	[%rd1], %rs166;
	mov.b16 	%rs167, 72;
	st.global.u8 	[%rd1+1], %rs167;
	mov.b16 	%rs168, 32;
	st.global.u8 	[%rd1+2], %rs168;
	mov.b16 	%rs169, 102;
	st.global.u8 	[%rd1+3], %rs169;
	mov.b16 	%rs170, 117;
	st.global.u8 	[%rd1+4], %rs170;
	mov.b16 	%rs171, 101;
	st.global.u8 	[%rd1+5], %rs171;
	mov.b16 	%rs172, 114;
	st.global.u8 	[%rd1+6], %rs172;
	mov.b16 	%rs173, 97;
	st.global.u8 	[%rd1+7], %rs173;
	st.global.u8 	[%rd1+8], %rs168;
	mov.b16 	%rs174, 100;
	st.global.u8 	[%rd1+9], %rs174;
	st.global.u8 	[%rd1+10], %rs171;
	st.global.u8 	[%rd1+11], %rs168;
	st.global.u8 	[%rd1+12], %rs172;
	st.global.u8 	[%rd1+13], %rs173;
	mov.b16 	%rs175, 110;
	st.global.u8 	[%rd1+14], %rs175;
	mov.b16 	%rs176, 103;
	st.global.u8 	[%rd1+15], %rs176;
	mov.b16 	%rs177, 111;
	st.global.u8 	[%rd1+16], %rs177;
	st.global.u8 	[%rd1+17], %rs168;
	mov.b16 	%rs178, 40;
	st.global.u8 	[%rd1+18], %rs178;
	mov.b16 	%rs179, 0;
	st.global.u8 	[%rd1+19], %rs179;
	cvt.rzi.s32.f32 	%r1879, %f9;
	cvt.rn.f32.s32 	%f36, %r1879;
	sub.f32 	%f23, %f9, %f36;
	setp.eq.s32 	%p54, %r1879, 0;
	@%p54 bra 	$L__BB5_402;
	setp.lt.s32 	%p55, %r1879, 1;
	mov.b32 	%r1882, 0;
	@%p55 bra 	$L__BB5_324;
	mov.b32 	%r1882, 0;
	mov.u32 	%r1874, %r1879;
$L__BB5_323:
	mul.hi.u32 	%r642, %r1874, -858993459;
	shr.u32 	%r402, %r642, 3;
	add.s32 	%r1882, %r1882, 1;
	setp.lt.u32 	%p56, %r1874, 10;
	mov.u32 	%r1874, %r402;
	@%p56 bra 	$L__BB5_324;
	bra.uni 	$L__BB5_323;
$L__BB5_324:
	setp.lt.s32 	%p57, %r1882, 1;
	@%p57 bra 	$L__BB5_334;
	and.b32  	%r397, %r1882, 3;
	setp.lt.u32 	%p58, %r1882, 4;
	mov.u32 	%r1880, %r1882;
	@%p58 bra 	$L__BB5_329;
	add.s32 	%r1876, %r1882, -2;
	and.b32  	%r643, %r1882, 2147483644;
	neg.s32 	%r1875, %r643;
$L__BB5_327:
	.pragma "nounroll";
	add.s32 	%r644, %r1876, 1;
	mul.hi.s32 	%r645, %r1879, 1717986919;
	shr.u32 	%r646, %r645, 31;
	shr.s32 	%r647, %r645, 2;
	add.s32 	%r648, %r647, %r646;
	mul.lo.s32 	%r649, %r648, 10;
	sub.s32 	%r650, %r1879, %r649;
	cvt.u16.u32 	%rs180, %r650;
	add.s16 	%rs181, %rs180, 48;
	cvt.u64.u32 	%rd92, %r644;
	add.s64 	%rd93, %rd3, %rd92;
	st.local.u8 	[%rd93], %rs181;
	add.s32 	%r651, %r1876, -2;
	mul.hi.s32 	%r652, %r648, 1717986919;
	shr.u32 	%r653, %r652, 31;
	shr.u32 	%r654, %r652, 2;
	add.s32 	%r655, %r654, %r653;
	mul.lo.s32 	%r656, %r655, 10;
	sub.s32 	%r657, %r648, %r656;
	cvt.u16.u32 	%rs182, %r657;
	add.s16 	%rs183, %rs182, 48;
	cvt.u64.u32 	%rd94, %r1876;
	add.s64 	%rd95, %rd3, %rd94;
	st.local.u8 	[%rd95], %rs183;
	mul.hi.s32 	%r658, %r1879, 1374389535;
	shr.u32 	%r659, %r658, 31;
	shr.s32 	%r660, %r658, 5;
	add.s32 	%r661, %r660, %r659;
	add.s32 	%r662, %r1876, -1;
	mul.hi.s32 	%r663, %r661, 1717986919;
	shr.u32 	%r664, %r663, 31;
	shr.u32 	%r665, %r663, 2;
	add.s32 	%r666, %r665, %r664;
	mul.lo.s32 	%r667, %r666, 10;
	sub.s32 	%r668, %r661, %r667;
	cvt.u16.u32 	%rs184, %r668;
	add.s16 	%rs185, %rs184, 48;
	cvt.u64.u32 	%rd96, %r662;
	add.s64 	%rd97, %rd3, %rd96;
	st.local.u8 	[%rd97], %rs185;
	mul.hi.s32 	%r669, %r1879, 274877907;
	shr.u32 	%r670, %r669, 31;
	shr.s32 	%r671, %r669, 6;
	add.s32 	%r672, %r671, %r670;
	mul.hi.s32 	%r673, %r672, 1717986919;
	shr.u32 	%r674, %r673, 31;
	shr.u32 	%r675, %r673, 2;
	add.s32 	%r676, %r675, %r674;
	mul.lo.s32 	%r677, %r676, 10;
	sub.s32 	%r678, %r672, %r677;
	cvt.u16.u32 	%rs186, %r678;
	add.s16 	%rs187, %rs186, 48;
	cvt.u64.u32 	%rd98, %r651;
	add.s64 	%rd99, %rd3, %rd98;
	st.local.u8 	[%rd99], %rs187;
	mul.hi.s32 	%r679, %r1879, 1759218605;
	shr.u32 	%r680, %r679, 31;
	shr.s32 	%r681, %r679, 12;
	add.s32 	%r1879, %r681, %r680;
	add.s32 	%r1876, %r1876, -4;
	add.s32 	%r1875, %r1875, 4;
	setp.ne.s32 	%p59, %r1875, 0;
	@%p59 bra 	$L__BB5_327;
	add.s32 	%r1880, %r1876, 2;
$L__BB5_329:
	setp.eq.s32 	%p60, %r397, 0;
	@%p60 bra 	$L__BB5_334;
	setp.eq.s32 	%p61, %r397, 1;
	@%p61 bra 	$L__BB5_332;
	add.s32 	%r682, %r1880, -1;
	mul.hi.s32 	%r683, %r1879, 1717986919;
	shr.u32 	%r684, %r683, 31;
	shr.s32 	%r685, %r683, 2;
	add.s32 	%r686, %r685, %r684;
	mul.lo.s32 	%r687, %r686, 10;
	sub.s32 	%r688, %r1879, %r687;
	cvt.u16.u32 	%rs188, %r688;
	add.s16 	%rs189, %rs188, 48;
	cvt.u64.u32 	%rd100, %r682;
	add.s64 	%rd101, %rd3, %rd100;
	st.local.u8 	[%rd101], %rs189;
	add.s32 	%r1880, %r1880, -2;
	mul.hi.s32 	%r689, %r686, 1717986919;
	shr.u32 	%r690, %r689, 31;
	shr.u32 	%r691, %r689, 2;
	add.s32 	%r692, %r691, %r690;
	mul.lo.s32 	%r693, %r692, 10;
	sub.s32 	%r694, %r686, %r693;
	cvt.u16.u32 	%rs190, %r694;
	add.s16 	%rs191, %rs190, 48;
	cvt.u64.u32 	%rd102, %r1880;
	add.s64 	%rd103, %rd3, %rd102;
	st.local.u8 	[%rd103], %rs191;
	mul.hi.s32 	%r695, %r1879, 1374389535;
	shr.u32 	%r696, %r695, 31;
	shr.s32 	%r697, %r695, 5;
	add.s32 	%r1879, %r697, %r696;
$L__BB5_332:
	and.b32  	%r698, %r1882, 1;
	setp.eq.b32 	%p62, %r698, 1;
	not.pred 	%p63, %p62;
	@%p63 bra 	$L__BB5_334;
	add.s32 	%r699, %r1880, -1;
	mul.hi.s32 	%r700, %r1879, 1717986919;
	shr.u32 	%r701, %r700, 31;
	shr.u32 	%r702, %r700, 2;
	add.s32 	%r703, %r702, %r701;
	mul.lo.s32 	%r704, %r703, 10;
	sub.s32 	%r705, %r1879, %r704;
	cvt.u16.u32 	%rs192, %r705;
	add.s16 	%rs193, %rs192, 48;
	cvt.u64.u32 	%rd104, %r699;
	add.s64 	%rd105, %rd3, %rd104;
	st.local.u8 	[%rd105], %rs193;
$L__BB5_334:
	cvt.u64.u32 	%rd106, %r1882;
	add.s64 	%rd107, %rd3, %rd106;
	mov.b16 	%rs195, 46;
	st.local.u8 	[%rd107], %rs195;
	neg.f32 	%f37, %f23;
	setp.lt.f32 	%p64, %f23, 0f00000000;
	selp.f32 	%f38, %f37, %f23, %p64;
	mul.f32 	%f39, %f38, 0f41200000;
	cvt.rzi.s32.f32 	%r708, %f39;
	cvt.u16.u32 	%rs196, %r708;
	add.s16 	%rs197, %rs196, 48;
	st.local.u8 	[%rd107+1], %rs197;
	mov.b16 	%rs198, 0;
	st.local.u8 	[%rd107+2], %rs198;
	mov.b32 	%r1883, 0;
$L__BB5_335:
	mov.u32 	%r418, %r1883;
	cvt.u64.u32 	%rd108, %r418;
	add.s64 	%rd30, %rd1, %rd108;
	ld.global.u8 	%rs199, [%rd30];
	setp.ne.s16 	%p65, %rs199, 0;
	add.s32 	%r1883, %r418, 1;
	@%p65 bra 	$L__BB5_335;
	ld.local.u8 	%rs861, [%rd3];
	setp.eq.s16 	%p66, %rs861, 0;
	mov.b32 	%r1885, 0;
	@%p66 bra 	$L__BB5_339;
	mov.b32 	%r1885, 0;
$L__BB5_338:
	cvt.s64.s32 	%rd109, %r1885;
	add.s64 	%rd110, %rd30, %rd109;
	st.global.u8 	[%rd110], %rs861;
	add.s32 	%r1885, %r1885, 1;
	add.s64 	%rd111, %rd3, %rd109;
	ld.local.u8 	%rs861, [%rd111+1];
	setp.ne.s16 	%p67, %rs861, 0;
	@%p67 bra 	$L__BB5_338;
$L__BB5_339:
	add.s32 	%r712, %r1885, %r418;
	cvt.u64.u32 	%rd112, %r712;
	add.s64 	%rd113, %rd1, %rd112;
	mov.b16 	%rs200, 0;
	st.global.u8 	[%rd113], %rs200;
	mov.b32 	%r1886, 0;
$L__BB5_340:
	cvt.u64.u32 	%rd114, %r1886;
	add.s64 	%rd31, %rd1, %rd114;
	ld.global.u8 	%rs201, [%rd31];
	setp.ne.s16 	%p68, %rs201, 0;
	add.s32 	%r1886, %r1886, 1;
	@%p68 bra 	$L__BB5_340;
	mov.b16 	%rs202, 41;
	st.global.u8 	[%rd31], %rs202;
	mov.b16 	%rs203, 46;
	st.global.u8 	[%rd31+1], %rs203;
	mov.b16 	%rs204, 32;
	st.global.u8 	[%rd31+2], %rs204;
	mov.b16 	%rs205, 65;
	st.global.u8 	[%rd31+3], %rs205;
	mov.b16 	%rs206, 106;
	st.global.u8 	[%rd31+4], %rs206;
	mov.b16 	%rs207, 117;
	st.global.u8 	[%rd31+5], %rs207;
	mov.b16 	%rs208, 115;
	st.global.u8 	[%rd31+6], %rs208;
	mov.b16 	%rs209, 116;
	st.global.u8 	[%rd31+7], %rs209;
	mov.b16 	%rs210, 101;
	st.global.u8 	[%rd31+8], %rs210;
	st.global.u8 	[%rd31+9], %rs204;
	mov.b16 	%rs211, 110;
	st.global.u8 	[%rd31+10], %rs211;
	st.global.u8 	[%rd31+11], %rs210;
	mov.b16 	%rs212, 99;
	st.global.u8 	[%rd31+12], %rs212;
	st.global.u8 	[%rd31+13], %rs210;
	st.global.u8 	[%rd31+14], %rs208;
	mov.b16 	%rs213, 97;
	st.global.u8 	[%rd31+15], %rs213;
	mov.b16 	%rs214, 114;
	st.global.u8 	[%rd31+16], %rs214;
	mov.b16 	%rs215, 105;
	st.global.u8 	[%rd31+17], %rs215;
	mov.b16 	%rs216, 111;
	st.global.u8 	[%rd31+18], %rs216;
	st.global.u8 	[%rd31+19], %rs203;
	mov.b16 	%rs217, 0;
	st.global.u8 	[%rd31+20], %rs217;
	mov.b32 	%r1917, 1;
	bra.uni 	$L__BB5_389;
$L__BB5_342:
	setp.leu.f32 	%p22, %f7, 0f42000000;
	@%p22 bra 	$L__BB5_365;
	mov.b16 	%rs116, 84;
	st.global.u8 	[%rd1], %rs116;
	mov.b16 	%rs117, 101;
	st.global.u8 	[%rd1+1], %rs117;
	mov.b16 	%rs118, 109;
	st.global.u8 	[%rd1+2], %rs118;
	mov.b16 	%rs119, 112;
	st.global.u8 	[%rd1+3], %rs119;
	st.global.u8 	[%rd1+4], %rs117;
	mov.b16 	%rs120, 114;
	st.global.u8 	[%rd1+5], %rs120;
	mov.b16 	%rs121, 97;
	st.global.u8 	[%rd1+6], %rs121;
	mov.b16 	%rs122, 116;
	st.global.u8 	[%rd1+7], %rs122;
	mov.b16 	%rs123, 117;
	st.global.u8 	[%rd1+8], %rs123;
	st.global.u8 	[%rd1+9], %rs120;
	st.global.u8 	[%rd1+10], %rs121;
	mov.b16 	%rs124, 32;
	st.global.u8 	[%rd1+11], %rs124;
	st.global.u8 	[%rd1+12], %rs121;
	mov.b16 	%rs125, 108;
	st.global.u8 	[%rd1+13], %rs125;
	st.global.u8 	[%rd1+14], %rs122;
	st.global.u8 	[%rd1+15], %rs121;
	st.global.u8 	[%rd1+16], %rs124;
	mov.b16 	%rs126, 40;
	st.global.u8 	[%rd1+17], %rs126;
	mov.b16 	%rs127, 0;
	st.global.u8 	[%rd1+18], %rs127;
	cvt.rzi.s32.f32 	%r1894, %f7;
	cvt.rn.f32.s32 	%f32, %r1894;
	sub.f32 	%f24, %f7, %f32;
	setp.eq.s32 	%p39, %r1894, 0;
	@%p39 bra 	$L__BB5_403;
	setp.lt.s32 	%p40, %r1894, 1;
	mov.b32 	%r1897, 0;
	@%p40 bra 	$L__BB5_347;
	mov.b32 	%r1897, 0;
	mov.u32 	%r1889, %r1894;
$L__BB5_346:
	mul.hi.u32 	%r568, %r1889, -858993459;
	shr.u32 	%r432, %r568, 3;
	add.s32 	%r1897, %r1897, 1;
	setp.lt.u32 	%p41, %r1889, 10;
	mov.u32 	%r1889, %r432;
	@%p41 bra 	$L__BB5_347;
	bra.uni 	$L__BB5_346;
$L__BB5_347:
	setp.lt.s32 	%p42, %r1897, 1;
	@%p42 bra 	$L__BB5_357;
	and.b32  	%r427, %r1897, 3;
	setp.lt.u32 	%p43, %r1897, 4;
	mov.u32 	%r1895, %r1897;
	@%p43 bra 	$L__BB5_352;
	add.s32 	%r1891, %r1897, -2;
	and.b32  	%r569, %r1897, 2147483644;
	neg.s32 	%r1890, %r569;
$L__BB5_350:
	.pragma "nounroll";
	add.s32 	%r570, %r1891, 1;
	mul.hi.s32 	%r571, %r1894, 1717986919;
	shr.u32 	%r572, %r571, 31;
	shr.s32 	%r573, %r571, 2;
	add.s32 	%r574, %r573, %r572;
	mul.lo.s32 	%r575, %r574, 10;
	sub.s32 	%r576, %r1894, %r575;
	cvt.u16.u32 	%rs128, %r576;
	add.s16 	%rs129, %rs128, 48;
	cvt.u64.u32 	%rd69, %r570;
	add.s64 	%rd70, %rd3, %rd69;
	st.local.u8 	[%rd70], %rs129;
	add.s32 	%r577, %r1891, -2;
	mul.hi.s32 	%r578, %r574, 1717986919;
	shr.u32 	%r579, %r578, 31;
	shr.u32 	%r580, %r578, 2;
	add.s32 	%r581, %r580, %r579;
	mul.lo.s32 	%r582, %r581, 10;
	sub.s32 	%r583, %r574, %r582;
	cvt.u16.u32 	%rs130, %r583;
	add.s16 	%rs131, %rs130, 48;
	cvt.u64.u32 	%rd71, %r1891;
	add.s64 	%rd72, %rd3, %rd71;
	st.local.u8 	[%rd72], %rs131;
	mul.hi.s32 	%r584, %r1894, 1374389535;
	shr.u32 	%r585, %r584, 31;
	shr.s32 	%r586, %r584, 5;
	add.s32 	%r587, %r586, %r585;
	add.s32 	%r588, %r1891, -1;
	mul.hi.s32 	%r589, %r587, 1717986919;
	shr.u32 	%r590, %r589, 31;
	shr.u32 	%r591, %r589, 2;
	add.s32 	%r592, %r591, %r590;
	mul.lo.s32 	%r593, %r592, 10;
	sub.s32 	%r594, %r587, %r593;
	cvt.u16.u32 	%rs132, %r594;
	add.s16 	%rs133, %rs132, 48;
	cvt.u64.u32 	%rd73, %r588;
	add.s64 	%rd74, %rd3, %rd73;
	st.local.u8 	[%rd74], %rs133;
	mul.hi.s32 	%r595, %r1894, 274877907;
	shr.u32 	%r596, %r595, 31;
	shr.s32 	%r597, %r595, 6;
	add.s32 	%r598, %r597, %r596;
	mul.hi.s32 	%r599, %r598, 1717986919;
	shr.u32 	%r600, %r599, 31;
	shr.u32 	%r601, %r599, 2;
	add.s32 	%r602, %r601, %r600;
	mul.lo.s32 	%r603, %r602, 10;
	sub.s32 	%r604, %r598, %r603;
	cvt.u16.u32 	%rs134, %r604;
	add.s16 	%rs135, %rs134, 48;
	cvt.u64.u32 	%rd75, %r577;
	add.s64 	%rd76, %rd3, %rd75;
	st.local.u8 	[%rd76], %rs135;
	mul.hi.s32 	%r605, %r1894, 1759218605;
	shr.u32 	%r606, %r605, 31;
	shr.s32 	%r607, %r605, 12;
	add.s32 	%r1894, %r607, %r606;
	add.s32 	%r1891, %r1891, -4;
	add.s32 	%r1890, %r1890, 4;
	setp.ne.s32 	%p44, %r1890, 0;
	@%p44 bra 	$L__BB5_350;
	add.s32 	%r1895, %r1891, 2;
$L__BB5_352:
	setp.eq.s32 	%p45, %r427, 0;
	@%p45 bra 	$L__BB5_357;
	setp.eq.s32 	%p46, %r427, 1;
	@%p46 bra 	$L__BB5_355;
	add.s32 	%r608, %r1895, -1;
	mul.hi.s32 	%r609, %r1894, 1717986919;
	shr.u32 	%r610, %r609, 31;
	shr.s32 	%r611, %r609, 2;
	add.s32 	%r612, %r611, %r610;
	mul.lo.s32 	%r613, %r612, 10;
	sub.s32 	%r614, %r1894, %r613;
	cvt.u16.u32 	%rs136, %r614;
	add.s16 	%rs137, %rs136, 48;
	cvt.u64.u32 	%rd77, %r608;
	add.s64 	%rd78, %rd3, %rd77;
	st.local.u8 	[%rd78], %rs137;
	add.s32 	%r1895, %r1895, -2;
	mul.hi.s32 	%r615, %r612, 1717986919;
	shr.u32 	%r616, %r615, 31;
	shr.u32 	%r617, %r615, 2;
	add.s32 	%r618, %r617, %r616;
	mul.lo.s32 	%r619, %r618, 10;
	sub.s32 	%r620, %r612, %r619;
	cvt.u16.u32 	%rs138, %r620;
	add.s16 	%rs139, %rs138, 48;
	cvt.u64.u32 	%rd79, %r1895;
	add.s64 	%rd80, %rd3, %rd79;
	st.local.u8 	[%rd80], %rs139;
	mul.hi.s32 	%r621, %r1894, 1374389535;
	shr.u32 	%r622, %r621, 31;
	shr.s32 	%r623, %r621, 5;
	add.s32 	%r1894, %r623, %r622;
$L__BB5_355:
	and.b32  	%r624, %r1897, 1;
	setp.eq.b32 	%p47, %r624, 1;
	not.pred 	%p48, %p47;
	@%p48 bra 	$L__BB5_357;
	add.s32 	%r625, %r1895, -1;
	mul.hi.s32 	%r626, %r1894, 1717986919;
	shr.u32 	%r627, %r626, 31;
	shr.u32 	%r628, %r626, 2;
	add.s32 	%r629, %r628, %r627;
	mul.lo.s32 	%r630, %r629, 10;
	sub.s32 	%r631, %r1894, %r630;
	cvt.u16.u32 	%rs140, %r631;
	add.s16 	%rs141, %rs140, 48;
	cvt.u64.u32 	%rd81, %r625;
	add.s64 	%rd82, %rd3, %rd81;
	st.local.u8 	[%rd82], %rs141;
$L__BB5_357:
	cvt.u64.u32 	%rd83, %r1897;
	add.s64 	%rd84, %rd3, %rd83;
	mov.b16 	%rs143, 46;
	st.local.u8 	[%rd84], %rs143;
	neg.f32 	%f33, %f24;
	setp.lt.f32 	%p49, %f24, 0f00000000;
	selp.f32 	%f34, %f33, %f24, %p49;
	mul.f32 	%f35, %f34, 0f41200000;
	cvt.rzi.s32.f32 	%r634, %f35;
	cvt.u16.u32 	%rs144, %r634;
	add.s16 	%rs145, %rs144, 48;
	st.local.u8 	[%rd84+1], %rs145;
	mov.b16 	%rs146, 0;
	st.local.u8 	[%rd84+2], %rs146;
	mov.b32 	%r1898, 0;
$L__BB5_358:
	mov.u32 	%r448, %r1898;
	cvt.u64.u32 	%rd85, %r448;
	add.s64 	%rd32, %rd1, %rd85;
	ld.global.u8 	%rs147, [%rd32];
	setp.ne.s16 	%p50, %rs147, 0;
	add.s32 	%r1898, %r448, 1;
	@%p50 bra 	$L__BB5_358;
	ld.local.u8 	%rs862, [%rd3];
	setp.eq.s16 	%p51, %rs862, 0;
	mov.b32 	%r1900, 0;
	@%p51 bra 	$L__BB5_362;
	mov.b32 	%r1900, 0;
$L__BB5_361:
	cvt.s64.s32 	%rd86, %r1900;
	add.s64 	%rd87, %rd32, %rd86;
	st.global.u8 	[%rd87], %rs862;
	add.s32 	%r1900, %r1900, 1;
	add.s64 	%rd88, %rd3, %rd86;
	ld.local.u8 	%rs862, [%rd88+1];
	setp.ne.s16 	%p52, %rs862, 0;
	@%p52 bra 	$L__BB5_361;
$L__BB5_362:
	add.s32 	%r638, %r1900, %r448;
	cvt.u64.u32 	%rd89, %r638;
	add.s64 	%rd90, %rd1, %rd89;
	mov.b16 	%rs148, 0;
	st.global.u8 	[%rd90], %rs148;
	mov.b32 	%r1901, 0;
$L__BB5_363:
	cvt.u64.u32 	%rd91, %r1901;
	add.s64 	%rd33, %rd1, %rd91;
	ld.global.u8 	%rs149, [%rd33];
	setp.ne.s16 	%p53, %rs149, 0;
	add.s32 	%r1901, %r1901, 1;
	@%p53 bra 	$L__BB5_363;
	mov.b16 	%rs150, 67;
	st.global.u8 	[%rd33], %rs150;
	mov.b16 	%rs151, 41;
	st.global.u8 	[%rd33+1], %rs151;
	mov.b16 	%rs152, 46;
	st.global.u8 	[%rd33+2], %rs152;
	mov.b16 	%rs153, 32;
	st.global.u8 	[%rd33+3], %rs153;
	mov.b16 	%rs154, 65;
	st.global.u8 	[%rd33+4], %rs154;
	mov.b16 	%rs155, 99;
	st.global.u8 	[%rd33+5], %rs155;
	mov.b16 	%rs156, 116;
	st.global.u8 	[%rd33+6], %rs156;
	mov.b16 	%rs157, 105;
	st.global.u8 	[%rd33+7], %rs157;
	mov.b16 	%rs158, 118;
	st.global.u8 	[%rd33+8], %rs158;
	mov.b16 	%rs159, 97;
	st.global.u8 	[%rd33+9], %rs159;
	mov.b16 	%rs160, 114;
	st.global.u8 	[%rd33+10], %rs160;
	st.global.u8 	[%rd33+11], %rs153;
	st.global.u8 	[%rd33+12], %rs158;
	mov.b16 	%rs161, 101;
	st.global.u8 	[%rd33+13], %rs161;
	mov.b16 	%rs162, 110;
	st.global.u8 	[%rd33+14], %rs162;
	st.global.u8 	[%rd33+15], %rs156;
	st.global.u8 	[%rd33+16], %rs157;
	mov.b16 	%rs163, 108;
	st.global.u8 	[%rd33+17], %rs163;
	st.global.u8 	[%rd33+18], %rs159;
	st.global.u8 	[%rd33+19], %rs155;
	st.global.u8 	[%rd33+20], %rs157;
	mov.b16 	%rs164, 111;
	st.global.u8 	[%rd33+21], %rs164;
	st.global.u8 	[%rd33+22], %rs162;
	st.global.u8 	[%rd33+23], %rs152;
	mov.b16 	%rs165, 0;
	st.global.u8 	[%rd33+24], %rs165;
	mov.b32 	%r1917, 1;
	bra.uni 	$L__BB5_389;
$L__BB5_365:
	setp.geu.f32 	%p23, %f6, 0f3E800000;
	@%p23 bra 	$L__BB5_388;
	mov.b16 	%rs67, 72;
	st.global.u8 	[%rd1], %rs67;
	mov.b16 	%rs68, 117;
	st.global.u8 	[%rd1+1], %rs68;
	mov.b16 	%rs69, 109;
	st.global.u8 	[%rd1+2], %rs69;
	mov.b16 	%rs70, 101;
	st.global.u8 	[%rd1+3], %rs70;
	mov.b16 	%rs71, 100;
	st.global.u8 	[%rd1+4], %rs71;
	mov.b16 	%rs72, 97;
	st.global.u8 	[%rd1+5], %rs72;
	st.global.u8 	[%rd1+6], %rs71;
	mov.b16 	%rs73, 32;
	st.global.u8 	[%rd1+7], %rs73;
	mov.b16 	%rs74, 99;
	st.global.u8 	[%rd1+8], %rs74;
	mov.b16 	%rs75, 114;
	st.global.u8 	[%rd1+9], %rs75;
	mov.b16 	%rs76, 105;
	st.global.u8 	[%rd1+10], %rs76;
	mov.b16 	%rs77, 116;
	st.global.u8 	[%rd1+11], %rs77;
	st.global.u8 	[%rd1+12], %rs76;
	st.global.u8 	[%rd1+13], %rs74;
	st.global.u8 	[%rd1+14], %rs72;
	st.global.u8 	[%rd1+15], %rs73;
	mov.b16 	%rs78, 40;
	st.global.u8 	[%rd1+16], %rs78;
	mov.b16 	%rs79, 0;
	st.global.u8 	[%rd1+17], %rs79;
	mul.f32 	%f27, %f6, 0f42C80000;
	cvt.rzi.s32.f32 	%r1909, %f27;
	cvt.rn.f32.s32 	%f28, %r1909;
	sub.f32 	%f25, %f27, %f28;
	setp.eq.s32 	%p24, %r1909, 0;
	@%p24 bra 	$L__BB5_404;
	setp.lt.s32 	%p25, %r1909, 1;
	mov.b32 	%r1912, 0;
	@%p25 bra 	$L__BB5_370;
	mov.b32 	%r1912, 0;
	mov.u32 	%r1904, %r1909;
$L__BB5_369:
	mul.hi.u32 	%r494, %r1904, -858993459;
	shr.u32 	%r462, %r494, 3;
	add.s32 	%r1912, %r1912, 1;
	setp.lt.u32 	%p26, %r1904, 10;
	mov.u32 	%r1904, %r462;
	@%p26 bra 	$L__BB5_370;
	bra.uni 	$L__BB5_369;
$L__BB5_370:
	setp.lt.s32 	%p27, %r1912, 1;
	@%p27 bra 	$L__BB5_380;
	and.b32  	%r457, %r1912, 3;
	setp.lt.u32 	%p28, %r1912, 4;
	mov.u32 	%r1910, %r1912;
	@%p28 bra 	$L__BB5_375;
	add.s32 	%r1906, %r1912, -2;
	and.b32  	%r495, %r1912, 2147483644;
	neg.s32 	%r1905, %r495;
$L__BB5_373:
	.pragma "nounroll";
	add.s32 	%r496, %r1906, 1;
	mul.hi.s32 	%r497, %r1909, 1717986919;
	shr.u32 	%r498, %r497, 31;
	shr.s32 	%r499, %r497, 2;
	add.s32 	%r500, %r499, %r498;
	mul.lo.s32 	%r501, %r500, 10;
	sub.s32 	%r502, %r1909, %r501;
	cvt.u16.u32 	%rs80, %r502;
	add.s16 	%rs81, %rs80, 48;
	cvt.u64.u32 	%rd46, %r496;
	add.s64 	%rd47, %rd3, %rd46;
	st.local.u8 	[%rd47], %rs81;
	add.s32 	%r503, %r1906, -2;
	mul.hi.s32 	%r504, %r500, 1717986919;
	shr.u32 	%r505, %r504, 31;
	shr.u32 	%r506, %r504, 2;
	add.s32 	%r507, %r506, %r505;
	mul.lo.s32 	%r508, %r507, 10;
	sub.s32 	%r509, %r500, %r508;
	cvt.u16.u32 	%rs82, %r509;
	add.s16 	%rs83, %rs82, 48;
	cvt.u64.u32 	%rd48, %r1906;
	add.s64 	%rd49, %rd3, %rd48;
	st.local.u8 	[%rd49], %rs83;
	mul.hi.s32 	%r510, %r1909, 1374389535;
	shr.u32 	%r511, %r510, 31;
	shr.s32 	%r512, %r510, 5;
	add.s32 	%r513, %r512, %r511;
	add.s32 	%r514, %r1906, -1;
	mul.hi.s32 	%r515, %r513, 1717986919;
	shr.u32 	%r516, %r515, 31;
	shr.u32 	%r517, %r515, 2;
	add.s32 	%r518, %r517, %r516;
	mul.lo.s32 	%r519, %r518, 10;
	sub.s32 	%r520, %r513, %r519;
	cvt.u16.u32 	%rs84, %r520;
	add.s16 	%rs85, %rs84, 48;
	cvt.u64.u32 	%rd50, %r514;
	add.s64 	%rd51, %rd3, %rd50;
	st.local.u8 	[%rd51], %rs85;
	mul.hi.s32 	%r521, %r1909, 274877907;
	shr.u32 	%r522, %r521, 31;
	shr.s32 	%r523, %r521, 6;
	add.s32 	%r524, %r523, %r522;
	mul.hi.s32 	%r525, %r524, 1717986919;
	shr.u32 	%r526, %r525, 31;
	shr.u32 	%r527, %r525, 2;
	add.s32 	%r528, %r527, %r526;
	mul.lo.s32 	%r529, %r528, 10;
	sub.s32 	%r530, %r524, %r529;
	cvt.u16.u32 	%rs86, %r530;
	add.s16 	%rs87, %rs86, 48;
	cvt.u64.u32 	%rd52, %r503;
	add.s64 	%rd53, %rd3, %rd52;
	st.local.u8 	[%rd53], %rs87;
	mul.hi.s32 	%r531, %r1909, 1759218605;
	shr.u32 	%r532, %r531, 31;
	shr.s32 	%r533, %r531, 12;
	add.s32 	%r1909, %r533, %r532;
	add.s32 	%r1906, %r1906, -4;
	add.s32 	%r1905, %r1905, 4;
	setp.ne.s32 	%p29, %r1905, 0;
	@%p29 bra 	$L__BB5_373;
	add.s32 	%r1910, %r1906, 2;
$L__BB5_375:
	setp.eq.s32 	%p30, %r457, 0;
	@%p30 bra 	$L__BB5_380;
	setp.eq.s32 	%p31, %r457, 1;
	@%p31 bra 	$L__BB5_378;
	add.s32 	%r534, %r1910, -1;
	mul.hi.s32 	%r535, %r1909, 1717986919;
	shr.u32 	%r536, %r535, 31;
	shr.s32 	%r537, %r535, 2;
	add.s32 	%r538, %r537, %r536;
	mul.lo.s32 	%r539, %r538, 10;
	sub.s32 	%r540, %r1909, %r539;
	cvt.u16.u32 	%rs88, %r540;
	add.s16 	%rs89, %rs88, 48;
	cvt.u64.u32 	%rd54, %r534;
	add.s64 	%rd55, %rd3, %rd54;
	st.local.u8 	[%rd55], %rs89;
	add.s32 	%r1910, %r1910, -2;
	mul.hi.s32 	%r541, %r538, 1717986919;
	shr.u32 	%r542, %r541, 31;
	shr.u32 	%r543, %r541, 2;
	add.s32 	%r544, %r543, %r542;
	mul.lo.s32 	%r545, %r544, 10;
	sub.s32 	%r546, %r538, %r545;
	cvt.u16.u32 	%rs90, %r546;
	add.s16 	%rs91, %rs90, 48;
	cvt.u64.u32 	%rd56, %r1910;
	add.s64 	%rd57, %rd3, %rd56;
	st.local.u8 	[%rd57], %rs91;
	mul.hi.s32 	%r547, %r1909, 1374389535;
	shr.u32 	%r548, %r547, 31;
	shr.s32 	%r549, %r547, 5;
	add.s32 	%r1909, %r549, %r548;
$L__BB5_378:
	and.b32  	%r550, %r1912, 1;
	setp.eq.b32 	%p32, %r550, 1;
	not.pred 	%p33, %p32;
	@%p33 bra 	$L__BB5_380;
	add.s32 	%r551, %r1910, -1;
	mul.hi.s32 	%r552, %r1909, 1717986919;
	shr.u32 	%r553, %r552, 31;
	shr.u32 	%r554, %r552, 2;
	add.s32 	%r555, %r554, %r553;
	mul.lo.s32 	%r556, %r555, 10;
	sub.s32 	%r557, %r1909, %r556;
	cvt.u16.u32 	%rs92, %r557;
	add.s16 	%rs93, %rs92, 48;
	cvt.u64.u32 	%rd58, %r551;
	add.s64 	%rd59, %rd3, %rd58;
	st.local.u8 	[%rd59], %rs93;
$L__BB5_380:
	cvt.u64.u32 	%rd60, %r1912;
	add.s64 	%rd61, %rd3, %rd60;
	mov.b16 	%rs95, 46;
	st.local.u8 	[%rd61], %rs95;
	neg.f32 	%f29, %f25;
	setp.lt.f32 	%p34, %f25, 0f00000000;
	selp.f32 	%f30, %f29, %f25, %p34;
	mul.f32 	%f31, %f30, 0f41200000;
	cvt.rzi.s32.f32 	%r560, %f31;
	cvt.u16.u32 	%rs96, %r560;
	add.s16 	%rs97, %rs96, 48;
	st.local.u8 	[%rd61+1], %rs97;
	mov.b16 	%rs98, 0;
	st.local.u8 	[%rd61+2], %rs98;
	mov.b32 	%r1913, 0;
$L__BB5_381:
	mov.u32 	%r478, %r1913;
	cvt.u64.u32 	%rd62, %r478;
	add.s64 	%rd34, %rd1, %rd62;
	ld.global.u8 	%rs99, [%rd34];
	setp.ne.s16 	%p35, %rs99, 0;
	add.s32 	%r1913, %r478, 1;
	@%p35 bra 	$L__BB5_381;
	ld.local.u8 	%rs863, [%rd3];
	setp.eq.s16 	%p36, %rs863, 0;
	mov.b32 	%r1915, 0;
	@%p36 bra 	$L__BB5_385;
	mov.b32 	%r1915, 0;
$L__BB5_384:
	cvt.s64.s32 	%rd63, %r1915;
	add.s64 	%rd64, %rd34, %rd63;
	st.global.u8 	[%rd64], %rs863;
	add.s32 	%r1915, %r1915, 1;
	add.s64 	%rd65, %rd3, %rd63;
	ld.local.u8 	%rs863, [%rd65+1];
	setp.ne.s16 	%p37, %rs863, 0;
	@%p37 bra 	$L__BB5_384;
$L__BB5_385:
	add.s32 	%r564, %r1915, %r478;
	cvt.u64.u32 	%rd66, %r564;
	add.s64 	%rd67, %rd1, %rd66;
	mov.b16 	%rs100, 0;
	st.global.u8 	[%rd67], %rs100;
	mov.b32 	%r1916, 0;
$L__BB5_386:
	cvt.u64.u32 	%rd68, %r1916;
	add.s64 	%rd35, %rd1, %rd68;
	ld.global.u8 	%rs101, [%rd35];
	setp.ne.s16 	%p38, %rs101, 0;
	add.s32 	%r1916, %r1916, 1;
	@%p38 bra 	$L__BB5_386;
	mov.b16 	%rs102, 37;
	st.global.u8 	[%rd35], %rs102;
	mov.b16 	%rs103, 41;
	st.global.u8 	[%rd35+1], %rs103;
	mov.b16 	%rs104, 46;
	st.global.u8 	[%rd35+2], %rs104;
	mov.b16 	%rs105, 32;
	st.global.u8 	[%rd35+3], %rs105;
	mov.b16 	%rs106, 82;
	st.global.u8 	[%rd35+4], %rs106;
	mov.b16 	%rs107, 105;
	st.global.u8 	[%rd35+5], %rs107;
	mov.b16 	%rs108, 101;
	st.global.u8 	[%rd35+6], %rs108;
	mov.b16 	%rs109, 103;
	st.global.u8 	[%rd35+7], %rs109;
	mov.b16 	%rs110, 111;
	st.global.u8 	[%rd35+8], %rs110;
	st.global.u8 	[%rd35+9], %rs105;
	mov.b16 	%rs111, 117;
	st.global.u8 	[%rd35+10], %rs111;
	mov.b16 	%rs112, 114;
	st.global.u8 	[%rd35+11], %rs112;
	st.global.u8 	[%rd35+12], %rs109;
	st.global.u8 	[%rd35+13], %rs108;
	mov.b16 	%rs113, 110;
	st.global.u8 	[%rd35+14], %rs113;
	mov.b16 	%rs114, 116;
	st.global.u8 	[%rd35+15], %rs114;
	st.global.u8 	[%rd35+16], %rs108;
	st.global.u8 	[%rd35+17], %rs104;
	mov.b16 	%rs115, 0;
	st.global.u8 	[%rd35+18], %rs115;
	mov.b32 	%r1917, 1;
	bra.uni 	$L__BB5_389;
$L__BB5_388:
	mov.b16 	%rs50, 84;
	st.global.u8 	[%rd1], %rs50;
	mov.b16 	%rs51, 111;
	st.global.u8 	[%rd1+1], %rs51;
	mov.b16 	%rs52, 100;
	st.global.u8 	[%rd1+2], %rs52;
	st.global.u8 	[%rd1+3], %rs51;
	mov.b16 	%rs53, 115;
	st.global.u8 	[%rd1+4], %rs53;
	mov.b16 	%rs54, 32;
	st.global.u8 	[%rd1+5], %rs54;
	mov.b16 	%rs55, 108;
	st.global.u8 	[%rd1+6], %rs55;
	st.global.u8 	[%rd1+7], %rs51;
	st.global.u8 	[%rd1+8], %rs53;
	st.global.u8 	[%rd1+9], %rs54;
	mov.b16 	%rs56, 112;
	st.global.u8 	[%rd1+10], %rs56;
	mov.b16 	%rs57, 97;
	st.global.u8 	[%rd1+11], %rs57;
	mov.b16 	%rs58, 114;
	st.global.u8 	[%rd1+12], %rs58;
	st.global.u8 	[%rd1+13], %rs57;
	mov.b16 	%rs59, 109;
	st.global.u8 	[%rd1+14], %rs59;
	mov.b16 	%rs60, 101;
	st.global.u8 	[%rd1+15], %rs60;
	mov.b16 	%rs61, 116;
	st.global.u8 	[%rd1+16], %rs61;
	st.global.u8 	[%rd1+17], %rs58;
	st.global.u8 	[%rd1+18], %rs51;
	st.global.u8 	[%rd1+19], %rs53;
	st.global.u8 	[%rd1+20], %rs54;
	st.global.u8 	[%rd1+21], %rs60;
	mov.b16 	%rs62, 110;
	st.global.u8 	[%rd1+22], %rs62;
	st.global.u8 	[%rd1+23], %rs54;
	st.global.u8 	[%rd1+24], %rs58;
	st.global.u8 	[%rd1+25], %rs57;
	st.global.u8 	[%rd1+26], %rs62;
	mov.b16 	%rs63, 103;
	st.global.u8 	[%rd1+27], %rs63;
	st.global.u8 	[%rd1+28], %rs51;
	st.global.u8 	[%rd1+29], %rs54;
	st.global.u8 	[%rd1+30], %rs51;
	st.global.u8 	[%rd1+31], %rs56;
	st.global.u8 	[%rd1+32], %rs61;
	mov.b16 	%rs64, 105;
	st.global.u8 	[%rd1+33], %rs64;
	st.global.u8 	[%rd1+34], %rs59;
	st.global.u8 	[%rd1+35], %rs51;
	mov.b16 	%rs65, 46;
	st.global.u8 	[%rd1+36], %rs65;
	mov.b16 	%rs66, 0;
	st.global.u8 	[%rd1+37], %rs66;
	mov.b32 	%r1917, 1;
$L__BB5_389:
	cvta.to.global.u64 	%rd414, %rd37;
	st.global.u32 	[%rd414], %r1917;
$L__BB5_390:
	ret;
$L__BB5_391:
	mov.b16 	%rs785, 48;
	st.local.u8 	[%rd3], %rs785;
	mov.b32 	%r1687, 1;
	bra.uni 	$L__BB5_66;
$L__BB5_392:
	mov.b16 	%rs820, 48;
	st.local.u8 	[%rd3], %rs820;
	mov.b32 	%r1702, 1;
	bra.uni 	$L__BB5_87;
$L__BB5_393:
	mov.b16 	%rs666, 48;
	st.local.u8 	[%rd3], %rs666;
	mov.b32 	%r1732, 1;
	bra.uni 	$L__BB5_119;
$L__BB5_394:
	mov.b16 	%rs697, 48;
	st.local.u8 	[%rd3], %rs697;
	mov.b32 	%r1747, 1;
	bra.uni 	$L__BB5_140;
$L__BB5_395:
	mov.b16 	%rs577, 48;
	st.local.u8 	[%rd3], %rs577;
	mov.b32 	%r1762, 1;
	bra.uni 	$L__BB5_163;
$L__BB5_396:
	mov.b16 	%rs613, 48;
	st.local.u8 	[%rd3], %rs613;
	mov.b32 	%r1777, 1;
	bra.uni 	$L__BB5_185;
$L__BB5_397:
	mov.b16 	%rs535, 48;
	st.local.u8 	[%rd3], %rs535;
	mov.b32 	%r1792, 1;
	bra.uni 	$L__BB5_207;
$L__BB5_398:
	mov.b16 	%rs448, 48;
	st.local.u8 	[%rd3], %rs448;
	mov.b32 	%r1807, 1;
	bra.uni 	$L__BB5_236;
$L__BB5_399:
	mov.b16 	%rs478, 48;
	st.local.u8 	[%rd3], %rs478;
	mov.b32 	%r1822, 1;
	bra.uni 	$L__BB5_257;
$L__BB5_400:
	mov.b16 	%rs312, 48;
	st.local.u8 	[%rd3], %rs312;
	mov.b32 	%r1852, 1;
	bra.uni 	$L__BB5_288;
$L__BB5_401:
	mov.b16 	%rs271, 48;
	st.local.u8 	[%rd3], %rs271;
	mov.b32 	%r1867, 1;
	bra.uni 	$L__BB5_310;
$L__BB5_402:
	mov.b16 	%rs194, 48;
	st.local.u8 	[%rd3], %rs194;
	mov.b32 	%r1882, 1;
	bra.uni 	$L__BB5_334;
$L__BB5_403:
	mov.b16 	%rs142, 48;
	st.local.u8 	[%rd3], %rs142;
	mov.b32 	%r1897, 1;
	bra.uni 	$L__BB5_357;
$L__BB5_404:
	mov.b16 	%rs94, 48;
	st.local.u8 	[%rd3], %rs94;
	mov.b32 	%r1912, 1;
	bra.uni 	$L__BB5_380;

}


// ===== COMPILED SASS (sm_100) =====

	.target	sm_100

	.elftype	@"ET_EXEC"


//--------------------- .note.nv.tkinfo           --------------------------
	.section	.note.nv.tkinfo,"",@"SHT_NOTE"
	.sectionflags	@"SHF_NOTE_NV_TKINFO"
	.tkinfo
        /*0018*/ 	.word	0x00000002
        /*0030*/ 	.string	""
        /*0030*/ 	.string	"ptxas"
        /*0030*/ 	.string	"Cuda compilation tools, release 13.0, V13.0.88"
        /*0030*/ 	.string	"Build cuda_13.0.r13.0/compiler.36424714_0"
        /*0030*/ 	.string	"-arch sm_100 -m 64 "



//--------------------- .note.nv.cuinfo           --------------------------
	.section	.note.nv.cuinfo,"",@"SHT_NOTE"
	.sectionflags	@"SHF_NOTE_NV_CUINFO"
        /*0018*/ 	.short	0x0002
        /*001a*/ 	.short	0x0064
        /*001c*/ 	.short	0x0082
	.zero		2


//--------------------- .nv.info                  --------------------------
	.section	.nv.info,"",@"SHT_CUDA_INFO"
	.align	4


	//----- nvinfo : EIATTR_REGCOUNT
	.align		4
        /*0000*/ 	.byte	0x04, 0x2f
        /*0002*/ 	.short	(.L_1 - .L_0)
	.align		4
.L_0:
        /*0004*/ 	.word	index@(_Z14tokenize3gramsPKciPf)
        /*0008*/ 	.word	0x00000009


	//----- nvinfo : EIATTR_FRAME_SIZE
	.align		4
.L_1:
        /*000c*/ 	.byte	0x04, 0x11
        /*000e*/ 	.short	(.L_3 - .L_2)
	.align		4
.L_2:
        /*0010*/ 	.word	index@(_Z14tokenize3gramsPKciPf)
        /*0014*/ 	.word	0x00000000


	//----- nvinfo : EIATTR_REGCOUNT
	.align		4
.L_3:
        /*0018*/ 	.byte	0x04, 0x2f
        /*001a*/ 	.short	(.L_5 - .L_4)
	.align		4
.L_4:
        /*001c*/ 	.word	index@(_Z11l2normalizePfi)
        /*0020*/ 	.word	0x00000014


	//----- nvinfo : EIATTR_FRAME_SIZE
	.align		4
.L_5:
        /*0024*/ 	.byte	0x04, 0x11
        /*0026*/ 	.short	(.L_7 - .L_6)
	.align		4
.L_6:
        /*0028*/ 	.word	index@($__internal_3_$__cuda_sm3x_div_rn_noftz_f32_slowpath)
        /*002c*/ 	.word	0x00000000


	//----- nvinfo : EIATTR_FRAME_SIZE
	.align		4
.L_7:
        /*0030*/ 	.byte	0x04, 0x11
        /*0032*/ 	.short	(.L_9 - .L_8)
	.align		4
.L_8:
        /*0034*/ 	.word	index@($__internal_2_$__cuda_sm20_sqrt_rn_f32_slowpath)
        /*0038*/ 	.word	0x00000000


	//----- nvinfo : EIATTR_FRAME_SIZE
	.align		4
.L_9:
        /*003c*/ 	.byte	0x04, 0x11
        /*003e*/ 	.short	(.L_11 - .L_10)
	.align		4
.L_10:
        /*0040*/ 	.word	index@(_Z11l2normalizePfi)
        /*0044*/ 	.word	0x00000000


	//----- nvinfo : EIATTR_REGCOUNT
	.align		4
.L_11:
        /*0048*/ 	.byte	0x04, 0x2f
        /*004a*/ 	.short	(.L_13 - .L_12)
	.align		4
.L_12:
        /*004c*/ 	.word	index@(_Z12matvecDotCosPKfS0_Pfii)
        /*0050*/ 	.word	0x0000001e


	//----- nvinfo : EIATTR_FRAME_SIZE
	.align		4
.L_13:
        /*0054*/ 	.byte	0x04, 0x11
        /*0056*/ 	.short	(.L_15 - .L_14)
	.align		4
.L_14:
        /*0058*/ 	.word	index@(_Z12matvecDotCosPKfS0_Pfii)
        /*005c*/ 	.word	0x00000000


	//----- nvinfo : EIATTR_REGCOUNT
	.align		4
.L_15:
        /*0060*/ 	.byte	0x04, 0x2f
        /*0062*/ 	.short	(.L_17 - .L_16)
	.align		4
.L_16:
        /*0064*/ 	.word	index@(_Z20compute_sensor_statsPKfiiiPfS1_S1_S1_)
        /*0068*/ 	.word	0x00000012


	//----- nvinfo : EIATTR_FRAME_SIZE
	.align		4
.L_17:
        /*006c*/ 	.byte	0x04, 0x11
        /*006e*/ 	.short	(.L_19 - .L_18)
	.align		4
.L_18:
        /*0070*/ 	.word	index@($__internal_1_$__cuda_sm3x_div_rn_noftz_f32_slowpath)
        /*0074*/ 	.word	0x00000000


	//----- nvinfo : EIATTR_FRAME_SIZE
	.align		4
.L_19:
        /*0078*/ 	.byte	0x04, 0x11
        /*007a*/ 	.short	(.L_21 - .L_20)
	.align		4
.L_20:
        /*007c*/ 	.word	index@($__internal_0_$__cuda_sm20_sqrt_rn_f32_slowpath)
        /*0080*/ 	.word	0x00000000


	//----- nvinfo : EIATTR_FRAME_SIZE
	.align		4
.L_21:
        /*0084*/ 	.byte	0x04, 0x11
        /*0086*/ 	.short	(.L_23 - .L_22)
	.align		4
.L_22:
        /*0088*/ 	.word	index@(_Z20compute_sensor_statsPKfiiiPfS1_S1_S1_)
        /*008c*/ 	.word	0x00000000


	//----- nvinfo : EIATTR_REGCOUNT
	.align		4
.L_23:
        /*0090*/ 	.byte	0x04, 0x2f
        /*0092*/ 	.short	(.L_25 - .L_24)
	.align		4
.L_24:
        /*0094*/ 	.word	index@(_Z16detect_anomaliesPKfiiS0_S0_Pif)
        /*0098*/ 	.word	0x00000014


	//----- nvinfo : EIATTR_FRAME_SIZE
	.align		4
.L_25:
        /*009c*/ 	.byte	0x04, 0x11
        /*009e*/ 	.short	(.L_27 - .L_26)
	.align		4
.L_26:
        /*00a0*/ 	.word	index@(_Z16detect_anomaliesPKfiiS0_S0_Pif)
        /*00a4*/ 	.word	0x00000000


	//----- nvinfo : EIATTR_REGCOUNT
	.align		4
.L_27:
        /*00a8*/ 	.byte	0x04, 0x2f
        /*00aa*/ 	.short	(.L_29 - .L_28)
	.align		4
.L_28:
        /*00ac*/ 	.word	index@(_Z12fuseDecisionPKfiS0_S0_PiS1_Pci)
        /*00b0*/ 	.word	0x0000001a


	//----- nvinfo : EIATTR_FRAME_SIZE
	.align		4
.L_29:
        /*00b4*/ 	.byte	0x04, 0x11
        /*00b6*/ 	.short	(.L_31 - .L_30)
	.align		4
.L_30:
        /*00b8*/ 	.word	index@(_Z12fuseDecisionPKfiS0_S0_PiS1_Pci)
        /*00bc*/ 	.word	0x00000020


	//----- nvinfo : EIATTR_MIN_STACK_SIZE
	.align		4
.L_31:
        /*00c0*/ 	.byte	0x04, 0x12
        /*00c2*/ 	.short	(.L_33 - .L_32)
	.align		4
.L_32:
        /*00c4*/ 	.word	index@(_Z12fuseDecisionPKfiS0_S0_PiS1_Pci)
        /*00c8*/ 	.word	0x00000020


	//----- nvinfo : EIATTR_MIN_STACK_SIZE
	.align		4
.L_33:
        /*00cc*/ 	.byte	0x04, 0x12
        /*00ce*/ 	.short	(.L_35 - .L_34)
	.align		4
.L_34:
        /*00d0*/ 	.word	index@(_Z16detect_anomaliesPKfiiS0_S0_Pif)
        /*00d4*/ 	.word	0x00000000


	//----- nvinfo : EIATTR_MIN_STACK_SIZE
	.align		4
.L_35:
        /*00d8*/ 	.byte	0x04, 0x12
        /*00da*/ 	.short	(.L_37 - .L_36)
	.align		4
.L_36:
        /*00dc*/ 	.word	index@(_Z20compute_sensor_statsPKfiiiPfS1_S1_S1_)
        /*00e0*/ 	.word	0x00000000


	//----- nvinfo : EIATTR_MIN_STACK_SIZE
	.align		4
.L_37:
        /*00e4*/ 	.byte	0x04, 0x12
        /*00e6*/ 	.short	(.L_39 - .L_38)
	.align		4
.L_38:
        /*00e8*/ 	.word	index@(_Z12matvecDotCosPKfS0_Pfii)
        /*00ec*/ 	.word	0x00000000


	//----- nvinfo : EIATTR_MIN_STACK_SIZE
	.align		4
.L_39:
        /*00f0*/ 	.byte	0x04, 0x12
        /*00f2*/ 	.short	(.L_41 - .L_40)
	.align		4
.L_40:
        /*00f4*/ 	.word	index@(_Z11l2normalizePfi)
        /*00f8*/ 	.word	0x00000000


	//----- nvinfo : EIATTR_MIN_STACK_SIZE
	.align		4
.L_41:
        /*00fc*/ 	.byte	0x04, 0x12
        /*00fe*/ 	.short	(.L_43 - .L_42)
	.align		4
.L_42:
        /*0100*/ 	.word	index@(_Z14tokenize3gramsPKciPf)
        /*0104*/ 	.word	0x00000000
.L_43:


//--------------------- .nv.compat                --------------------------
	.section	.nv.compat,"",@"SHT_CUDA_COMPAT_INFO"
	.align	4
        /*0000*/ 	.byte	0x02, 0x09, 0x00, 0x00, 0x02, 0x02, 0x01, 0x00, 0x02, 0x05, 0x05, 0x00, 0x03, 0x07, 0x01, 0x01
        /*0010*/ 	.byte	0x02, 0x03, 0x00, 0x00, 0x02, 0x06, 0x01, 0x00, 0x04, 0x0b, 0x08, 0x00, 0x01, 0x00, 0x00, 0x00
        /*0020*/ 	.byte	0x00, 0x00, 0x00, 0x00


//--------------------- .nv.info._Z12fuseDecisionPKfiS0_S0_PiS1_Pci --------------------------
	.section	.nv.info._Z12fuseDecisionPKfiS0_S0_PiS1_Pci,"",@"SHT_CUDA_INFO"
	.sectionflags	@""
	.align	4


	//----- nvinfo : EIATTR_CUDA_API_VERSION
	.align		4
        /*0000*/ 	.byte	0x04, 0x37
        /*0002*/ 	.short	(.L_45 - .L_44)
.L_44:
        /*0004*/ 	.word	0x00000082


	//----- nvinfo : EIATTR_KPARAM_INFO
	.align		4
.L_45:
        /*0008*/ 	.byte	0x04, 0x17
        /*000a*/ 	.short	(.L_47 - .L_46)
.L_46:
        /*000c*/ 	.word	0x00000000
        /*0010*/ 	.short	0x0007
        /*0012*/ 	.short	0x0038
        /*0014*/ 	.byte	0x00, 0xf0, 0x11, 0x00


	//----- nvinfo : EIATTR_KPARAM_INFO
	.align		4
.L_47:
        /*0018*/ 	.byte	0x04, 0x17
        /*001a*/ 	.short	(.L_49 - .L_48)
.L_48:
        /*001c*/ 	.word	0x00000000
        /*0020*/ 	.short	0x0006
        /*0022*/ 	.short	0x0030
        /*0024*/ 	.byte	0x00, 0xf5, 0x21, 0x00


	//----- nvinfo : EIATTR_KPARAM_INFO
	.align		4
.L_49:
        /*0028*/ 	.byte	0x04, 0x17
        /*002a*/ 	.short	(.L_51 - .L_50)
.L_50:
        /*002c*/ 	.word	0x00000000
        /*0030*/ 	.short	0x0005
        /*0032*/ 	.short	0x0028
        /*0034*/ 	.byte	0x00, 0xf5, 0x21, 0x00


	//----- nvinfo : EIATTR_KPARAM_INFO
	.align		4
.L_51:
        /*0038*/ 	.byte	0x04, 0x17
        /*003a*/ 	.short	(.L_53 - .L_52)
.L_52:
        /*003c*/ 	.word	0x00000000
        /*0040*/ 	.short	0x0004
        /*0042*/ 	.short	0x0020
        /*0044*/ 	.byte	0x00, 0xf5, 0x21, 0x00


	//----- nvinfo : EIATTR_KPARAM_INFO
	.align		4
.L_53:
        /*0048*/ 	.byte	0x04, 0x17
        /*004a*/ 	.short	(.L_55 - .L_54)
.L_54:
        /*004c*/ 	.word	0x00000000
        /*0050*/ 	.short	0x0003
        /*0052*/ 	.short	0x0018
        /*0054*/ 	.byte	0x00, 0xf5, 0x21, 0x00


	//----- nvinfo : EIATTR_KPARAM_INFO
	.align		4
.L_55:
        /*0058*/ 	.byte	0x04, 0x17
        /*005a*/ 	.short	(.L_57 - .L_56)
.L_56:
        /*005c*/ 	.word	0x00000000
        /*0060*/ 	.short	0x0002
        /*0062*/ 	.short	0x0010
        /*0064*/ 	.byte	0x00, 0xf5, 0x21, 0x00


	//----- nvinfo : EIATTR_KPARAM_INFO
	.align		4
.L_57:
        /*0068*/ 	.byte	0x04, 0x17
        /*006a*/ 	.short	(.L_59 - .L_58)
.L_58:
        /*006c*/ 	.word	0x00000000
        /*0070*/ 	.short	0x0001
        /*0072*/ 	.short	0x0008
        /*0074*/ 	.byte	0x00, 0xf0, 0x11, 0x00


	//----- nvinfo : EIATTR_KPARAM_INFO
	.align		4
.L_59:
        /*0078*/ 	.byte	0x04, 0x17
        /*007a*/ 	.short	(.L_61 - .L_60)
.L_60:
        /*007c*/ 	.word	0x00000000
        /*0080*/ 	.short	0x0000
        /*0082*/ 	.short	0x0000
        /*0084*/ 	.byte	0x00, 0xf5, 0x21, 0x00


	//----- nvinfo : EIATTR_SPARSE_MMA_MASK
	.align		4
.L_61:
        /*0088*/ 	.byte	0x03, 0x50
        /*008a*/ 	.short	0x0000


	//----- nvinfo : EIATTR_MAXREG_COUNT
	.align		4
        /*008c*/ 	.byte	0x03, 0x1b
        /*008e*/ 	.short	0x00ff


	//----- nvinfo : EIATTR_NUM_BARRIERS
	.align		4
        /*0090*/ 	.byte	0x02, 0x4c
        /*0092*/ 	.byte	0x01
	.zero		1


	//----- nvinfo : EIATTR_MERCURY_ISA_VERSION
	.align		4
        /*0094*/ 	.byte	0x03, 0x5f
        /*0096*/ 	.short	0x0101


	//----- nvinfo : EIATTR_INT_WARP_WIDE_INSTR_OFFSETS
	.align		4
        /*0098*/ 	.byte	0x04, 0x31
        /*009a*/ 	.short	(.L_63 - .L_62)


	//   ....[0]....
.L_62:
        /*009c*/ 	.word	0x00000230


	//   ....[1]....
        /*00a0*/ 	.word	0x00000240


	//----- nvinfo : EIATTR_VRC_CTA_INIT_COUNT
	.align		4
.L_63:
        /*00a4*/ 	.byte	0x02, 0x4a
	.zero		1
	.zero		1


	//----- nvinfo : EIATTR_EXIT_INSTR_OFFSETS
	.align		4
        /*00a8*/ 	.byte	0x04, 0x1c
        /*00aa*/ 	.short	(.L_65 - .L_64)


	//   ....[0]....
.L_64:
        /*00ac*/ 	.word	0x00000360


	//   ....[1]....
        /*00b0*/ 	.word	0x0000e7c0


	//----- nvinfo : EIATTR_INDIRECT_BRANCH_TARGETS
	.align		4
.L_65:
        /*00b4*/ 	.byte	0x04, 0x34
        /*00b6*/ 	.short	(.L_67 - .L_66)


	//   ....[0]....
.L_66:
        /*00b8*/ 	.word	.L_x_239@srel
        /*00bc*/ 	.short	0x0
        /*00be*/ 	.short	0x0
        /*00c0*/ 	.word	0x3
        /*00c4*/ 	.word	.L_x_240@srel
        /*00c8*/ 	.word	.L_x_241@srel
        /*00cc*/ 	.word	.L_x_242@srel


	//   ....[1]....
        /*00d0*/ 	.word	.L_x_243@srel
        /*00d4*/ 	.short	0x0
        /*00d6*/ 	.short	0x0
        /*00d8*/ 	.word	0x4
        /*00dc*/ 	.word	.L_x_244@srel
        /*00e0*/ 	.word	.L_x_245@srel
        /*00e4*/ 	.word	.L_x_246@srel
        /*00e8*/ 	.word	.L_x_242@srel


	//   ....[2]....
        /*00ec*/ 	.word	.L_x_248@srel
        /*00f0*/ 	.short	0x0
        /*00f2*/ 	.short	0x0
        /*00f4*/ 	.word	0x3
        /*00f8*/ 	.word	.L_x_249@srel
        /*00fc*/ 	.word	.L_x_250@srel
        /*0100*/ 	.word	.L_x_242@srel


	//   ....[3]....
        /* <DEDUP_REMOVED lines=8> */


	//----- nvinfo : EIATTR_CRS_STACK_SIZE
	.align		4
.L_67:
        /*0120*/ 	.byte	0x04, 0x1e
        /*0122*/ 	.short	(.L_69 - .L_68)
.L_68:
        /*0124*/ 	.word	0x00000000


	//----- nvinfo : EIATTR_CBANK_PARAM_SIZE
	.align		4
.L_69:
        /*0128*/ 	.byte	0x03, 0x19
        /*012a*/ 	.short	0x003c


	//----- nvinfo : EIATTR_PARAM_CBANK
	.align		4
        /*012c*/ 	.byte	0x04, 0x0a
        /*012e*/ 	.short	(.L_71 - .L_70)
	.align		4
.L_70:
        /*0130*/ 	.word	index@(.nv.constant0._Z12fuseDecisionPKfiS0_S0_PiS1_Pci)
        /*0134*/ 	.short	0x0380
        /*0136*/ 	.short	0x003c


	//----- nvinfo : EIATTR_SW_WAR
	.align		4
.L_71:
        /*0138*/ 	.byte	0x04, 0x36
        /*013a*/ 	.short	(.L_73 - .L_72)
.L_72:
        /*013c*/ 	.word	0x00000008
.L_73:


//--------------------- .nv.info._Z16detect_anomaliesPKfiiS0_S0_Pif --------------------------
	.section	.nv.info._Z16detect_anomaliesPKfiiS0_S0_Pif,"",@"SHT_CUDA_INFO"
	.sectionflags	@""
	.align	4


	//----- nvinfo : EIATTR_CUDA_API_VERSION
	.align		4
        /*0000*/ 	.byte	0x04, 0x37
        /*0002*/ 	.short	(.L_75 - .L_74)
.L_74:
        /*0004*/ 	.word	0x00000082


	//----- nvinfo : EIATTR_KPARAM_INFO
	.align		4
.L_75:
        /*0008*/ 	.byte	0x04, 0x17
        /*000a*/ 	.short	(.L_77 - .L_76)
.L_76:
        /*000c*/ 	.word	0x00000000
        /*0010*/ 	.short	0x0006
        /*0012*/ 	.short	0x0028
        /*0014*/ 	.byte	0x00, 0xf0, 0x11, 0x00


	//----- nvinfo : EIATTR_KPARAM_INFO
	.align		4
.L_77:
        /*0018*/ 	.byte	0x04, 0x17
        /*001a*/ 	.short	(.L_79 - .L_78)
.L_78:
        /*001c*/ 	.word	0x00000000
        /*0020*/ 	.short	0x0005
        /*0022*/ 	.short	0x0020
        /*0024*/ 	.byte	0x00, 0xf5, 0x21, 0x00


	//----- nvinfo : EIATTR_KPARAM_INFO
	.align		4
.L_79:
        /*0028*/ 	.byte	0x04, 0x17
        /*002a*/ 	.short	(.L_81 - .L_80)
.L_80:
        /*002c*/ 	.word	0x00000000
        /*0030*/ 	.short	0x0004
        /*0032*/ 	.short	0x0018
        /*0034*/ 	.byte	0x00, 0xf5, 0x21, 0x00


	//----- nvinfo : EIATTR_KPARAM_INFO
	.align		4
.L_81:
        /*0038*/ 	.byte	0x04, 0x17
        /*003a*/ 	.short	(.L_83 - .L_82)
.L_82:
        /*003c*/ 	.word	0x00000000
        /*0040*/ 	.short	0x0003
        /*0042*/ 	.short	0x0010
        /*0044*/ 	.byte	0x00, 0xf5, 0x21, 0x00


	//----- nvinfo : EIATTR_KPARAM_INFO
	.align		4
.L_83:
        /*0048*/ 	.byte	0x04, 0x17
        /*004a*/ 	.short	(.L_85 - .L_84)
.L_84:
        /*004c*/ 	.word	0x00000000
        /*0050*/ 	.short	0x0002
        /*0052*/ 	.short	0x000c
        /*0054*/ 	.byte	0x00, 0xf0, 0x11, 0x00


	//----- nvinfo : EIATTR_KPARAM_INFO
	.align		4
.L_85:
        /*0058*/ 	.byte	0x04, 0x17
        /*005a*/ 	.short	(.L_87 - .L_86)
.L_86:
        /*005c*/ 	.word	0x00000000
        /*0060*/ 	.short	0x0001
        /*0062*/ 	.short	0x0008
        /*0064*/ 	.byte	0x00, 0xf0, 0x11, 0x00


	//----- nvinfo : EIATTR_KPARAM_INFO
	.align		4
.L_87:
        /*0068*/ 	.byte	0x04, 0x17
        /*006a*/ 	.short	(.L_89 - .L_88)
.L_88:
        /*006c*/ 	.word	0x00000000
        /*0070*/ 	.short	0x0000
        /*0072*/ 	.short	0x0000
        /*0074*/ 	.byte	0x00, 0xf5, 0x21, 0x00


	//----- nvinfo : EIATTR_SPARSE_MMA_MASK
	.align		4
.L_89:
        /*0078*/ 	.byte	0x03, 0x50
        /*007a*/ 	.short	0x0000


	//----- nvinfo : EIATTR_MAXREG_COUNT
	.align		4
        /*007c*/ 	.byte	0x03, 0x1b
        /*007e*/ 	.short	0x00ff


	//----- nvinfo : EIATTR_MERCURY_ISA_VERSION
	.align		4
        /*0080*/ 	.byte	0x03, 0x5f
        /*0082*/ 	.short	0x0101


	//----- nvinfo : EIATTR_INT_WARP_WIDE_INSTR_OFFSETS
	.align		4
        /*0084*/ 	.byte	0x04, 0x31
        /*0086*/ 	.short	(.L_91 - .L_90)


	//   ....[0]....
.L_90:
        /*0088*/ 	.word	0x000002f0


	//----- nvinfo : EIATTR_VRC_CTA_INIT_COUNT
	.align		4
.L_91:
        /*008c*/ 	.byte	0x02, 0x4a
	.zero		1
	.zero		1


	//----- nvinfo : EIATTR_EXIT_INSTR_OFFSETS
	.align		4
        /*0090*/ 	.byte	0x04, 0x1c
        /*0092*/ 	.short	(.L_93 - .L_92)


	//   ....[0]....
.L_92:
        /*0094*/ 	.word	0x00000080


	//   ....[1]....
        /*0098*/ 	.word	0x00000200


	//   ....[2]....
        /*009c*/ 	.word	0x00000340


	//----- nvinfo : EIATTR_CRS_STACK_SIZE
	.align		4
.L_93:
        /*00a0*/ 	.byte	0x04, 0x1e
        /*00a2*/ 	.short	(.L_95 - .L_94)
.L_94:
        /*00a4*/ 	.word	0x00000000


	//----- nvinfo : EIATTR_CBANK_PARAM_SIZE
	.align		4
.L_95:
        /*00a8*/ 	.byte	0x03, 0x19
        /*00aa*/ 	.short	0x002c


	//----- nvinfo : EIATTR_PARAM_CBANK
	.align		4
        /*00ac*/ 	.byte	0x04, 0x0a
        /*00ae*/ 	.short	(.L_97 - .L_96)
	.align		4
.L_96:
        /*00b0*/ 	.word	index@(.nv.constant0._Z16detect_anomaliesPKfiiS0_S0_Pif)
        /*00b4*/ 	.short	0x0380
        /*00b6*/ 	.short	0x002c


	//----- nvinfo : EIATTR_SW_WAR
	.align		4
.L_97:
        /*00b8*/ 	.byte	0x04, 0x36
        /*00ba*/ 	.short	(.L_99 - .L_98)
.L_98:
        /*00bc*/ 	.word	0x00000008
.L_99:


//--------------------- .nv.info._Z20compute_sensor_statsPKfiiiPfS1_S1_S1_ --------------------------
	.section	.nv.info._Z20compute_sensor_statsPKfiiiPfS1_S1_S1_,"",@"SHT_CUDA_INFO"
	.sectionflags	@""
	.align	4


	//----- nvinfo : EIATTR_CUDA_API_VERSION
	.align		4
        /*0000*/ 	.byte	0x04, 0x37
        /*0002*/ 	.short	(.L_101 - .L_100)
.L_100:
        /*0004*/ 	.word	0x00000082


	//----- nvinfo : EIATTR_KPARAM_INFO
	.align		4
.L_101:
        /*0008*/ 	.byte	0x04, 0x17
        /*000a*/ 	.short	(.L_103 - .L_102)
.L_102:
        /*000c*/ 	.word	0x00000000
        /*0010*/ 	.short	0x0007
        /*0012*/ 	.short	0x0030
        /*0014*/ 	.byte	0x00, 0xf5, 0x21, 0x00


	//----- nvinfo : EIATTR_KPARAM_INFO
	.align		4
.L_103:
        /*0018*/ 	.byte	0x04, 0x17
        /*001a*/ 	.short	(.L_105 - .L_104)
.L_104:
        /*001c*/ 	.word	0x00000000
        /*0020*/ 	.short	0x0006
        /*0022*/ 	.short	0x0028
        /*0024*/ 	.byte	0x00, 0xf5, 0x21, 0x00


	//----- nvinfo : EIATTR_KPARAM_INFO
	.align		4
.L_105:
        /*0028*/ 	.byte	0x04, 0x17
        /*002a*/ 	.short	(.L_107 - .L_106)
.L_106:
        /*002c*/ 	.word	0x00000000
        /*0030*/ 	.short	0x0005
        /*0032*/ 	.short	0x0020
        /*0034*/ 	.byte	0x00, 0xf5, 0x21, 0x00


	//----- nvinfo : EIATTR_KPARAM_INFO
	.align		4
.L_107:
        /*0038*/ 	.byte	0x04, 0x17
        /*003a*/ 	.short	(.L_109 - .L_108)
.L_108:
        /*003c*/ 	.word	0x00000000
        /*0040*/ 	.short	0x0004
        /*0042*/ 	.short	0x0018
        /*0044*/ 	.byte	0x00, 0xf5, 0x21, 0x00


	//----- nvinfo : EIATTR_KPARAM_INFO
	.align		4
.L_109:
        /*0048*/ 	.byte	0x04, 0x17
        /*004a*/ 	.short	(.L_111 - .L_110)
.L_110:
        /*004c*/ 	.word	0x00000000
        /*0050*/ 	.short	0x0003
        /*0052*/ 	.short	0x0010
        /*0054*/ 	.byte	0x00, 0xf0, 0x11, 0x00


	//----- nvinfo : EIATTR_KPARAM_INFO
	.align		4
.L_111:
        /*0058*/ 	.byte	0x04, 0x17
        /*005a*/ 	.short	(.L_113 - .L_112)
.L_112:
        /*005c*/ 	.word	0x00000000
        /*0060*/ 	.short	0x0002
        /*0062*/ 	.short	0x000c
        /*0064*/ 	.byte	0x00, 0xf0, 0x11, 0x00


	//----- nvinfo : EIATTR_KPARAM_INFO
	.align		4
.L_113:
        /*0068*/ 	.byte	0x04, 0x17
        /*006a*/ 	.short	(.L_115 - .L_114)
.L_114:
        /*006c*/ 	.word	0x00000000
        /*0070*/ 	.short	0x0001
        /*0072*/ 	.short	0x0008
        /*0074*/ 	.byte	0x00, 0xf0, 0x11, 0x00


	//----- nvinfo : EIATTR_KPARAM_INFO
	.align		4
.L_115:
        /*0078*/ 	.byte	0x04, 0x17
        /*007a*/ 	.short	(.L_117 - .L_116)
.L_116:
        /*007c*/ 	.word	0x00000000
        /*0080*/ 	.short	0x0000
        /*0082*/ 	.short	0x0000
        /*0084*/ 	.byte	0x00, 0xf5, 0x21, 0x00


	//----- nvinfo : EIATTR_SPARSE_MMA_MASK
	.align		4
.L_117:
        /*0088*/ 	.byte	0x03, 0x50
        /*008a*/ 	.short	0x0000


	//----- nvinfo : EIATTR_MAXREG_COUNT
	.align		4
        /*008c*/ 	.byte	0x03, 0x1b
        /*008e*/ 	.short	0x00ff


	//----- nvinfo : EIATTR_NUM_BARRIERS
	.align		4
        /*0090*/ 	.byte	0x02, 0x4c
        /*0092*/ 	.byte	0x01
	.zero		1


	//----- nvinfo : EIATTR_MERCURY_ISA_VERSION
	.align		4
        /*0094*/ 	.byte	0x03, 0x5f
        /*0096*/ 	.short	0x0101


	//----- nvinfo : EIATTR_VRC_CTA_INIT_COUNT
	.align		4
        /*0098*/ 	.byte	0x02, 0x4a
	.zero		1
	.zero		1


	//----- nvinfo : EIATTR_EXIT_INSTR_OFFSETS
	.align		4
        /*009c*/ 	.byte	0x04, 0x1c
        /*009e*/ 	.short	(.L_119 - .L_118)


	//   ....[0]....
.L_118:
        /*00a0*/ 	.word	0x00000040


	//   ....[1]....
        /*00a4*/ 	.word	0x00000590


	//   ....[2]....
        /*00a8*/ 	.word	0x000009a0


	//----- nvinfo : EIATTR_CRS_STACK_SIZE
	.align		4
.L_119:
        /*00ac*/ 	.byte	0x04, 0x1e
        /*00ae*/ 	.short	(.L_121 - .L_120)
.L_120:
        /*00b0*/ 	.word	0x00000000


	//----- nvinfo : EIATTR_CBANK_PARAM_SIZE
	.align		4
.L_121:
        /*00b4*/ 	.byte	0x03, 0x19
        /*00b6*/ 	.short	0x0038


	//----- nvinfo : EIATTR_PARAM_CBANK
	.align		4
        /*00b8*/ 	.byte	0x04, 0x0a
        /*00ba*/ 	.short	(.L_123 - .L_122)
	.align		4
.L_122:
        /*00bc*/ 	.word	index@(.nv.constant0._Z20compute_sensor_statsPKfiiiPfS1_S1_S1_)
        /*00c0*/ 	.short	0x0380
        /*00c2*/ 	.short	0x0038


	//----- nvinfo : EIATTR_SW_WAR
	.align		4
.L_123:
        /*00c4*/ 	.byte	0x04, 0x36
        /*00c6*/ 	.short	(.L_125 - .L_124)
.L_124:
        /*00c8*/ 	.word	0x00000008
.L_125:


//--------------------- .nv.info._Z12matvecDotCosPKfS0_Pfii --------------------------
	.section	.nv.info._Z12matvecDotCosPKfS0_Pfii,"",@"SHT_CUDA_INFO"
	.sectionflags	@""
	.align	4


	//----- nvinfo : EIATTR_CUDA_API_VERSION
	.align		4
        /*0000*/ 	.byte	0x04, 0x37
        /*0002*/ 	.short	(.L_127 - .L_126)
.L_126:
        /*0004*/ 	.word	0x00000082


	//----- nvinfo : EIATTR_KPARAM_INFO
	.align		4
.L_127:
        /*0008*/ 	.byte	0x04, 0x17
        /*000a*/ 	.short	(.L_129 - .L_128)
.L_128:
        /*000c*/ 	.word	0x00000000
        /*0010*/ 	.short	0x0004
        /*0012*/ 	.short	0x001c
        /*0014*/ 	.byte	0x00, 0xf0, 0x11, 0x00


	//----- nvinfo : EIATTR_KPARAM_INFO
	.align		4
.L_129:
        /*0018*/ 	.byte	0x04, 0x17
        /*001a*/ 	.short	(.L_131 - .L_130)
.L_130:
        /*001c*/ 	.word	0x00000000
        /*0020*/ 	.short	0x0003
        /*0022*/ 	.short	0x0018
        /*0024*/ 	.byte	0x00, 0xf0, 0x11, 0x00


	//----- nvinfo : EIATTR_KPARAM_INFO
	.align		4
.L_131:
        /*0028*/ 	.byte	0x04, 0x17
        /*002a*/ 	.short	(.L_133 - .L_132)
.L_132:
        /*002c*/ 	.word	0x00000000
        /*0030*/ 	.short	0x0002
        /*0032*/ 	.short	0x0010
        /*0034*/ 	.byte	0x00, 0xf5, 0x21, 0x00


	//----- nvinfo : EIATTR_KPARAM_INFO
	.align		4
.L_133:
        /*0038*/ 	.byte	0x04, 0x17
        /*003a*/ 	.short	(.L_135 - .L_134)
.L_134:
        /*003c*/ 	.word	0x00000000
        /*0040*/ 	.short	0x0001
        /*0042*/ 	.short	0x0008
        /*0044*/ 	.byte	0x00, 0xf5, 0x21, 0x00


	//----- nvinfo : EIATTR_KPARAM_INFO
	.align		4
.L_135:
        /*0048*/ 	.byte	0x04, 0x17
        /*004a*/ 	.short	(.L_137 - .L_136)
.L_136:
        /*004c*/ 	.word	0x00000000
        /*0050*/ 	.short	0x0000
        /*0052*/ 	.short	0x0000
        /*0054*/ 	.byte	0x00, 0xf5, 0x21, 0x00


	//----- nvinfo : EIATTR_SPARSE_MMA_MASK
	.align		4
.L_137:
        /*0058*/ 	.byte	0x03, 0x50
        /*005a*/ 	.short	0x0000


	//----- nvinfo : EIATTR_MAXREG_COUNT
	.align		4
        /*005c*/ 	.byte	0x03, 0x1b
        /*005e*/ 	.short	0x00ff


	//----- nvinfo : EIATTR_MERCURY_ISA_VERSION
	.align		4
        /*0060*/ 	.byte	0x03, 0x5f
        /*0062*/ 	.short	0x0101


	//----- nvinfo : EIATTR_VRC_CTA_INIT_COUNT
	.align		4
        /*0064*/ 	.byte	0x02, 0x4a
	.zero		1
	.zero		1


	//----- nvinfo : EIATTR_EXIT_INSTR_OFFSETS
	.align		4
        /*0068*/ 	.byte	0x04, 0x1c
        /*006a*/ 	.short	(.L_139 - .L_138)


	//   ....[0]....
.L_138:
        /*006c*/ 	.word	0x00000070


	//   ....[1]....
        /*0070*/ 	.word	0x00000a90


	//----- nvinfo : EIATTR_CBANK_PARAM_SIZE
	.align		4
.L_139:
        /*0074*/ 	.byte	0x03, 0x19
        /*0076*/ 	.short	0x0020


	//----- nvinfo : EIATTR_PARAM_CBANK
	.align		4
        /*0078*/ 	.byte	0x04, 0x0a
        /*007a*/ 	.short	(.L_141 - .L_140)
	.align		4
.L_140:
        /*007c*/ 	.word	index@(.nv.constant0._Z12matvecDotCosPKfS0_Pfii)
        /*0080*/ 	.short	0x0380
        /*0082*/ 	.short	0x0020


	//----- nvinfo : EIATTR_SW_WAR
	.align		4
.L_141:
        /*0084*/ 	.byte	0x04, 0x36
        /*0086*/ 	.short	(.L_143 - .L_142)
.L_142:
        /*0088*/ 	.word	0x00000008
.L_143:


//--------------------- .nv.info._Z11l2normalizePfi --------------------------
	.section	.nv.info._Z11l2normalizePfi,"",@"SHT_CUDA_INFO"
	.sectionflags	@""
	.align	4


	//----- nvinfo : EIATTR_CUDA_API_VERSION
	.align		4
        /*0000*/ 	.byte	0x04, 0x37
        /*0002*/ 	.short	(.L_145 - .L_144)
.L_144:
        /*0004*/ 	.word	0x00000082


	//----- nvinfo : EIATTR_KPARAM_INFO
	.align		4
.L_145:
        /*0008*/ 	.byte	0x04, 0x17
        /*000a*/ 	.short	(.L_147 - .L_146)
.L_146:
        /*000c*/ 	.word	0x00000000
        /*0010*/ 	.short	0x0001
        /*0012*/ 	.short	0x0008
        /*0014*/ 	.byte	0x00, 0xf0, 0x11, 0x00


	//----- nvinfo : EIATTR_KPARAM_INFO
	.align		4
.L_147:
        /*0018*/ 	.byte	0x04, 0x17
        /*001a*/ 	.short	(.L_149 - .L_148)
.L_148:
        /*001c*/ 	.word	0x00000000
        /*0020*/ 	.short	0x0000
        /*0022*/ 	.short	0x0000
        /*0024*/ 	.byte	0x00, 0xf5, 0x21, 0x00


	//----- nvinfo : EIATTR_SPARSE_MMA_MASK
	.align		4
.L_149:
        /*0028*/ 	.byte	0x03, 0x50
        /*002a*/ 	.short	0x0000


	//----- nvinfo : EIATTR_MAXREG_COUNT
	.align		4
        /*002c*/ 	.byte	0x03, 0x1b
        /*002e*/ 	.short	0x00ff


	//----- nvinfo : EIATTR_NUM_BARRIERS
	.align		4
        /*0030*/ 	.byte	0x02, 0x4c
        /*0032*/ 	.byte	0x01
	.zero		1


	//----- nvinfo : EIATTR_MERCURY_ISA_VERSION
	.align		4
        /*0034*/ 	.byte	0x03, 0x5f
        /*0036*/ 	.short	0x0101


	//----- nvinfo : EIATTR_VRC_CTA_INIT_COUNT
	.align		4
        /*0038*/ 	.byte	0x02, 0x4a
	.zero		1
	.zero		1


	//----- nvinfo : EIATTR_EXIT_INSTR_OFFSETS
	.align		4
        /*003c*/ 	.byte	0x04, 0x1c
        /*003e*/ 	.short	(.L_151 - .L_150)


	//   ....[0]....
.L_150:
        /*0040*/ 	.word	0x000002f0


	//   ....[1]....
        /*0044*/ 	.word	0x00000520


	//----- nvinfo : EIATTR_CRS_STACK_SIZE
	.align		4
.L_151:
        /*0048*/ 	.byte	0x04, 0x1e
        /*004a*/ 	.short	(.L_153 - .L_152)
.L_152:
        /*004c*/ 	.word	0x00000000


	//----- nvinfo : EIATTR_CBANK_PARAM_SIZE
	.align		4
.L_153:
        /*0050*/ 	.byte	0x03, 0x19
        /*0052*/ 	.short	0x000c


	//----- nvinfo : EIATTR_PARAM_CBANK
	.align		4
        /*0054*/ 	.byte	0x04, 0x0a
        /*0056*/ 	.short	(.L_155 - .L_154)
	.align		4
.L_154:
        /*0058*/ 	.word	index@(.nv.constant0._Z11l2normalizePfi)
        /*005c*/ 	.short	0x0380
        /*005e*/ 	.short	0x000c


	//----- nvinfo : EIATTR_SW_WAR
	.align		4
.L_155:
        /*0060*/ 	.byte	0x04, 0x36
        /*0062*/ 	.short	(.L_157 - .L_156)
.L_156:
        /*0064*/ 	.word	0x00000008
.L_157:


//--------------------- .nv.info._Z14tokenize3gramsPKciPf --------------------------
	.section	.nv.info._Z14tokenize3gramsPKciPf,"",@"SHT_CUDA_INFO"
	.sectionflags	@""
	.align	4


	//----- nvinfo : EIATTR_CUDA_API_VERSION
	.align		4
        /*0000*/ 	.byte	0x04, 0x37
        /*0002*/ 	.short	(.L_159 - .L_158)
.L_158:
        /*0004*/ 	.word	0x00000082


	//----- nvinfo : EIATTR_KPARAM_INFO
	.align		4
.L_159:
        /*0008*/ 	.byte	0x04, 0x17
        /*000a*/ 	.short	(.L_161 - .L_160)
.L_160:
        /*000c*/ 	.word	0x00000000
        /*0010*/ 	.short	0x0002
        /*0012*/ 	.short	0x0010
        /*0014*/ 	.byte	0x00, 0xf5, 0x21, 0x00


	//----- nvinfo : EIATTR_KPARAM_INFO
	.align		4
.L_161:
        /*0018*/ 	.byte	0x04, 0x17
        /*001a*/ 	.short	(.L_163 - .L_162)
.L_162:
        /*001c*/ 	.word	0x00000000
        /*0020*/ 	.short	0x0001
        /*0022*/ 	.short	0x0008
        /*0024*/ 	.byte	0x00, 0xf0, 0x11, 0x00


	//----- nvinfo : EIATTR_KPARAM_INFO
	.align		4
.L_163:
        /*0028*/ 	.byte	0x04, 0x17
        /*002a*/ 	.short	(.L_165 - .L_164)
.L_164:
        /*002c*/ 	.word	0x00000000
        /*0030*/ 	.short	0x0000
        /*0032*/ 	.short	0x0000
        /*0034*/ 	.byte	0x00, 0xf5, 0x21, 0x00


	//----- nvinfo : EIATTR_SPARSE_MMA_MASK
	.align		4
.L_165:
        /*0038*/ 	.byte	0x03, 0x50
        /*003a*/ 	.short	0x0000


	//----- nvinfo : EIATTR_MAXREG_COUNT
	.align		4
        /*003c*/ 	.byte	0x03, 0x1b
        /*003e*/ 	.short	0x00ff


	//----- nvinfo : EIATTR_MERCURY_ISA_VERSION
	.align		4
        /*0040*/ 	.byte	0x03, 0x5f
        /*0042*/ 	.short	0x0101


	//----- nvinfo : EIATTR_VRC_CTA_INIT_COUNT
	.align		4
        /*0044*/ 	.byte	0x02, 0x4a
	.zero		1
	.zero		1


	//----- nvinfo : EIATTR_EXIT_INSTR_OFFSETS
	.align		4
        /*0048*/ 	.byte	0x04, 0x1c
        /*004a*/ 	.short	(.L_167 - .L_166)


	//   ....[0]....
.L_166:
        /*004c*/ 	.word	0x00000080


	//   ....[1]....
        /*0050*/ 	.word	0x000002c0


	//----- nvinfo : EIATTR_CBANK_PARAM_SIZE
	.align		4
.L_167:
        /*0054*/ 	.byte	0x03, 0x19
        /*0056*/ 	.short	0x0018


	//----- nvinfo : EIATTR_PARAM_CBANK
	.align		4
        /*0058*/ 	.byte	0x04, 0x0a
        /*005a*/ 	.short	(.L_169 - .L_168)
	.align		4
.L_168:
        /*005c*/ 	.word	index@(.nv.constant0._Z14tokenize3gramsPKciPf)
        /*0060*/ 	.short	0x0380
        /*0062*/ 	.short	0x0018


	//----- nvinfo : EIATTR_SW_WAR
	.align		4
.L_169:
        /*0064*/ 	.byte	0x04, 0x36
        /*0066*/ 	.short	(.L_171 - .L_170)
.L_170:
        /*0068*/ 	.word	0x00000008
.L_171:


//--------------------- .nv.callgraph             --------------------------
	.section	.nv.callgraph,"",@"SHT_CUDA_CALLGRAPH"
	.align	4
	.sectionentsize	8
	.align		4
        /*0000*/ 	.word	0x00000000
	.align		4
        /*0004*/ 	.word	0xffffffff
	.align		4
        /*0008*/ 	.word	0x00000000
	.align		4
        /*000c*/ 	.word	0xfffffffe
	.align		4
        /*0010*/ 	.word	0x00000000
	.align		4
        /*0014*/ 	.word	0xfffffffd
	.align		4
        /*0018*/ 	.word	0x00000000
	.align		4
        /*001c*/ 	.word	0xfffffffc


//--------------------- .nv.constant2._Z12fuseDecisionPKfiS0_S0_PiS1_Pci --------------------------
	.section	.nv.constant2._Z12fuseDecisionPKfiS0_S0_PiS1_Pci,"a",@progbits
	.sectionflags	@""
	.align	4
.nv.constant2._Z12fuseDecisionPKfiS0_S0_PiS1_Pci:
        /*0000*/ 	.byte	0xd0, 0x12, 0x00, 0x00, 0xd0, 0x04, 0x00, 0x00, 0x70, 0xa3, 0x00, 0x00, 0xf0, 0x2c, 0x00, 0x00
        /*0010*/ 	.byte	0x20, 0x5e, 0x00, 0x00, 0x50, 0x29, 0x00, 0x00, 0x70, 0xa3, 0x00, 0x00, 0x50, 0x85, 0x00, 0x00
        /*0020*/ 	.byte	0xc0, 0x6b, 0x00, 0x00, 0x70, 0xa3, 0x00, 0x00, 0x60, 0xa7, 0x00, 0x00, 0x80, 0xb4, 0x00, 0x00
        /*0030*/ 	.byte	0xc0, 0xb9, 0x00, 0x00, 0x70, 0xa3, 0x00, 0x00


//--------------------- .text._Z12fuseDecisionPKfiS0_S0_PiS1_Pci --------------------------
	.section	.text._Z12fuseDecisionPKfiS0_S0_PiS1_Pci,"ax",@progbits
	.align	128
        .global         _Z12fuseDecisionPKfiS0_S0_PiS1_Pci
        .type           _Z12fuseDecisionPKfiS0_S0_PiS1_Pci,@function
        .size           _Z12fuseDecisionPKfiS0_S0_PiS1_Pci,(.L_x_261 - _Z12fuseDecisionPKfiS0_S0_PiS1_Pci)
        .other          _Z12fuseDecisionPKfiS0_S0_PiS1_Pci,@"STO_CUDA_ENTRY STV_DEFAULT"
_Z12fuseDecisionPKfiS0_S0_PiS1_Pci:
.text._Z12fuseDecisionPKfiS0_S0_PiS1_Pci:
[----:B------:R-:W0:Y:S01]  /*0000*/  LDC R1, c[0x0][0x37c] ;  /* 0x0000df00ff017b82 */ /* 0x000e220000000800 */
[----:B------:R-:W1:Y:S01]  /*0010*/  S2R R6, SR_TID.X ;  /* 0x0000000000067919 */ /* 0x000e620000002100 */
[----:B------:R-:W2:Y:S01]  /*0020*/  LDCU.64 UR6, c[0x0][0x358] ;  /* 0x00006b00ff0677ac */ /* 0x000ea20008000a00 */
[----:B------:R-:W-:Y:S01]  /*0030*/  BSSY.RECONVERGENT B0, `(.L_x_0) ;  /* 0x000000b000007945 */ /* 0x000fe20003800200 */
[----:B0-----:R-:W-:Y:S01]  /*0040*/  VIADD R1, R1, 0xffffffe0 ;  /* 0xffffffe001017836 */ /* 0x001fe20000000000 */
[----:B-1----:R-:W-:-:S13]  /*0050*/  ISETP.NE.AND P0, PT, R6, RZ, PT ;  /* 0x000000ff0600720c */ /* 0x002fda0003f05270 */
[----:B--2---:R-:W-:Y:S05]  /*0060*/  @P0 BRA `(.L_x_1) ;  /* 0x00000000001c0947 */ /* 0x004fea0003800000 */
[----:B------:R-:W0:Y:S02]  /*0070*/  LDC.64 R2, c[0x0][0x380] ;  /* 0x0000e000ff027b82 */ /* 0x000e240000000a00 */
[----:B0-----:R-:W2:Y:S06]  /*0080*/  LDG.E.CONSTANT R5, desc[UR6][R2.64] ;  /* 0x0000000602057981 */ /* 0x001eac000c1e9900 */
[----:B------:R-:W0:Y:S01]  /*0090*/  S2UR UR5, SR_CgaCtaId ;  /* 0x00000000000579c3 */ /* 0x000e220000008800 */
[----:B------:R-:W-:Y:S01]  /*00a0*/  UMOV UR4, 0x400 ;  /* 0x0000040000047882 */ /* 0x000fe20000000000 */
[----:B------:R-:W-:Y:S01]  /*00b0*/  IMAD.MOV.U32 R4, RZ, RZ, RZ ;  /* 0x000000ffff047224 */ /* 0x000fe200078e00ff */
[----:B0-----:R-:W-:-:S09]  /*00c0*/  ULEA UR4, UR5, UR4, 0x18 ;  /* 0x0000000405047291 */ /* 0x001fd2000f8ec0ff */
[----:B--2---:R0:W-:Y:S03]  /*00d0*/  STS.64 [UR4], R4 ;  /* 0x00000004ff007988 */ /* 0x0041e60008000a04 */
.L_x_1:
[----:B------:R-:W-:Y:S05]  /*00e0*/  BSYNC.RECONVERGENT B0 ;  /* 0x0000000000007941 */ /* 0x000fea0003800200 */
.L_x_0:
[----:B------:R-:W1:Y:S01]  /*00f0*/  LDCU UR4, c[0x0][0x388] ;  /* 0x00007100ff0477ac */ /* 0x000e620008000800 */
[----:B------:R-:W-:Y:S01]  /*0100*/  BSSY.RECONVERGENT B0, `(.L_x_2) ;  /* 0x0000023000007945 */ /* 0x000fe20003800200 */
[----:B------:R-:W2:Y:S01]  /*0110*/  LDCU UR9, c[0x0][0x388] ;  /* 0x00007100ff0977ac */ /* 0x000ea20008000800 */
[----:B------:R-:W-:Y:S01]  /*0120*/  BAR.SYNC.DEFER_BLOCKING 0x0 ;  /* 0x0000000000007b1d */ /* 0x000fe20000010000 */
[----:B-1----:R-:W-:-:S13]  /*0130*/  ISETP.GE.AND P0, PT, R6, UR4, PT ;  /* 0x0000000406007c0c */ /* 0x002fda000bf06270 */
[----:B--2---:R-:W-:Y:S05]  /*0140*/  @P0 BRA `(.L_x_3) ;  /* 0x0000000000780947 */ /* 0x004fea0003800000 */
[----:B------:R-:W1:Y:S01]  /*0150*/  S2UR UR5, SR_CgaCtaId ;  /* 0x00000000000579c3 */ /* 0x000e620000008800 */
[----:B------:R-:W-:Y:S01]  /*0160*/  UMOV UR4, 0x400 ;  /* 0x0000040000047882 */ /* 0x000fe20000000000 */
[----:B------:R-:W-:-:S06]  /*0170*/  IMAD.MOV.U32 R7, RZ, RZ, R6 ;  /* 0x000000ffff077224 */ /* 0x000fcc00078e0006 */
[----:B------:R-:W2:Y:S08]  /*0180*/  LDC R8, c[0x0][0x360] ;  /* 0x0000d800ff087b82 */ /* 0x000eb00000000800 */
[----:B0-----:R-:W0:Y:S01]  /*0190*/  LDC.64 R4, c[0x0][0x380] ;  /* 0x0000e000ff047b82 */ /* 0x001e220000000a00 */
[----:B-1----:R-:W-:-:S09]  /*01a0*/  ULEA UR4, UR5, UR4, 0x18 ;  /* 0x0000000405047291 */ /* 0x002fd2000f8ec0ff */
[----:B------:R-:W1:Y:S03]  /*01b0*/  LDS R0, [UR4+0x4] ;  /* 0x00000404ff007984 */ /* 0x000e660008000800 */
.L_x_6:
[----:B0-----:R-:W-:-:S06]  /*01c0*/  IMAD.WIDE R2, R7, 0x4, R4 ;  /* 0x0000000407027825 */ /* 0x001fcc00078e0204 */
[----:B-1----:R-:W1:Y:S01]  /*01d0*/  LDG.E.CONSTANT R3, desc[UR6][R2.64] ;  /* 0x0000000602037981 */ /* 0x002e62000c1e9900 */
[----:B------:R-:W-:Y:S01]  /*01e0*/  BSSY.RECONVERGENT B1, `(.L_x_4) ;  /* 0x0000011000017945 */ /* 0x000fe20003800200 */
[----:B-1----:R-:W-:-:S13]  /*01f0*/  FSETP.GT.AND P0, PT, R3, R0, PT ;  /* 0x000000000300720b */ /* 0x002fda0003f04000 */
[----:B------:R-:W-:Y:S05]  /*0200*/  @!P0 BRA `(.L_x_5) ;  /* 0x0000000000388947 */ /* 0x000fea0003800000 */
[----:B------:R-:W0:Y:S01]  /*0210*/  S2R R0, SR_LANEID ;  /* 0x0000000000007919 */ /* 0x000e220000000000 */
[----:B------:R-:W1:Y:S01]  /*0220*/  S2UR UR8, SR_CgaCtaId ;  /* 0x00000000000879c3 */ /* 0x000e620000008800 */
[----:B------:R-:W-:Y:S01]  /*0230*/  VOTEU.ANY UR4, UPT, PT ;  /* 0x0000000000047886 */ /* 0x000fe200038e0100 */
[----:B------:R-:W-:Y:S01]  /*0240*/  CREDUX.MAX.S32 UR10, R3 ;  /* 0x00000000030a72cc */ /* 0x000fe20000000200 */
[----:B------:R-:W-:Y:S01]  /*0250*/  UFLO.U32 UR4, UR4 ;  /* 0x00000004000472bd */ /* 0x000fe200080e0000 */
[----:B------:R-:W-:-:S11]  /*0260*/  UMOV UR5, 0x400 ;  /* 0x0000040000057882 */ /* 0x000fd60000000000 */
[----:B------:R-:W-:Y:S01]  /*0270*/  IMAD.U32 R2, RZ, RZ, UR10 ;  /* 0x0000000aff027e24 */ /* 0x000fe2000f8e00ff */
[----:B0-----:R-:W-:Y:S01]  /*0280*/  ISETP.EQ.U32.AND P0, PT, R0, UR4, PT ;  /* 0x0000000400007c0c */ /* 0x001fe2000bf02070 */
[----:B------:R-:W-:Y:S02]  /*0290*/  UIADD3 UR4, UPT, UPT, UR5, 0x4, URZ ;  /* 0x0000000405047890 */ /* 0x000fe4000fffe0ff */
[----:B-1----:R-:W-:Y:S02]  /*02a0*/  ULEA UR5, UR8, UR5, 0x18 ;  /* 0x0000000508057291 */ /* 0x002fe4000f8ec0ff */
[----:B------:R-:W-:-:S09]  /*02b0*/  ULEA UR4, UR8, UR4, 0x18 ;  /* 0x0000000408047291 */ /* 0x000fd2000f8ec0ff */
[----:B------:R0:W-:Y:S04]  /*02c0*/  @P0 ATOMS.MAX.S32 RZ, [UR4], R2 ;  /* 0x00000002ffff098c */ /* 0x0001e80009000204 */
[----:B------:R-:W1:Y:S04]  /*02d0*/  LDS R0, [UR5+0x4] ;  /* 0x00000405ff007984 */ /* 0x000e680008000800 */
[----:B------:R0:W-:Y:S02]  /*02e0*/  STS [UR5], R7 ;  /* 0x00000007ff007988 */ /* 0x0001e40008000805 */
.L_x_5:
[----:B------:R-:W-:Y:S05]  /*02f0*/  BSYNC.RECONVERGENT B1 ;  /* 0x0000000000017941 */ /* 0x000fea0003800200 */
.L_x_4:
[----:B0-2---:R-:W-:-:S05]  /*0300*/  IMAD.IADD R7, R8, 0x1, R7 ;  /* 0x0000000108077824 */ /* 0x005fca00078e0207 */
[----:B------:R-:W-:-:S13]  /*0310*/  ISETP.GE.AND P0, PT, R7, UR9, PT ;  /* 0x0000000907007c0c */ /* 0x000fda000bf06270 */
[----:B------:R-:W-:Y:S05]  /*0320*/  @!P0 BRA `(.L_x_6) ;  /* 0xfffffffc00a48947 */ /* 0x000fea000383ffff */
.L_x_3:
[----:B------:R-:W-:Y:S05]  /*0330*/  BSYNC.RECONVERGENT B0 ;  /* 0x0000000000007941 */ /* 0x000fea0003800200 */
.L_x_2:
[----:B------:R-:W-:Y:S01]  /*0340*/  BAR.SYNC.DEFER_BLOCKING 0x0 ;  /* 0x0000000000007b1d */ /* 0x000fe20000010000 */
[----:B------:R-:W-:-:S13]  /*0350*/  ISETP.NE.AND P0, PT, R6, RZ, PT ;  /* 0x000000ff0600720c */ /* 0x000fda0003f05270 */
[----:B------:R-:W-:Y:S05]  /*0360*/  @P0 EXIT ;  /* 0x000000000000094d */ /* 0x000fea0003800000 */
[----:B------:R-:W2:Y:S02]  /*0370*/  LDC.64 R14, c[0x0][0x390] ;  /* 0x0000e400ff0e7b82 */ /* 0x000ea40000000a00 */
[----:B--2---:R2:W5:Y:S04]  /*0380*/  LDG.E.CONSTANT R13, desc[UR6][R14.64] ;  /* 0x000000060e0d7981 */ /* 0x004568000c1e9900 */
[----:B------:R2:W5:Y:S04]  /*0390*/  LDG.E.CONSTANT R3, desc[UR6][R14.64+0x4] ;  /* 0x000004060e037981 */ /* 0x000568000c1e9900 */
[----:B0-----:R2:W5:Y:S04]  /*03a0*/  LDG.E.CONSTANT R5, desc[UR6][R14.64+0xc] ;  /* 0x00000c060e057981 */ /* 0x001568000c1e9900 */
[----:B------:R2:W5:Y:S01]  /*03b0*/  LDG.E.CONSTANT R11, desc[UR6][R14.64+0x10] ;  /* 0x000010060e0b7981 */ /* 0x000562000c1e9900 */
[----:B------:R-:W0:Y:S01]  /*03c0*/  S2UR UR5, SR_CgaCtaId ;  /* 0x00000000000579c3 */ /* 0x000e220000008800 */
[----:B------:R-:W-:-:S07]  /*03d0*/  UMOV UR4, 0x400 ;  /* 0x0000040000047882 */ /* 0x000fce0000000000 */
[----:B------:R-:W3:Y:S08]  /*03e0*/  LDC.64 R8, c[0x0][0x3a8] ;  /* 0x0000ea00ff087b82 */ /* 0x000ef00000000a00 */
[----:B------:R-:W4:Y:S01]  /*03f0*/  LDC.64 R6, c[0x0][0x3b0] ;  /* 0x0000ec00ff067b82 */ /* 0x000f220000000a00 */
[----:B0-----:R-:W-:-:S09]  /*0400*/  ULEA UR4, UR5, UR4, 0x18 ;  /* 0x0000000405047291 */ /* 0x001fd2000f8ec0ff */
[----:B------:R-:W3:Y:S04]  /*0410*/  LDS R17, [UR4] ;  /* 0x00000004ff117984 */ /* 0x000ee80008000800 */
[----:B---3--:R2:W-:Y:S01]  /*0420*/  STG.E desc[UR6][R8.64], R17 ;  /* 0x0000001108007986 */ /* 0x0085e2000c101906 */
[----:B------:R-:W-:-:S03]  /*0430*/  ISETP.GT.AND P0, PT, R17, 0x4, PT ;  /* 0x000000041100780c */ /* 0x000fc60003f04270 */
[----:B----4-:R2:W-:Y:S10]  /*0440*/  STG.E.U8 desc[UR6][R6.64], RZ ;  /* 0x000000ff06007986 */ /* 0x0105f4000c101106 */
[----:B--2---:R-:W-:Y:S05]  /*0450*/  @P0 BRA `(.L_x_7) ;  /* 0x0000006400b80947 */ /* 0x004fea0003800000 */
[----:B------:R-:W-:-:S13]  /*0460*/  ISETP.GT.AND P0, PT, R17, 0x1, PT ;  /* 0x000000011100780c */ /* 0x000fda0003f04270 */
[----:B------:R-:W-:Y:S05]  /*0470*/  @P0 BRA `(.L_x_8) ;  /* 0x00000024001c0947 */ /* 0x000fea0003800000 */
[----:B------:R-:W-:-:S04]  /*0480*/  VIMNMX.U32 R17, PT, PT, R17, 0x2, PT ;  /* 0x0000000211117848 */ /* 0x000fc80003fe0000 */
[----:B------:R-:W-:-:S04]  /*0490*/  SHF.L.U32 R17, R17, 0x2, RZ ;  /* 0x0000000211117819 */ /* 0x000fc800000006ff */
[----:B------:R-:W0:Y:S02]  /*04a0*/  LDC R8, c[0x2][R17] ;  /* 0x0080000011087b82 */ /* 0x000e240000000800 */
[----:B0-----:R-:W-:-:S04]  /*04b0*/  SHF.R.S32.HI R9, RZ, 0x1f, R8 ;  /* 0x0000001fff097819 */ /* 0x001fc80000011408 */
.L_x_239:
[----:B------:R-:W-:Y:S05]  /*04c0*/  BRX R8 -0x4d0                                                           (*"BRANCH_TARGETS .L_x_240,.L_x_241,.L_x_242"*) ;  /* 0xfffffff808cc7949 */ /* 0x000fea000383ffff */
.L_x_241:
[----:B-1----:R-:W-:Y:S02]  /*04d0*/  IMAD.MOV.U32 R0, RZ, RZ, 0x54 ;  /* 0x00000054ff007424 */ /* 0x002fe400078e00ff */
[----:B------:R-:W-:Y:S02]  /*04e0*/  HFMA2 R4, -RZ, RZ, 0, 6.67572021484375e-06 ;  /* 0x00000070ff047431 */ /* 0x000fe400000001ff */
[----:B------:R-:W-:Y:S01]  /*04f0*/  IMAD.MOV.U32 R10, RZ, RZ, 0x6d ;  /* 0x0000006dff0a7424 */ /* 0x000fe200078e00ff */
[----:B------:R-:W-:Y:S01]  /*0500*/  STG.E.U8 desc[UR6][R6.64+0xd], RZ ;  /* 0x00000dff06007986 */ /* 0x000fe2000c101106 */
[----:B------:R-:W-:Y:S02]  /*0510*/  IMAD.MOV.U32 R2, RZ, RZ, 0x65 ;  /* 0x00000065ff027424 */ /* 0x000fe400078e00ff */
[----:B-----5:R-:W-:Y:S01]  /*0520*/  IMAD.MOV.U32 R5, RZ, RZ, 0x72 ;  /* 0x00000072ff057424 */ /* 0x020fe200078e00ff */
[----:B------:R0:W-:Y:S01]  /*0530*/  STG.E.U8 desc[UR6][R6.64], R0 ;  /* 0x0000000006007986 */ /* 0x0001e2000c101106 */
[----:B------:R-:W-:-:S02]  /*0540*/  IMAD.MOV.U32 R8, RZ, RZ, 0x61 ;  /* 0x00000061ff087424 */ /* 0x000fc400078e00ff */
[----:B------:R-:W-:Y:S01]  /*0550*/  IMAD.MOV.U32 R9, RZ, RZ, 0x74 ;  /* 0x00000074ff097424 */ /* 0x000fe200078e00ff */
[----:B------:R1:W-:Y:S01]  /*0560*/  STG.E.U8 desc[UR6][R6.64+0x2], R10 ;  /* 0x0000020a06007986 */ /* 0x0003e2000c101106 */
[----:B------:R-:W-:Y:S02]  /*0570*/  IMAD.MOV.U32 R12, RZ, RZ, 0x3a ;  /* 0x0000003aff0c7424 */ /* 0x000fe400078e00ff */
[----:B------:R-:W-:Y:S01]  /*0580*/  IMAD.MOV.U32 R11, RZ, RZ, 0x75 ;  /* 0x00000075ff0b7424 */ /* 0x000fe200078e00ff */
[----:B------:R-:W-:Y:S01]  /*0590*/  STG.E.U8 desc[UR6][R6.64+0x1], R2 ;  /* 0x0000010206007986 */ /* 0x000fe2000c101106 */
[----:B0-----:R-:W-:-:S03]  /*05a0*/  IMAD.MOV.U32 R0, RZ, RZ, 0x20 ;  /* 0x00000020ff007424 */ /* 0x001fc600078e00ff */
[----:B------:R-:W-:Y:S02]  /*05b0*/  STG.E.U8 desc[UR6][R6.64+0x4], R2 ;  /* 0x0000040206007986 */ /* 0x000fe4000c101106 */
[----:B-1----:R-:W-:Y:S02]  /*05c0*/  PRMT R10, R0, 0x7610, R10 ;  /* 0x00007610000a7816 */ /* 0x002fe4000000000a */
[----:B------:R-:W-:Y:S01]  /*05d0*/  STG.E.U8 desc[UR6][R6.64+0x5], R5 ;  /* 0x0000050506007986 */ /* 0x000fe2000c101106 */
[----:B------:R-:W0:Y:S03]  /*05e0*/  F2I.TRUNC.NTZ R0, R3 ;  /* 0x0000000300007305 */ /* 0x000e26000020f100 */
[----:B------:R-:W-:Y:S04]  /*05f0*/  STG.E.U8 desc[UR6][R6.64+0x9], R5 ;  /* 0x0000090506007986 */ /* 0x000fe8000c101106 */
[----:B------:R-:W-:Y:S04]  /*0600*/  STG.E.U8 desc[UR6][R6.64+0x6], R8 ;  /* 0x0000060806007986 */ /* 0x000fe8000c101106 */
[----:B------:R-:W-:Y:S04]  /*0610*/  STG.E.U8 desc[UR6][R6.64+0xa], R8 ;  /* 0x00000a0806007986 */ /* 0x000fe8000c101106 */
[----:B------:R-:W-:Y:S01]  /*0620*/  STG.E.U8 desc[UR6][R6.64+0x3], R4 ;  /* 0x0000030406007986 */ /* 0x000fe2000c101106 */
[----:B0-----:R-:W-:-:S03]  /*0630*/  ISETP.NE.AND P0, PT, R0, RZ, PT ;  /* 0x000000ff0000720c */ /* 0x001fc60003f05270 */
[----:B------:R-:W-:Y:S04]  /*0640*/  STG.E.U8 desc[UR6][R6.64+0x7], R9 ;  /* 0x0000070906007986 */ /* 0x000fe8000c101106 */
[----:B------:R-:W-:Y:S04]  /*0650*/  STG.E.U8 desc[UR6][R6.64+0xc], R10 ;  /* 0x00000c0a06007986 */ /* 0x000fe8000c101106 */
[----:B------:R0:W-:Y:S04]  /*0660*/  STG.E.U8 desc[UR6][R6.64+0xb], R12 ;  /* 0x00000b0c06007986 */ /* 0x0001e8000c101106 */
[----:B------:R1:W-:Y:S01]  /*0670*/  STG.E.U8 desc[UR6][R6.64+0x8], R11 ;  /* 0x0000080b06007986 */ /* 0x0003e2000c101106 */
[----:B0-----:R-:W-:-:S05]  /*0680*/  I2FP.F32.S32 R12, R0 ;  /* 0x00000000000c7245 */ /* 0x001fca0000201400 */
[----:B-1----:R-:W-:Y:S01]  /*0690*/  FADD R11, R3, -R12 ;  /* 0x8000000c030b7221 */ /* 0x002fe20000000000 */
[----:B------:R-:W-:Y:S06]  /*06a0*/  @!P0 BRA `(.L_x_9) ;  /* 0x00000004007c8947 */ /* 0x000fec0003800000 */
[----:B------:R-:W-:Y:S01]  /*06b0*/  IMAD.MOV.U32 R6, RZ, RZ, R0 ;  /* 0x000000ffff067224 */ /* 0x000fe200078e0000 */
[----:B------:R-:W-:-:S04]  /*06c0*/  MOV R0, RZ ;  /* 0x000000ff00007202 */ /* 0x000fc80000000f00 */
[----:B------:R-:W-:-:S13]  /*06d0*/  ISETP.GE.AND P0, PT, R6, 0x1, PT ;  /* 0x000000010600780c */ /* 0x000fda0003f06270 */
[----:B------:R-:W-:Y:S05]  /*06e0*/  @!P0 BRA `(.L_x_10) ;  /* 0x00000000001c8947 */ /* 0x000fea0003800000 */
[----:B------:R-:W-:Y:S02]  /*06f0*/  IMAD.MOV.U32 R0, RZ, RZ, RZ ;  /* 0x000000ffff007224 */ /* 0x000fe400078e00ff */
[----:B------:R-:W-:-:S07]  /*0700*/  IMAD.MOV.U32 R2, RZ, RZ, R6 ;  /* 0x000000ffff027224 */ /* 0x000fce00078e0006 */
.L_x_11:
[C---:B------:R-:W-:Y:S01]  /*0710*/  ISETP.GE.U32.AND P0, PT, R2.reuse, 0xa, PT ;  /* 0x0000000a0200780c */ /* 0x040fe20003f06070 */
[----:B------:R-:W-:-:S04]  /*0720*/  IMAD.HI.U32 R7, R2, -0x33333333, RZ ;  /* 0xcccccccd02077827 */ /* 0x000fc800078e00ff */
[----:B------:R-:W-:Y:S01]  /*0730*/  VIADD R0, R0, 0x1 ;  /* 0x0000000100007836 */ /* 0x000fe20000000000 */
[----:B------:R-:W-:-:S07]  /*0740*/  SHF.R.U32.HI R2, RZ, 0x3, R7 ;  /* 0x00000003ff027819 */ /* 0x000fce0000011607 */
[----:B------:R-:W-:Y:S05]  /*0750*/  @P0 BRA `(.L_x_11) ;  /* 0xfffffffc00ec0947 */ /* 0x000fea000383ffff */
.L_x_10:
[----:B------:R-:W-:-:S13]  /*0760*/  ISETP.GE.AND P0, PT, R0, 0x1, PT ;  /* 0x000000010000780c */ /* 0x000fda0003f06270 */
[----:B------:R-:W-:Y:S05]  /*0770*/  @!P0 BRA `(.L_x_12) ;  /* 0x0000000400548947 */ /* 0x000fea0003800000 */
[C---:B------:R-:W-:Y:S01]  /*0780*/  ISETP.GE.U32.AND P0, PT, R0.reuse, 0x4, PT ;  /* 0x000000040000780c */ /* 0x040fe20003f06070 */
[----:B------:R-:W-:Y:S01]  /*0790*/  IMAD.MOV.U32 R2, RZ, RZ, R0 ;  /* 0x000000ffff027224 */ /* 0x000fe200078e0000 */
[----:B------:R-:W-:-:S11]  /*07a0*/  LOP3.LUT R18, R0, 0x3, RZ, 0xc0, !PT ;  /* 0x0000000300127812 */ /* 0x000fd600078ec0ff */
[----:B------:R-:W-:Y:S05]  /*07b0*/  @!P0 BRA `(.L_x_13) ;  /* 0x0000000000b48947 */ /* 0x000fea0003800000 */
[C---:B------:R-:W-:Y:S01]  /*07c0*/  LOP3.LUT R7, R0.reuse, 0x7ffffffc, RZ, 0xc0, !PT ;  /* 0x7ffffffc00077812 */ /* 0x040fe200078ec0ff */
[----:B------:R-:W-:-:S03]  /*07d0*/  VIADD R2, R0, 0xfffffffe ;  /* 0xfffffffe00027836 */ /* 0x000fc60000000000 */
[----:B------:R-:W-:-:S07]  /*07e0*/  IADD3 R7, PT, PT, -R7, RZ, RZ ;  /* 0x000000ff07077210 */ /* 0x000fce0007ffe1ff */
.L_x_14:
[----:B0-----:R-:W-:Y:S01]  /*07f0*/  IMAD.HI R13, R6, 0x66666667, RZ ;  /* 0x66666667060d7827 */ /* 0x001fe200078e02ff */
[----:B------:R-:W-:-:S03]  /*0800*/  IADD3 R7, PT, PT, R7, 0x4, RZ ;  /* 0x0000000407077810 */ /* 0x000fc60007ffe0ff */
[C---:B------:R-:W-:Y:S01]  /*0810*/  IMAD.HI R15, R6.reuse, 0x51eb851f, RZ ;  /* 0x51eb851f060f7827 */ /* 0x040fe200078e02ff */
[----:B------:R-:W-:Y:S02]  /*0820*/  SHF.R.U32.HI R14, RZ, 0x1f, R13 ;  /* 0x0000001fff0e7819 */ /* 0x000fe4000001160d */
[----:B------:R-:W-:Y:S01]  /*0830*/  ISETP.NE.AND P0, PT, R7, RZ, PT ;  /* 0x000000ff0700720c */ /* 0x000fe20003f05270 */
[----:B------:R-:W-:Y:S01]  /*0840*/  IMAD.HI R17, R6, 0x10624dd3, RZ ;  /* 0x10624dd306117827 */ /* 0x000fe200078e02ff */
[----:B------:R-:W-:Y:S02]  /*0850*/  SHF.R.U32.HI R16, RZ, 0x1f, R15 ;  /* 0x0000001fff107819 */ /* 0x000fe4000001160f */
[----:B------:R-:W-:Y:S02]  /*0860*/  LEA.HI.SX32 R13, R13, R14, 0x1e ;  /* 0x0000000e0d0d7211 */ /* 0x000fe400078ff2ff */
[----:B------:R-:W-:Y:S02]  /*0870*/  SHF.R.U32.HI R20, RZ, 0x1f, R17 ;  /* 0x0000001fff147819 */ /* 0x000fe40000011611 */
[----:B------:R-:W-:Y:S01]  /*0880*/  LEA.HI.SX32 R16, R15, R16, 0x1b ;  /* 0x000000100f107211 */ /* 0x000fe200078fdaff */
[----:B------:R-:W-:Y:S01]  /*0890*/  IMAD.HI R14, R13, 0x66666667, RZ ;  /* 0x666666670d0e7827 */ /* 0x000fe200078e02ff */
[----:B------:R-:W-:-:S03]  /*08a0*/  LEA.HI.SX32 R19, R17, R20, 0x1a ;  /* 0x0000001411137211 */ /* 0x000fc600078fd2ff */
[----:B------:R-:W-:Y:S01]  /*08b0*/  IMAD.HI R17, R16, 0x66666667, RZ ;  /* 0x6666666710117827 */ /* 0x000fe200078e02ff */
[----:B------:R-:W-:-:S03]  /*08c0*/  SHF.R.U32.HI R15, RZ, 0x1f, R14 ;  /* 0x0000001fff0f7819 */ /* 0x000fc6000001160e */
[----:B------:R-:W-:Y:S01]  /*08d0*/  IMAD.HI R21, R19, 0x66666667, RZ ;  /* 0x6666666713157827 */ /* 0x000fe200078e02ff */
[----:B------:R-:W-:Y:S02]  /*08e0*/  SHF.R.U32.HI R20, RZ, 0x1f, R17 ;  /* 0x0000001fff147819 */ /* 0x000fe40000011611 */
[----:B------:R-:W-:Y:S02]  /*08f0*/  LEA.HI R14, R14, R15, RZ, 0x1e ;  /* 0x0000000f0e0e7211 */ /* 0x000fe400078ff0ff */
[----:B------:R-:W-:Y:S02]  /*0900*/  SHF.R.U32.HI R22, RZ, 0x1f, R21 ;  /* 0x0000001fff167819 */ /* 0x000fe40000011615 */
[----:B------:R-:W-:Y:S01]  /*0910*/  LEA.HI R17, R17, R20, RZ, 0x1e ;  /* 0x0000001411117211 */ /* 0x000fe200078ff0ff */
[----:B------:R-:W-:Y:S01]  /*0920*/  IMAD R14, R14, -0xa, R13 ;  /* 0xfffffff60e0e7824 */ /* 0x000fe200078e020d */
[----:B------:R-:W-:Y:S01]  /*0930*/  LEA.HI R22, R21, R22, RZ, 0x1e ;  /* 0x0000001615167211 */ /* 0x000fe200078ff0ff */
[----:B------:R-:W-:Y:S01]  /*0940*/  IMAD R13, R13, -0xa, R6 ;  /* 0xfffffff60d0d7824 */ /* 0x000fe200078e0206 */
[----:B------:R-:W-:Y:S01]  /*0950*/  IADD3 R20, PT, PT, R1, 0x1, R2 ;  /* 0x0000000101147810 */ /* 0x000fe20007ffe002 */
[----:B------:R-:W-:Y:S01]  /*0960*/  IMAD R17, R17, -0xa, R16 ;  /* 0xfffffff611117824 */ /* 0x000fe200078e0210 */
[C-C-:B------:R-:W-:Y:S01]  /*0970*/  IADD3 R16, PT, PT, R1.reuse, -0x1, R2.reuse ;  /* 0xffffffff01107810 */ /* 0x140fe20007ffe002 */
[----:B------:R-:W-:Y:S01]  /*0980*/  IMAD R22, R22, -0xa, R19 ;  /* 0xfffffff616167824 */ /* 0x000fe200078e0213 */
[----:B------:R-:W-:Y:S01]  /*0990*/  IADD3 R19, PT, PT, R1, -0x2, R2 ;  /* 0xfffffffe01137810 */ /* 0x000fe20007ffe002 */
[----:B------:R-:W-:-:S02]  /*09a0*/  VIADD R13, R13, 0x30 ;  /* 0x000000300d0d7836 */ /* 0x000fc40000000000 */
[----:B------:R-:W-:Y:S02]  /*09b0*/  IMAD.IADD R21, R1, 0x1, R2 ;  /* 0x0000000101157824 */ /* 0x000fe400078e0202 */
[----:B------:R-:W-:Y:S01]  /*09c0*/  VIADD R14, R14, 0x30 ;  /* 0x000000300e0e7836 */ /* 0x000fe20000000000 */
[----:B------:R0:W-:Y:S01]  /*09d0*/  STL.U8 [R20], R13 ;  /* 0x0000000d14007387 */ /* 0x0001e20000100000 */
[----:B------:R-:W-:Y:S02]  /*09e0*/  VIADD R17, R17, 0x30 ;  /* 0x0000003011117836 */ /* 0x000fe40000000000 */
[----:B------:R-:W-:Y:S01]  /*09f0*/  VIADD R22, R22, 0x30 ;  /* 0x0000003016167836 */ /* 0x000fe20000000000 */
[----:B------:R0:W-:Y:S01]  /*0a00*/  STL.U8 [R21], R14 ;  /* 0x0000000e15007387 */ /* 0x0001e20000100000 */
[----:B------:R-:W-:-:S03]  /*0a10*/  IMAD.HI R6, R6, 0x68db8bad, RZ ;  /* 0x68db8bad06067827 */ /* 0x000fc600078e02ff */
[----:B------:R0:W-:Y:S01]  /*0a20*/  STL.U8 [R16], R17 ;  /* 0x0000001110007387 */ /* 0x0001e20000100000 */
[----:B------:R-:W-:Y:S01]  /*0a30*/  VIADD R2, R2, 0xfffffffc ;  /* 0xfffffffc02027836 */ /* 0x000fe20000000000 */
[----:B------:R-:W-:Y:S02]  /*0a40*/  SHF.R.U32.HI R15, RZ, 0x1f, R6 ;  /* 0x0000001fff0f7819 */ /* 0x000fe40000011606 */
[----:B------:R0:W-:Y:S02]  /*0a50*/  STL.U8 [R19], R22 ;  /* 0x0000001613007387 */ /* 0x0001e40000100000 */
[----:B------:R-:W-:Y:S01]  /*0a60*/  LEA.HI.SX32 R6, R6, R15, 0x14 ;  /* 0x0000000f06067211 */ /* 0x000fe200078fa2ff */
[----:B------:R-:W-:Y:S06]  /*0a70*/  @P0 BRA `(.L_x_14) ;  /* 0xfffffffc005c0947 */ /* 0x000fec000383ffff */
[----:B------:R-:W-:-:S07]  /*0a80*/  VIADD R2, R2, 0x2 ;  /* 0x0000000202027836 */ /* 0x000fce0000000000 */
.L_x_13:
[----:B------:R-:W-:-:S13]  /*0a90*/  ISETP.NE.AND P0, PT, R18, RZ, PT ;  /* 0x000000ff1200720c */ /* 0x000fda0003f05270 */
[----:B------:R-:W-:Y:S05]  /*0aa0*/  @!P0 BRA `(.L_x_12) ;  /* 0x0000000000888947 */ /* 0x000fea0003800000 */
[----:B------:R-:W-:Y:S02]  /*0ab0*/  ISETP.NE.AND P0, PT, R18, 0x1, PT ;  /* 0x000000011200780c */ /* 0x000fe40003f05270 */
[----:B------:R-:W-:-:S04]  /*0ac0*/  LOP3.LUT R7, R0, 0x1, RZ, 0xc0, !PT ;  /* 0x0000000100077812 */ /* 0x000fc800078ec0ff */
[----:B------:R-:W-:-:S07]  /*0ad0*/  ISETP.NE.U32.AND P1, PT, R7, 0x1, PT ;  /* 0x000000010700780c */ /* 0x000fce0003f25070 */
[----:B------:R-:W-:Y:S06]  /*0ae0*/  @!P0 BRA `(.L_x_15) ;  /* 0x0000000000488947 */ /* 0x000fec0003800000 */
[----:B------:R-:W-:Y:S01]  /*0af0*/  IMAD.HI R7, R6, 0x66666667, RZ ;  /* 0x6666666706077827 */ /* 0x000fe200078e02ff */
[----:B0-----:R-:W-:-:S03]  /*0b00*/  IADD3 R16, PT, PT, R1, -0x1, R2 ;  /* 0xffffffff01107810 */ /* 0x001fc60007ffe002 */
[----:B------:R-:W-:Y:S01]  /*0b10*/  VIADD R2, R2, 0xfffffffe ;  /* 0xfffffffe02027836 */ /* 0x000fe20000000000 */
[----:B------:R-:W-:-:S03]  /*0b20*/  SHF.R.U32.HI R14, RZ, 0x1f, R7 ;  /* 0x0000001fff0e7819 */ /* 0x000fc60000011607 */
[----:B------:R-:W-:Y:S01]  /*0b30*/  IMAD.IADD R15, R1, 0x1, R2 ;  /* 0x00000001010f7824 */ /* 0x000fe200078e0202 */
[----:B------:R-:W-:-:S05]  /*0b40*/  LEA.HI.SX32 R7, R7, R14, 0x1e ;  /* 0x0000000e07077211 */ /* 0x000fca00078ff2ff */
[----:B------:R-:W-:-:S05]  /*0b50*/  IMAD.HI R13, R7, 0x66666667, RZ ;  /* 0x66666667070d7827 */ /* 0x000fca00078e02ff */
[----:B------:R-:W-:-:S04]  /*0b60*/  SHF.R.U32.HI R14, RZ, 0x1f, R13 ;  /* 0x0000001fff0e7819 */ /* 0x000fc8000001160d */
[----:B------:R-:W-:Y:S01]  /*0b70*/  LEA.HI R14, R13, R14, RZ, 0x1e ;  /* 0x0000000e0d0e7211 */ /* 0x000fe200078ff0ff */
[----:B------:R-:W-:Y:S02]  /*0b80*/  IMAD R13, R7, -0xa, R6 ;  /* 0xfffffff6070d7824 */ /* 0x000fe400078e0206 */
[----:B------:R-:W-:-:S04]  /*0b90*/  IMAD.HI R6, R6, 0x51eb851f, RZ ;  /* 0x51eb851f06067827 */ /* 0x000fc800078e02ff */
[----:B------:R-:W-:Y:S01]  /*0ba0*/  IMAD R14, R14, -0xa, R7 ;  /* 0xfffffff60e0e7824 */ /* 0x000fe200078e0207 */
[----:B------:R-:W-:Y:S01]  /*0bb0*/  SHF.R.U32.HI R7, RZ, 0x1f, R6 ;  /* 0x0000001fff077819 */ /* 0x000fe20000011606 */
[----:B------:R-:W-:-:S03]  /*0bc0*/  VIADD R13, R13, 0x30 ;  /* 0x000000300d0d7836 */ /* 0x000fc60000000000 */
[----:B------:R-:W-:Y:S02]  /*0bd0*/  IADD3 R14, PT, PT, R14, 0x30, RZ ;  /* 0x000000300e0e7810 */ /* 0x000fe40007ffe0ff */
[----:B------:R1:W-:Y:S01]  /*0be0*/  STL.U8 [R16], R13 ;  /* 0x0000000d10007387 */ /* 0x0003e20000100000 */
[----:B------:R-:W-:-:S03]  /*0bf0*/  LEA.HI.SX32 R6, R6, R7, 0x1b ;  /* 0x0000000706067211 */ /* 0x000fc600078fdaff */
[----:B------:R1:W-:Y:S04]  /*0c00*/  STL.U8 [R15], R14 ;  /* 0x0000000e0f007387 */ /* 0x0003e80000100000 */
.L_x_15:
[----:B------:R-:W-:Y:S05]  /*0c10*/  @P1 BRA `(.L_x_12) ;  /* 0x00000000002c1947 */ /* 0x000fea0003800000 */
[----:B------:R-:W-:Y:S01]  /*0c20*/  IMAD.HI R7, R6, 0x66666667, RZ ;  /* 0x6666666706077827 */ /* 0x000fe200078e02ff */
[----:B------:R-:W-:-:S04]  /*0c30*/  IADD3 R2, PT, PT, R1, -0x1, R2 ;  /* 0xffffffff01027810 */ /* 0x000fc80007ffe002 */
[----:B01----:R-:W-:-:S04]  /*0c40*/  SHF.R.U32.HI R14, RZ, 0x1f, R7 ;  /* 0x0000001fff0e7819 */ /* 0x003fc80000011607 */
[----:B------:R-:W-:-:S05]  /*0c50*/  LEA.HI R7, R7, R14, RZ, 0x1e ;  /* 0x0000000e07077211 */ /* 0x000fca00078ff0ff */
[----:B------:R-:W-:-:S04]  /*0c60*/  IMAD R7, R7, -0xa, R6 ;  /* 0xfffffff607077824 */ /* 0x000fc800078e0206 */
[----:B------:R-:W-:-:S05]  /*0c70*/  VIADD R7, R7, 0x30 ;  /* 0x0000003007077836 */ /* 0x000fca0000000000 */
[----:B------:R2:W-:Y:S01]  /*0c80*/  STL.U8 [R2], R7 ;  /* 0x0000000702007387 */ /* 0x0005e20000100000 */
[----:B------:R-:W-:Y:S05]  /*0c90*/  BRA `(.L_x_12) ;  /* 0x00000000000c7947 */ /* 0x000fea0003800000 */
.L_x_9:
[----:B------:R-:W-:Y:S02]  /*0ca0*/  IMAD.MOV.U32 R2, RZ, RZ, 0x30 ;  /* 0x00000030ff027424 */ /* 0x000fe400078e00ff */
[----:B------:R-:W-:-:S03]  /*0cb0*/  IMAD.MOV.U32 R0, RZ, RZ, 0x1 ;  /* 0x00000001ff007424 */ /* 0x000fc600078e00ff */
[----:B------:R3:W-:Y:S04]  /*0cc0*/  STL.U8 [R1], R2 ;  /* 0x0000000201007387 */ /* 0x0007e80000100000 */
.L_x_12:
[----:B------:R-:W-:Y:S01]  /*0cd0*/  FSETP.GEU.AND P0, PT, R3, R12, PT ;  /* 0x0000000c0300720b */ /* 0x000fe20003f0e000 */
[----:B------:R-:W-:Y:S01]  /*0ce0*/  IMAD.IADD R3, R1, 0x1, R0 ;  /* 0x0000000101037824 */ /* 0x000fe200078e0200 */
[----:B------:R-:W4:Y:S01]  /*0cf0*/  LDCU.64 UR10, c[0x0][0x3b0] ;  /* 0x00007600ff0a77ac */ /* 0x000f220008000a00 */
[----:B--23--:R-:W-:Y:S01]  /*0d00*/  IMAD.MOV.U32 R2, RZ, RZ, 0x2e ;  /* 0x0000002eff027424 */ /* 0x00cfe200078e00ff */
[----:B------:R-:W-:Y:S02]  /*0d10*/  FSEL R11, -R11, R11, !P0 ;  /* 0x0000000b0b0b7208 */ /* 0x000fe40004000100 */
[----:B------:R2:W-:Y:S01]  /*0d20*/  STL.U8 [R3+0x2], RZ ;  /* 0x000002ff03007387 */ /* 0x0005e20000100000 */
[----:B------:R-:W-:Y:S02]  /*0d30*/  UMOV UR4, URZ ;  /* 0x000000ff00047c82 */ /* 0x000fe40008000000 */
[----:B------:R-:W-:Y:S01]  /*0d40*/  FMUL R11, R11, 10 ;  /* 0x412000000b0b7820 */ /* 0x000fe20000400000 */
[----:B------:R2:W-:Y:S05]  /*0d50*/  STL.U8 [R3], R2 ;  /* 0x0000000203007387 */ /* 0x0005ea0000100000 */
[----:B------:R-:W3:Y:S02]  /*0d60*/  F2I.TRUNC.NTZ R11, R11 ;  /* 0x0000000b000b7305 */ /* 0x000ee4000020f100 */
[----:B---3--:R-:W-:-:S05]  /*0d70*/  IADD3 R0, PT, PT, R11, 0x30, RZ ;  /* 0x000000300b007810 */ /* 0x008fca0007ffe0ff */
[----:B----4-:R2:W-:Y:S02]  /*0d80*/  STL.U8 [R3+0x1], R0 ;  /* 0x0000010003007387 */ /* 0x0105e40000100000 */
.L_x_16:
[----:B------:R-:W-:-:S04]  /*0d90*/  UIADD3 UR8, UP0, UPT, UR4, UR10, URZ ;  /* 0x0000000a04087290 */ /* 0x000fc8000ff1e0ff */
[----:B------:R-:W-:Y:S02]  /*0da0*/  UIADD3.X UR9, UPT, UPT, URZ, UR11, URZ, UP0, !UPT ;  /* 0x0000000bff097290 */ /* 0x000fe400087fe4ff */
[----:B--2---:R-:W-:-:S04]  /*0db0*/  IMAD.U32 R2, RZ, RZ, UR8 ;  /* 0x00000008ff027e24 */ /* 0x004fc8000f8e00ff */
[----:B------:R-:W-:-:S05]  /*0dc0*/  IMAD.U32 R3, RZ, RZ, UR9 ;  /* 0x00000009ff037e24 */ /* 0x000fca000f8e00ff */
[----:B------:R-:W2:Y:S01]  /*0dd0*/  LDG.E.U8 R2, desc[UR6][R2.64] ;  /* 0x0000000602027981 */ /* 0x000ea2000c1e1100 */
[----:B------:R-:W-:Y:S01]  /*0de0*/  UMOV UR5, UR4 ;  /* 0x0000000400057c82 */ /* 0x000fe20008000000 */
[----:B------:R-:W-:Y:S01]  /*0df0*/  UIADD3 UR4, UPT, UPT, UR4, 0x1, URZ ;  /* 0x0000000104047890 */ /* 0x000fe2000fffe0ff */
[----:B--2---:R-:W-:-:S13]  /*0e00*/  ISETP.NE.AND P0, PT, R2, RZ, PT ;  /* 0x000000ff0200720c */ /* 0x004fda0003f05270 */
[----:B------:R-:W-:Y:S05]  /*0e10*/  @P0 BRA `(.L_x_16) ;  /* 0xfffffffc00dc0947 */ /* 0x000fea000383ffff */
[----:B------:R-:W2:Y:S01]  /*0e20*/  LDL.U8 R2, [R1] ;  /* 0x0000000001027983 */ /* 0x000ea20000100000 */
[----:B------:R-:W-:Y:S01]  /*0e30*/  IMAD.MOV.U32 R0, RZ, RZ, RZ ;  /* 0x000000ffff007224 */ /* 0x000fe200078e00ff */
[----:B--2---:R-:W-:-:S13]  /*0e40*/  ISETP.NE.AND P0, PT, R2, RZ, PT ;  /* 0x000000ff0200720c */ /* 0x004fda0003f05270 */
[----:B------:R-:W-:Y:S05]  /*0e50*/  @!P0 BRA `(.L_x_17) ;  /* 0x0000000000288947 */ /* 0x000fea0003800000 */
[----:B------:R-:W-:Y:S01]  /*0e60*/  PRMT R7, R2, 0x7610, R7 ;  /* 0x0000761002077816 */ /* 0x000fe20000000007 */
[----:B------:R-:W-:-:S07]  /*0e70*/  IMAD.MOV.U32 R0, RZ, RZ, RZ ;  /* 0x000000ffff007224 */ /* 0x000fce00078e00ff */
.L_x_18:
[----:B------:R-:W-:Y:S01]  /*0e80*/  IADD3 R2, P0, PT, R0, UR8, RZ ;  /* 0x0000000800027c10 */ /* 0x000fe2000ff1e0ff */
[----:B------:R-:W-:-:S03]  /*0e90*/  IMAD.IADD R6, R1, 0x1, R0 ;  /* 0x0000000101067824 */ /* 0x000fc600078e0200 */
[----:B------:R-:W-:-:S05]  /*0ea0*/  LEA.HI.X.SX32 R3, R0, UR9, 0x1, P0 ;  /* 0x0000000900037c11 */ /* 0x000fca00080f0eff */
[----:B------:R2:W-:Y:S04]  /*0eb0*/  STG.E.U8 desc[UR6][R2.64], R7 ;  /* 0x0000000702007986 */ /* 0x0005e8000c101106 */
[----:B--2---:R-:W2:Y:S01]  /*0ec0*/  LDL.U8 R7, [R6+0x1] ;  /* 0x0000010006077983 */ /* 0x004ea20000100000 */
[----:B------:R-:W-:Y:S02]  /*0ed0*/  IADD3 R0, PT, PT, R0, 0x1, RZ ;  /* 0x0000000100007810 */ /* 0x000fe40007ffe0ff */
[----:B--2---:R-:W-:-:S13]  /*0ee0*/  ISETP.NE.AND P0, PT, R7, RZ, PT ;  /* 0x000000ff0700720c */ /* 0x004fda0003f05270 */
[----:B------:R-:W-:Y:S05]  /*0ef0*/  @P0 BRA `(.L_x_18) ;  /* 0xfffffffc00e00947 */ /* 0x000fea000383ffff */
.L_x_17:
[----:B------:R-:W-:Y:S01]  /*0f00*/  VIADD R0, R0, UR5 ;  /* 0x0000000500007c36 */ /* 0x000fe20008000000 */
[----:B------:R-:W-:-:S04]  /*0f10*/  UMOV UR4, URZ ;  /* 0x000000ff00047c82 */ /* 0x000fc80008000000 */
[----:B------:R-:W-:-:S05]  /*0f20*/  IADD3 R2, P0, PT, R0, UR10, RZ ;  /* 0x0000000a00027c10 */ /* 0x000fca000ff1e0ff */
[----:B------:R-:W-:-:S05]  /*0f30*/  IMAD.X R3, RZ, RZ, UR11, P0 ;  /* 0x0000000bff037e24 */ /* 0x000fca00080e06ff */
[----:B------:R2:W-:Y:S03]  /*0f40*/  STG.E.U8 desc[UR6][R2.64], RZ ;  /* 0x000000ff02007986 */ /* 0x0005e6000c101106 */
.L_x_19:
[----:B------:R-:W-:-:S04]  /*0f50*/  UIADD3 UR5, UP0, UPT, UR4, UR10, URZ ;  /* 0x0000000a04057290 */ /* 0x000fc8000ff1e0ff */
[----:B------:R-:W-:Y:S02]  /*0f60*/  UIADD3.X UR8, UPT, UPT, URZ, UR11, URZ, UP0, !UPT ;  /* 0x0000000bff087290 */ /* 0x000fe400087fe4ff */
[----:B--2---:R-:W-:-:S04]  /*0f70*/  IMAD.U32 R2, RZ, RZ, UR5 ;  /* 0x00000005ff027e24 */ /* 0x004fc8000f8e00ff */
[----:B------:R-:W-:-:S05]  /*0f80*/  IMAD.U32 R3, RZ, RZ, UR8 ;  /* 0x00000008ff037e24 */ /* 0x000fca000f8e00ff */
[----:B------:R-:W2:Y:S01]  /*0f90*/  LDG.E.U8 R0, desc[UR6][R2.64] ;  /* 0x0000000602007981 */ /* 0x000ea2000c1e1100 */
[----:B------:R-:W-:Y:S01]  /*0fa0*/  UIADD3 UR4, UPT, UPT, UR4, 0x1, URZ ;  /* 0x0000000104047890 */ /* 0x000fe2000fffe0ff */
[----:B--2---:R-:W-:-:S13]  /*0fb0*/  ISETP.NE.AND P0, PT, R0, RZ, PT ;  /* 0x000000ff0000720c */ /* 0x004fda0003f05270 */
[----:B------:R-:W-:Y:S05]  /*0fc0*/  @P0 BRA `(.L_x_19) ;  /* 0xfffffffc00e00947 */ /* 0x000fea000383ffff */
[----:B------:R-:W-:Y:S02]  /*0fd0*/  HFMA2 R6, -RZ, RZ, 0, 2.384185791015625e-06 ;  /* 0x00000028ff067431 */ /* 0x000fe400000001ff */
[----:B------:R-:W-:Y:S01]  /*0fe0*/  IMAD.MOV.U32 R7, RZ, RZ, 0x6e ;  /* 0x0000006eff077424 */ /* 0x000fe200078e00ff */
[----:B------:R2:W-:Y:S01]  /*0ff0*/  STG.E.U8 desc[UR6][R2.64+0x3], R5 ;  /* 0x0000030502007986 */ /* 0x0005e2000c101106 */
[----:B------:R-:W-:Y:S02]  /*1000*/  IMAD.MOV.U32 R0, RZ, RZ, 0x43 ;  /* 0x00000043ff007424 */ /* 0x000fe400078e00ff */
[----:B------:R-:W-:Y:S01]  /*1010*/  IMAD.MOV.U32 R11, RZ, RZ, 0x38 ;  /* 0x00000038ff0b7424 */ /* 0x000fe200078e00ff */
[----:B------:R3:W-:Y:S04]  /*1020*/  STG.E.U8 desc[UR6][R2.64+0x4], R8 ;  /* 0x0000040802007986 */ /* 0x0007e8000c101106 */
[----:B------:R4:W-:Y:S01]  /*1030*/  STG.E.U8 desc[UR6][R2.64+0xa], R4 ;  /* 0x00000a0402007986 */ /* 0x0009e2000c101106 */
[----:B--2---:R-:W-:-:S03]  /*1040*/  PRMT R5, R6, 0x7610, R5 ;  /* 0x0000761006057816 */ /* 0x004fc60000000005 */
[----:B------:R2:W-:Y:S01]  /*1050*/  STG.E.U8 desc[UR6][R2.64+0xb], R9 ;  /* 0x00000b0902007986 */ /* 0x0005e2000c101106 */
[----:B------:R-:W-:Y:S01]  /*1060*/  PRMT R6, R7, 0x7610, R6 ;  /* 0x0000761007067816 */ /* 0x000fe20000000006 */
[----:B------:R-:W-:Y:S02]  /*1070*/  IMAD.MOV.U32 R7, RZ, RZ, 0x6f ;  /* 0x0000006fff077424 */ /* 0x000fe400078e00ff */
[----:B---3--:R-:W-:Y:S01]  /*1080*/  IMAD.MOV.U32 R8, RZ, RZ, 0x69 ;  /* 0x00000069ff087424 */ /* 0x008fe200078e00ff */
[----:B------:R3:W-:Y:S01]  /*1090*/  STG.E.U8 desc[UR6][R2.64+0x2], R5 ;  /* 0x0000020502007986 */ /* 0x0007e2000c101106 */
[----:B----4-:R-:W-:-:S03]  /*10a0*/  IMAD.MOV.U32 R4, RZ, RZ, 0x67 ;  /* 0x00000067ff047424 */ /* 0x010fc600078e00ff */
[----:B------:R-:W-:Y:S01]  /*10b0*/  STG.E.U8 desc[UR6][R2.64], R0 ;  /* 0x0000000002007986 */ /* 0x000fe2000c101106 */
[----:B--2---:R-:W-:-:S03]  /*10c0*/  IMAD.MOV.U32 R9, RZ, RZ, 0x6d ;  /* 0x0000006dff097424 */ /* 0x004fc600078e00ff */
[----:B------:R2:W-:Y:S04]  /*10d0*/  STG.E.U8 desc[UR6][R2.64+0x16], R0 ;  /* 0x0000160002007986 */ /* 0x0005e8000c101106 */
[----:B------:R4:W-:Y:S01]  /*10e0*/  STG.E.U8 desc[UR6][R2.64+0x5], R6 ;  /* 0x0000050602007986 */ /* 0x0009e2000c101106 */
[----:B---3--:R-:W-:-:S03]  /*10f0*/  IMAD.MOV.U32 R5, RZ, RZ, 0x32 ;  /* 0x00000032ff057424 */ /* 0x008fc600078e00ff */
[----:B------:R-:W-:Y:S04]  /*1100*/  STG.E.U8 desc[UR6][R2.64+0x1], R10 ;  /* 0x0000010a02007986 */ /* 0x000fe8000c101106 */
[----:B------:R-:W-:Y:S01]  /*1110*/  STG.E.U8 desc[UR6][R2.64+0x8], R10 ;  /* 0x0000080a02007986 */ /* 0x000fe2000c101106 */
[----:B--2---:R-:W-:Y:S02]  /*1120*/  PRMT R0, R8, 0x7610, R0 ;  /* 0x0000761008007816 */ /* 0x004fe40000000000 */
[----:B------:R-:W-:Y:S01]  /*1130*/  PRMT R8, R9, 0x7610, R8 ;  /* 0x0000761009087816 */ /* 0x000fe20000000008 */
[----:B------:R2:W-:Y:S01]  /*1140*/  STG.E.U8 desc[UR6][R2.64+0x10], R10 ;  /* 0x0000100a02007986 */ /* 0x0005e2000c101106 */
[----:B----4-:R-:W-:-:S03]  /*1150*/  IMAD.MOV.U32 R6, RZ, RZ, 0x2d ;  /* 0x0000002dff067424 */ /* 0x010fc600078e00ff */
[----:B------:R3:W-:Y:S04]  /*1160*/  STG.E.U8 desc[UR6][R2.64+0x6], R4 ;  /* 0x0000060402007986 */ /* 0x0007e8000c101106 */
[----:B------:R4:W-:Y:S01]  /*1170*/  STG.E.U8 desc[UR6][R2.64+0xc], R0 ;  /* 0x00000c0002007986 */ /* 0x0009e2000c101106 */
[----:B--2---:R-:W-:-:S03]  /*1180*/  MOV R10, 0x3a ;  /* 0x0000003a000a7802 */ /* 0x004fc60000000f00 */
[----:B------:R-:W-:Y:S01]  /*1190*/  STG.E.U8 desc[UR6][R2.64+0x7], R7 ;  /* 0x0000070702007986 */ /* 0x000fe2000c101106 */
[----:B---3--:R-:W-:-:S03]  /*11a0*/  PRMT R4, R5, 0x7610, R4 ;  /* 0x0000761005047816 */ /* 0x008fc60000000004 */
[----:B------:R-:W-:Y:S01]  /*11b0*/  STG.E.U8 desc[UR6][R2.64+0x9], R7 ;  /* 0x0000090702007986 */ /* 0x000fe2000c101106 */
[----:B------:R-:W-:Y:S01]  /*11c0*/  PRMT R9, R10, 0x7610, R9 ;  /* 0x000076100a097816 */ /* 0x000fe20000000009 */
[----:B------:R-:W-:Y:S01]  /*11d0*/  IMAD.MOV.U32 R10, RZ, RZ, 0x30 ;  /* 0x00000030ff0a7424 */ /* 0x000fe200078e00ff */
[----:B------:R-:W-:Y:S01]  /*11e0*/  PRMT R5, R6, 0x7610, R5 ;  /* 0x0000761006057816 */ /* 0x000fe20000000005 */
[----:B------:R-:W-:Y:S01]  /*11f0*/  IMAD.MOV.U32 R6, RZ, RZ, 0x29 ;  /* 0x00000029ff067424 */ /* 0x000fe200078e00ff */
[----:B----4-:R-:W-:Y:S01]  /*1200*/  PRMT R0, R11, 0x7610, R0 ;  /* 0x000076100b007816 */ /* 0x010fe20000000000 */
[----:B------:R-:W-:Y:S04]  /*1210*/  STG.E.U8 desc[UR6][R2.64+0xe], R7 ;  /* 0x00000e0702007986 */ /* 0x000fe8000c101106 */
[----:B------:R-:W-:Y:S04]  /*1220*/  STG.E.U8 desc[UR6][R2.64+0xd], R8 ;  /* 0x00000d0802007986 */ /* 0x000fe8000c101106 */
[----:B------:R-:W-:Y:S04]  /*1230*/  STG.E.U8 desc[UR6][R2.64+0x11], R4 ;  /* 0x0000110402007986 */ /* 0x000fe8000c101106 */
[----:B------:R-:W-:Y:S04]  /*1240*/  STG.E.U8 desc[UR6][R2.64+0x14], R4 ;  /* 0x0000140402007986 */ /* 0x000fe8000c101106 */
[----:B------:R-:W-:Y:S04]  /*1250*/  STG.E.U8 desc[UR6][R2.64+0x12], R10 ;  /* 0x0000120a02007986 */ /* 0x000fe8000c101106 */
[----:B------:R-:W-:Y:S04]  /*1260*/  STG.E.U8 desc[UR6][R2.64+0x13], R5 ;  /* 0x0000130502007986 */ /* 0x000fe8000c101106 */
[----:B------:R-:W-:Y:S04]  /*1270*/  STG.E.U8 desc[UR6][R2.64+0x15], R0 ;  /* 0x0000150002007986 */ /* 0x000fe8000c101106 */
[----:B------:R-:W-:Y:S04]  /*1280*/  STG.E.U8 desc[UR6][R2.64+0x18], RZ ;  /* 0x000018ff02007986 */ /* 0x000fe8000c101106 */
[----:B------:R-:W-:Y:S04]  /*1290*/  STG.E.U8 desc[UR6][R2.64+0x17], R6 ;  /* 0x0000170602007986 */ /* 0x000fe8000c101106 */
[----:B------:R2:W-:Y:S02]  /*12a0*/  STG.E.U8 desc[UR6][R2.64+0xf], R9 ;  /* 0x00000f0902007986 */ /* 0x0005e4000c101106 */
[----:B--2---:R-:W-:Y:S01]  /*12b0*/  HFMA2 R9, -RZ, RZ, 0, 5.9604644775390625e-08 ;  /* 0x00000001ff097431 */ /* 0x004fe200000001ff */
[----:B------:R-:W-:Y:S06]  /*12c0*/  BRA `(.L_x_20) ;  /* 0x000000d400347947 */ /* 0x000fec0003800000 */
.L_x_240:
[----:B-----5:R-:W-:Y:S01]  /*12d0*/  FMUL R13, R13, 100 ;  /* 0x42c800000d0d7820 */ /* 0x020fe20000400000 */
[----:B------:R-:W-:Y:S01]  /*12e0*/  IMAD.MOV.U32 R3, RZ, RZ, 0x64 ;  /* 0x00000064ff037424 */ /* 0x000fe200078e00ff */
[----:B------:R-:W-:Y:S01]  /*12f0*/  MOV R14, 0x6f ;  /* 0x0000006f000e7802 */ /* 0x000fe20000000f00 */
[----:B------:R-:W-:Y:S01]  /*1300*/  IMAD.MOV.U32 R8, RZ, RZ, 0x61 ;  /* 0x00000061ff087424 */ /* 0x000fe200078e00ff */
[----:B------:R-:W0:Y:S01]  /*1310*/  F2I.TRUNC.NTZ R12, R13 ;  /* 0x0000000d000c7305 */ /* 0x000e22000020f100 */
[----:B------:R-:W-:Y:S01]  /*1320*/  IMAD.MOV.U32 R4, RZ, RZ, 0x65 ;  /* 0x00000065ff047424 */ /* 0x000fe200078e00ff */
[----:B------:R-:W-:Y:S01]  /*1330*/  STG.E.U8 desc[UR6][R6.64+0x4], R3 ;  /* 0x0000040306007986 */ /* 0x000fe2000c101106 */
[----:B------:R-:W-:Y:S02]  /*1340*/  IMAD.MOV.U32 R9, RZ, RZ, 0x3a ;  /* 0x0000003aff097424 */ /* 0x000fe400078e00ff */
[----:B------:R-:W-:Y:S01]  /*1350*/  IMAD.MOV.U32 R10, RZ, RZ, 0x6d ;  /* 0x0000006dff0a7424 */ /* 0x000fe200078e00ff */
[----:B------:R2:W-:Y:S01]  /*1360*/  STG.E.U8 desc[UR6][R6.64+0x6], R3 ;  /* 0x0000060306007986 */ /* 0x0005e2000c101106 */
[----:B------:R-:W-:-:S02]  /*1370*/  IMAD.MOV.U32 R11, RZ, RZ, 0x20 ;  /* 0x00000020ff0b7424 */ /* 0x000fc400078e00ff */
[----:B-1----:R-:W-:Y:S01]  /*1380*/  IMAD.MOV.U32 R0, RZ, RZ, 0x73 ;  /* 0x00000073ff007424 */ /* 0x002fe200078e00ff */
[----:B------:R1:W-:Y:S01]  /*1390*/  STG.E.U8 desc[UR6][R6.64+0x5], R8 ;  /* 0x0000050806007986 */ /* 0x0003e2000c101106 */
[----:B------:R-:W-:-:S03]  /*13a0*/  IMAD.MOV.U32 R2, RZ, RZ, 0x6c ;  /* 0x0000006cff027424 */ /* 0x000fc600078e00ff */
[----:B------:R-:W-:Y:S01]  /*13b0*/  STG.E.U8 desc[UR6][R6.64+0x3], R4 ;  /* 0x0000030406007986 */ /* 0x000fe2000c101106 */
[----:B0-----:R-:W-:Y:S01]  /*13c0*/  ISETP.NE.AND P0, PT, R12, RZ, PT ;  /* 0x000000ff0c00720c */ /* 0x001fe20003f05270 */
[----:B--2---:R-:W-:Y:S02]  /*13d0*/  IMAD.MOV.U32 R3, RZ, RZ, 0x48 ;  /* 0x00000048ff037424 */ /* 0x004fe400078e00ff */
[----:B------:R0:W-:Y:S03]  /*13e0*/  STG.E.U8 desc[UR6][R6.64+0xa], R4 ;  /* 0x00000a0406007986 */ /* 0x0001e6000c101106 */
[----:B-1----:R-:W-:Y:S01]  /*13f0*/  PRMT R8, R3, 0x7610, R8 ;  /* 0x0000761003087816 */ /* 0x002fe20000000008 */
[----:B------:R-:W-:Y:S01]  /*1400*/  HFMA2 R3, -RZ, RZ, 0, 2.86102294921875e-06 ;  /* 0x00000030ff037431 */ /* 0x000fe200000001ff */
[----:B------:R-:W-:Y:S04]  /*1410*/  STG.E.U8 desc[UR6][R6.64+0xc], R14 ;  /* 0x00000c0e06007986 */ /* 0x000fe8000c101106 */
[----:B------:R-:W-:Y:S01]  /*1420*/  STG.E.U8 desc[UR6][R6.64+0xf], RZ ;  /* 0x00000fff06007986 */ /* 0x000fe2000c101106 */
[----:B0-----:R-:W-:Y:S01]  /*1430*/  PRMT R4, R9, 0x7610, R4 ;  /* 0x0000761009047816 */ /* 0x001fe20000000004 */
[----:B------:R-:W-:-:S02]  /*1440*/  IMAD.MOV.U32 R9, RZ, RZ, 0x75 ;  /* 0x00000075ff097424 */ /* 0x000fc400078e00ff */
[----:B------:R-:W-:Y:S04]  /*1450*/  STG.E.U8 desc[UR6][R6.64+0x7], R11 ;  /* 0x0000070b06007986 */ /* 0x000fe8000c101106 */
[----:B------:R-:W-:Y:S04]  /*1460*/  STG.E.U8 desc[UR6][R6.64+0x1], R9 ;  /* 0x0000010906007986 */ /* 0x000fe8000c101106 */
[----:B------:R-:W-:Y:S04]  /*1470*/  STG.E.U8 desc[UR6][R6.64+0x9], R9 ;  /* 0x0000090906007986 */ /* 0x000fe8000c101106 */
[----:B------:R-:W-:Y:S04]  /*1480*/  STG.E.U8 desc[UR6][R6.64+0xe], R11 ;  /* 0x00000e0b06007986 */ /* 0x000fe8000c101106 */
[----:B------:R-:W-:Y:S04]  /*1490*/  STG.E.U8 desc[UR6][R6.64], R8 ;  /* 0x0000000806007986 */ /* 0x000fe8000c101106 */
[----:B------:R-:W-:Y:S04]  /*14a0*/  STG.E.U8 desc[UR6][R6.64+0x2], R10 ;  /* 0x0000020a06007986 */ /* 0x000fe8000c101106 */
[----:B------:R-:W-:Y:S04]  /*14b0*/  @!P0 STL.U8 [R1], R3 ;  /* 0x0000000301008387 */ /* 0x000fe80000100000 */
[----:B------:R0:W-:Y:S04]  /*14c0*/  STG.E.U8 desc[UR6][R6.64+0x8], R0 ;  /* 0x0000080006007986 */ /* 0x0001e8000c101106 */
[----:B------:R1:W-:Y:S04]  /*14d0*/  STG.E.U8 desc[UR6][R6.64+0xb], R2 ;  /* 0x00000b0206007986 */ /* 0x0003e8000c101106 */
[----:B------:R2:W-:Y:S01]  /*14e0*/  STG.E.U8 desc[UR6][R6.64+0xd], R4 ;  /* 0x00000d0406007986 */ /* 0x0005e2000c101106 */
[----:B0-----:R-:W-:-:S05]  /*14f0*/  I2FP.F32.S32 R0, R12 ;  /* 0x0000000c00007245 */ /* 0x001fca0000201400 */
[----:B-1----:R-:W-:Y:S01]  /*1500*/  FADD R2, R13, -R0 ;  /* 0x800000000d027221 */ /* 0x002fe20000000000 */
[----:B--2---:R-:W-:Y:S01]  /*1510*/  @!P0 IMAD.MOV.U32 R4, RZ, RZ, 0x1 ;  /* 0x00000001ff048424 */ /* 0x004fe200078e00ff */
[----:B------:R-:W-:Y:S06]  /*1520*/  @!P0 BRA `(.L_x_21) ;  /* 0x0000000400788947 */ /* 0x000fec0003800000 */
[----:B------:R-:W-:Y:S02]  /*1530*/  IMAD.MOV.U32 R3, RZ, RZ, R12 ;  /* 0x000000ffff037224 */ /* 0x000fe400078e000c */
[----:B------:R-:W-:-:S03]  /*1540*/  IMAD.MOV.U32 R4, RZ, RZ, RZ ;  /* 0x000000ffff047224 */ /* 0x000fc600078e00ff */
[----:B------:R-:W-:-:S13]  /*1550*/  ISETP.GE.AND P0, PT, R3, 0x1, PT ;  /* 0x000000010300780c */ /* 0x000fda0003f06270 */
[----:B------:R-:W-:Y:S05]  /*1560*/  @!P0 BRA `(.L_x_22) ;  /* 0x00000000001c8947 */ /* 0x000fea0003800000 */
[----:B------:R-:W-:Y:S02]  /*1570*/  IMAD.MOV.U32 R4, RZ, RZ, RZ ;  /* 0x000000ffff047224 */ /* 0x000fe400078e00ff */
[----:B------:R-:W-:-:S07]  /*1580*/  IMAD.MOV.U32 R6, RZ, RZ, R3 ;  /* 0x000000ffff067224 */ /* 0x000fce00078e0003 */
.L_x_23:
[C---:B------:R-:W-:Y:S01]  /*1590*/  ISETP.GE.U32.AND P0, PT, R6.reuse, 0xa, PT ;  /* 0x0000000a0600780c */ /* 0x040fe20003f06070 */
[----:B------:R-:W-:Y:S01]  /*15a0*/  IMAD.HI.U32 R7, R6, -0x33333333, RZ ;  /* 0xcccccccd06077827 */ /* 0x000fe200078e00ff */
[----:B------:R-:W-:-:S04]  /*15b0*/  IADD3 R4, PT, PT, R4, 0x1, RZ ;  /* 0x0000000104047810 */ /* 0x000fc80007ffe0ff */
[----:B------:R-:W-:-:S07]  /*15c0*/  SHF.R.U32.HI R6, RZ, 0x3, R7 ;  /* 0x00000003ff067819 */ /* 0x000fce0000011607 */
[----:B------:R-:W-:Y:S05]  /*15d0*/  @P0 BRA `(.L_x_23) ;  /* 0xfffffffc00ec0947 */ /* 0x000fea000383ffff */
.L_x_22:
[----:B------:R-:W-:-:S13]  /*15e0*/  ISETP.GE.AND P0, PT, R4, 0x1, PT ;  /* 0x000000010400780c */ /* 0x000fda0003f06270 */
[----:B------:R-:W-:Y:S05]  /*15f0*/  @!P0 BRA `(.L_x_21) ;  /* 0x0000000400448947 */ /* 0x000fea0003800000 */
[C---:B------:R-:W-:Y:S01]  /*1600*/  ISETP.GE.U32.AND P0, PT, R4.reuse, 0x4, PT ;  /* 0x000000040400780c */ /* 0x040fe20003f06070 */
[----:B------:R-:W-:Y:S01]  /*1610*/  IMAD.MOV.U32 R6, RZ, RZ, R4 ;  /* 0x000000ffff067224 */ /* 0x000fe200078e0004 */
[----:B------:R-:W-:-:S11]  /*1620*/  LOP3.LUT R18, R4, 0x3, RZ, 0xc0, !PT ;  /* 0x0000000304127812 */ /* 0x000fd600078ec0ff */
[----:B------:R-:W-:Y:S05]  /*1630*/  @!P0 BRA `(.L_x_24) ;  /* 0x0000000000b48947 */ /* 0x000fea0003800000 */
[C---:B------:R-:W-:Y:S01]  /*1640*/  LOP3.LUT R7, R4.reuse, 0x7ffffffc, RZ, 0xc0, !PT ;  /* 0x7ffffffc04077812 */ /* 0x040fe200078ec0ff */
[----:B------:R-:W-:-:S04]  /*1650*/  VIADD R6, R4, 0xfffffffe ;  /* 0xfffffffe04067836 */ /* 0x000fc80000000000 */
[----:B------:R-:W-:-:S07]  /*1660*/  IMAD.MOV R7, RZ, RZ, -R7 ;  /* 0x000000ffff077224 */ /* 0x000fce00078e0a07 */
.L_x_25:
[----:B0-----:R-:W-:-:S04]  /*1670*/  IMAD.HI R12, R3, 0x66666667, RZ ;  /* 0x66666667030c7827 */ /* 0x001fc800078e02ff */
[----:B------:R-:W-:Y:S01]  /*1680*/  IMAD.HI R14, R3, 0x51eb851f, RZ ;  /* 0x51eb851f030e7827 */ /* 0x000fe200078e02ff */
[----:B------:R-:W-:-:S03]  /*1690*/  SHF.R.U32.HI R15, RZ, 0x1f, R12 ;  /* 0x0000001fff0f7819 */ /* 0x000fc6000001160c */
[----:B------:R-:W-:Y:S01]  /*16a0*/  IMAD.HI R16, R3, 0x10624dd3, RZ ;  /* 0x10624dd303107827 */ /* 0x000fe200078e02ff */
[----:B------:R-:W-:Y:S02]  /*16b0*/  SHF.R.U32.HI R17, RZ, 0x1f, R14 ;  /* 0x0000001fff117819 */ /* 0x000fe4000001160e */
[----:B------:R-:W-:Y:S01]  /*16c0*/  LEA.HI.SX32 R12, R12, R15, 0x1e ;  /* 0x0000000f0c0c7211 */ /* 0x000fe200078ff2ff */
[----:B------:R-:W-:Y:S01]  /*16d0*/  VIADD R7, R7, 0x4 ;  /* 0x0000000407077836 */ /* 0x000fe20000000000 */
[----:B------:R-:W-:Y:S02]  /*16e0*/  SHF.R.U32.HI R19, RZ, 0x1f, R16 ;  /* 0x0000001fff137819 */ /* 0x000fe40000011610 */
[----:B------:R-:W-:Y:S01]  /*16f0*/  LEA.HI.SX32 R17, R14, R17, 0x1b ;  /* 0x000000110e117211 */ /* 0x000fe200078fdaff */
[----:B------:R-:W-:Y:S01]  /*1700*/  IMAD.HI R14, R12, 0x66666667, RZ ;  /* 0x666666670c0e7827 */ /* 0x000fe200078e02ff */
[----:B------:R-:W-:Y:S02]  /*1710*/  LEA.HI.SX32 R20, R16, R19, 0x1a ;  /* 0x0000001310147211 */ /* 0x000fe400078fd2ff */
[----:B------:R-:W-:Y:S01]  /*1720*/  ISETP.NE.AND P0, PT, R7, RZ, PT ;  /* 0x000000ff0700720c */ /* 0x000fe20003f05270 */
        /* <DEDUP_REMOVED lines=12> */
[----:B------:R-:W-:Y:S01]  /*17f0*/  IADD3 R15, PT, PT, R15, 0x30, RZ ;  /* 0x000000300f0f7810 */ /* 0x000fe20007ffe0ff */
[----:B------:R-:W-:Y:S01]  /*1800*/  IMAD R21, R21, -0xa, R20 ;  /* 0xfffffff615157824 */ /* 0x000fe200078e0214 */
[C-C-:B------:R-:W-:Y:S01]  /*1810*/  IADD3 R17, PT, PT, R1.reuse, -0x1, R6.reuse ;  /* 0xffffffff01117810 */ /* 0x140fe20007ffe006 */
[----:B------:R-:W-:Y:S01]  /*1820*/  VIADD R12, R12, 0x30 ;  /* 0x000000300c0c7836 */ /* 0x000fe20000000000 */
[C-C-:B------:R-:W-:Y:S01]  /*1830*/  IADD3 R20, PT, PT, R1.reuse, -0x2, R6.reuse ;  /* 0xfffffffe01147810 */ /* 0x140fe20007ffe006 */
[----:B------:R-:W-:-:S02]  /*1840*/  IMAD.IADD R22, R1, 0x1, R6 ;  /* 0x0000000101167824 */ /* 0x000fc400078e0206 */
[----:B------:R-:W-:Y:S01]  /*1850*/  VIADD R16, R16, 0x30 ;  /* 0x0000003010107836 */ /* 0x000fe20000000000 */
[----:B------:R0:W-:Y:S01]  /*1860*/  STL.U8 [R19], R12 ;  /* 0x0000000c13007387 */ /* 0x0001e20000100000 */
[----:B------:R-:W-:Y:S02]  /*1870*/  VIADD R21, R21, 0x30 ;  /* 0x0000003015157836 */ /* 0x000fe40000000000 */
[----:B------:R-:W-:Y:S01]  /*1880*/  IMAD.HI R3, R3, 0x68db8bad, RZ ;  /* 0x68db8bad03037827 */ /* 0x000fe200078e02ff */
[----:B------:R0:W-:Y:S03]  /*1890*/  STL.U8 [R22], R15 ;  /* 0x0000000f16007387 */ /* 0x0001e60000100000 */
[----:B------:R-:W-:Y:S01]  /*18a0*/  VIADD R6, R6, 0xfffffffc ;  /* 0xfffffffc06067836 */ /* 0x000fe20000000000 */
[----:B------:R0:W-:Y:S01]  /*18b0*/  STL.U8 [R17], R16 ;  /* 0x0000001011007387 */ /* 0x0001e20000100000 */
[----:B------:R-:W-:-:S03]  /*18c0*/  SHF.R.U32.HI R14, RZ, 0x1f, R3 ;  /* 0x0000001fff0e7819 */ /* 0x000fc60000011603 */
[----:B------:R0:W-:Y:S01]  /*18d0*/  STL.U8 [R20], R21 ;  /* 0x0000001514007387 */ /* 0x0001e20000100000 */
[----:B------:R-:W-:Y:S01]  /*18e0*/  LEA.HI.SX32 R3, R3, R14, 0x14 ;  /* 0x0000000e03037211 */ /* 0x000fe200078fa2ff */
[----:B------:R-:W-:Y:S06]  /*18f0*/  @P0 BRA `(.L_x_25) ;  /* 0xfffffffc005c0947 */ /* 0x000fec000383ffff */
[----:B------:R-:W-:-:S07]  /*1900*/  VIADD R6, R6, 0x2 ;  /* 0x0000000206067836 */ /* 0x000fce0000000000 */
.L_x_24:
[----:B------:R-:W-:-:S13]  /*1910*/  ISETP.NE.AND P0, PT, R18, RZ, PT ;  /* 0x000000ff1200720c */ /* 0x000fda0003f05270 */
[----:B------:R-:W-:Y:S05]  /*1920*/  @!P0 BRA `(.L_x_21) ;  /* 0x0000000000788947 */ /* 0x000fea0003800000 */
[----:B------:R-:W-:Y:S02]  /*1930*/  ISETP.NE.AND P0, PT, R18, 0x1, PT ;  /* 0x000000011200780c */ /* 0x000fe40003f05270 */
[----:B------:R-:W-:-:S04]  /*1940*/  LOP3.LUT R7, R4, 0x1, RZ, 0xc0, !PT ;  /* 0x0000000104077812 */ /* 0x000fc800078ec0ff */
[----:B------:R-:W-:-:S07]  /*1950*/  ISETP.NE.U32.AND P1, PT, R7, 0x1, PT ;  /* 0x000000010700780c */ /* 0x000fce0003f25070 */
[----:B------:R-:W-:Y:S06]  /*1960*/  @!P0 BRA `(.L_x_26) ;  /* 0x0000000000488947 */ /* 0x000fec0003800000 */
[----:B------:R-:W-:Y:S01]  /*1970*/  IMAD.HI R7, R3, 0x66666667, RZ ;  /* 0x6666666703077827 */ /* 0x000fe200078e02ff */
[----:B0-----:R-:W-:Y:S02]  /*1980*/  IADD3 R16, PT, PT, R1, -0x1, R6 ;  /* 0xffffffff01107810 */ /* 0x001fe40007ffe006 */
[----:B------:R-:W-:Y:S02]  /*1990*/  IADD3 R6, PT, PT, R6, -0x2, RZ ;  /* 0xfffffffe06067810 */ /* 0x000fe40007ffe0ff */
[----:B------:R-:W-:-:S04]  /*19a0*/  SHF.R.U32.HI R12, RZ, 0x1f, R7 ;  /* 0x0000001fff0c7819 */ /* 0x000fc80000011607 */
[----:B------:R-:W-:-:S05]  /*19b0*/  LEA.HI.SX32 R12, R7, R12, 0x1e ;  /* 0x0000000c070c7211 */ /* 0x000fca00078ff2ff */
[----:B------:R-:W-:-:S05]  /*19c0*/  IMAD.HI R7, R12, 0x66666667, RZ ;  /* 0x666666670c077827 */ /* 0x000fca00078e02ff */
[----:B------:R-:W-:-:S04]  /*19d0*/  SHF.R.U32.HI R14, RZ, 0x1f, R7 ;  /* 0x0000001fff0e7819 */ /* 0x000fc80000011607 */
[----:B------:R-:W-:Y:S01]  /*19e0*/  LEA.HI R15, R7, R14, RZ, 0x1e ;  /* 0x0000000e070f7211 */ /* 0x000fe200078ff0ff */
[----:B------:R-:W-:Y:S02]  /*19f0*/  IMAD R7, R12, -0xa, R3 ;  /* 0xfffffff60c077824 */ /* 0x000fe400078e0203 */
[----:B------:R-:W-:Y:S02]  /*1a00*/  IMAD.IADD R14, R1, 0x1, R6 ;  /* 0x00000001010e7824 */ /* 0x000fe400078e0206 */
[----:B------:R-:W-:Y:S02]  /*1a10*/  IMAD R15, R15, -0xa, R12 ;  /* 0xfffffff60f0f7824 */ /* 0x000fe400078e020c */
[----:B------:R-:W-:Y:S02]  /*1a20*/  VIADD R7, R7, 0x30 ;  /* 0x0000003007077836 */ /* 0x000fe40000000000 */
[----:B------:R-:W-:Y:S02]  /*1a30*/  VIADD R15, R15, 0x30 ;  /* 0x000000300f0f7836 */ /* 0x000fe40000000000 */
[----:B------:R-:W-:Y:S01]  /*1a40*/  IMAD.HI R3, R3, 0x51eb851f, RZ ;  /* 0x51eb851f03037827 */ /* 0x000fe200078e02ff */
[----:B------:R1:W-:Y:S04]  /*1a50*/  STL.U8 [R16], R7 ;  /* 0x0000000710007387 */ /* 0x0003e80000100000 */
[----:B------:R1:W-:Y:S01]  /*1a60*/  STL.U8 [R14], R15 ;  /* 0x0000000f0e007387 */ /* 0x0003e20000100000 */
[----:B------:R-:W-:-:S04]  /*1a70*/  SHF.R.U32.HI R12, RZ, 0x1f, R3 ;  /* 0x0000001fff0c7819 */ /* 0x000fc80000011603 */
[----:B------:R-:W-:-:S07]  /*1a80*/  LEA.HI.SX32 R3, R3, R12, 0x1b ;  /* 0x0000000c03037211 */ /* 0x000fce00078fdaff */
.L_x_26:
[----:B------:R-:W-:Y:S05]  /*1a90*/  @P1 BRA `(.L_x_21) ;  /* 0x00000000001c1947 */ /* 0x000fea0003800000 */
[----:B-1----:R-:W-:-:S05]  /*1aa0*/  IMAD.HI R7, R3, 0x66666667, RZ ;  /* 0x6666666703077827 */ /* 0x002fca00078e02ff */
[----:B0-----:R-:W-:-:S04]  /*1ab0*/  SHF.R.U32.HI R12, RZ, 0x1f, R7 ;  /* 0x0000001fff0c7819 */ /* 0x001fc80000011607 */
[----:B------:R-:W-:-:S05]  /*1ac0*/  LEA.HI R12, R7, R12, RZ, 0x1e ;  /* 0x0000000c070c7211 */ /* 0x000fca00078ff0ff */
[----:B------:R-:W-:Y:S01]  /*1ad0*/  IMAD R12, R12, -0xa, R3 ;  /* 0xfffffff60c0c7824 */ /* 0x000fe200078e0203 */
[----:B------:R-:W-:-:S03]  /*1ae0*/  IADD3 R3, PT, PT, R1, -0x1, R6 ;  /* 0xffffffff01037810 */ /* 0x000fc60007ffe006 */
[----:B------:R-:W-:-:S05]  /*1af0*/  VIADD R12, R12, 0x30 ;  /* 0x000000300c0c7836 */ /* 0x000fca0000000000 */
[----:B------:R2:W-:Y:S02]  /*1b00*/  STL.U8 [R3], R12 ;  /* 0x0000000c03007387 */ /* 0x0005e40000100000 */
.L_x_21:
[----:B------:R-:W-:Y:S01]  /*1b10*/  FSETP.GEU.AND P0, PT, R13, R0, PT ;  /* 0x000000000d00720b */ /* 0x000fe20003f0e000 */
[----:B-1----:R-:W-:Y:S01]  /*1b20*/  IMAD.MOV.U32 R7, RZ, RZ, 0x2e ;  /* 0x0000002eff077424 */ /* 0x002fe200078e00ff */
[----:B------:R-:W-:Y:S01]  /*1b30*/  IADD3 R4, PT, PT, R1, R4, RZ ;  /* 0x0000000401047210 */ /* 0x000fe20007ffe0ff */
[----:B------:R-:W1:Y:S01]  /*1b40*/  LDCU.64 UR10, c[0x0][0x3b0] ;  /* 0x00007600ff0a77ac */ /* 0x000e620008000a00 */
[----:B------:R-:W-:-:S03]  /*1b50*/  FSEL R2, -R2, R2, !P0 ;  /* 0x0000000202027208 */ /* 0x000fc60004000100 */
[----:B------:R3:W-:Y:S01]  /*1b60*/  STL.U8 [R4+0x2], RZ ;  /* 0x000002ff04007387 */ /* 0x0007e20000100000 */
[----:B------:R-:W-:Y:S01]  /*1b70*/  UMOV UR4, URZ ;  /* 0x000000ff00047c82 */ /* 0x000fe20008000000 */
[----:B------:R-:W-:Y:S02]  /*1b80*/  FMUL R2, R2, 10 ;  /* 0x4120000002027820 */ /* 0x000fe40000400000 */
[----:B------:R3:W-:Y:S04]  /*1b90*/  STL.U8 [R4], R7 ;  /* 0x0000000704007387 */ /* 0x0007e80000100000 */
[----:B------:R-:W4:Y:S02]  /*1ba0*/  F2I.TRUNC.NTZ R2, R2 ;  /* 0x0000000200027305 */ /* 0x000f24000020f100 */
[----:B----4-:R-:W-:-:S05]  /*1bb0*/  VIADD R0, R2, 0x30 ;  /* 0x0000003002007836 */ /* 0x010fca0000000000 */
[----:B-1----:R3:W-:Y:S02]  /*1bc0*/  STL.U8 [R4+0x1], R0 ;  /* 0x0000010004007387 */ /* 0x0027e40000100000 */
.L_x_27:
[----:B------:R-:W-:-:S04]  /*1bd0*/  UIADD3 UR8, UP0, UPT, UR4, UR10, URZ ;  /* 0x0000000a04087290 */ /* 0x000fc8000ff1e0ff */
[----:B------:R-:W-:Y:S02]  /*1be0*/  UIADD3.X UR9, UPT, UPT, URZ, UR11, URZ, UP0, !UPT ;  /* 0x0000000bff097290 */ /* 0x000fe400087fe4ff */
[----:B------:R-:W-:-:S04]  /*1bf0*/  IMAD.U32 R2, RZ, RZ, UR8 ;  /* 0x00000008ff027e24 */ /* 0x000fc8000f8e00ff */
[----:B--2---:R-:W-:-:S05]  /*1c00*/  IMAD.U32 R3, RZ, RZ, UR9 ;  /* 0x00000009ff037e24 */ /* 0x004fca000f8e00ff */
[----:B------:R-:W2:Y:S01]  /*1c10*/  LDG.E.U8 R2, desc[UR6][R2.64] ;  /* 0x0000000602027981 */ /* 0x000ea2000c1e1100 */
[----:B------:R-:W-:Y:S01]  /*1c20*/  UMOV UR5, UR4 ;  /* 0x0000000400057c82 */ /* 0x000fe20008000000 */
[----:B------:R-:W-:Y:S01]  /*1c30*/  UIADD3 UR4, UPT, UPT, UR4, 0x1, URZ ;  /* 0x0000000104047890 */ /* 0x000fe2000fffe0ff */
[----:B--2---:R-:W-:-:S13]  /*1c40*/  ISETP.NE.AND P0, PT, R2, RZ, PT ;  /* 0x000000ff0200720c */ /* 0x004fda0003f05270 */
[----:B------:R-:W-:Y:S05]  /*1c50*/  @P0 BRA `(.L_x_27) ;  /* 0xfffffffc00dc0947 */ /* 0x000fea000383ffff */
[----:B------:R-:W2:Y:S01]  /*1c60*/  LDL.U8 R2, [R1] ;  /* 0x0000000001027983 */ /* 0x000ea20000100000 */
[----:B---3--:R-:W-:Y:S01]  /*1c70*/  IMAD.MOV.U32 R0, RZ, RZ, RZ ;  /* 0x000000ffff007224 */ /* 0x008fe200078e00ff */
[----:B--2---:R-:W-:-:S13]  /*1c80*/  ISETP.NE.AND P0, PT, R2, RZ, PT ;  /* 0x000000ff0200720c */ /* 0x004fda0003f05270 */
[----:B------:R-:W-:Y:S05]  /*1c90*/  @!P0 BRA `(.L_x_28) ;  /* 0x0000000000288947 */ /* 0x000fea0003800000 */
[----:B------:R-:W-:Y:S01]  /*1ca0*/  PRMT R13, R2, 0x7610, R13 ;  /* 0x00007610020d7816 */ /* 0x000fe2000000000d */
[----:B------:R-:W-:-:S07]  /*1cb0*/  IMAD.MOV.U32 R0, RZ, RZ, RZ ;  /* 0x000000ffff007224 */ /* 0x000fce00078e00ff */
.L_x_29:
[C---:B------:R-:W-:Y:S02]  /*1cc0*/  IADD3 R2, P0, PT, R0.reuse, UR8, RZ ;  /* 0x0000000800027c10 */ /* 0x040fe4000ff1e0ff */
[----:B------:R-:W-:Y:S02]  /*1cd0*/  IADD3 R4, PT, PT, R1, R0, RZ ;  /* 0x0000000001047210 */ /* 0x000fe40007ffe0ff */
[----:B------:R-:W-:-:S05]  /*1ce0*/  LEA.HI.X.SX32 R3, R0, UR9, 0x1, P0 ;  /* 0x0000000900037c11 */ /* 0x000fca00080f0eff */
[----:B------:R1:W-:Y:S04]  /*1cf0*/  STG.E.U8 desc[UR6][R2.64], R13 ;  /* 0x0000000d02007986 */ /* 0x0003e8000c101106 */
[----:B-1----:R-:W2:Y:S01]  /*1d00*/  LDL.U8 R13, [R4+0x1] ;  /* 0x00000100040d7983 */ /* 0x002ea20000100000 */
[----:B------:R-:W-:Y:S01]  /*1d10*/  VIADD R0, R0, 0x1 ;  /* 0x0000000100007836 */ /* 0x000fe20000000000 */
[----:B--2---:R-:W-:-:S13]  /*1d20*/  ISETP.NE.AND P0, PT, R13, RZ, PT ;  /* 0x000000ff0d00720c */ /* 0x004fda0003f05270 */
[----:B------:R-:W-:Y:S05]  /*1d30*/  @P0 BRA `(.L_x_29) ;  /* 0xfffffffc00e00947 */ /* 0x000fea000383ffff */
.L_x_28:
[----:B------:R-:W-:Y:S01]  /*1d40*/  VIADD R0, R0, UR5 ;  /* 0x0000000500007c36 */ /* 0x000fe20008000000 */
[----:B------:R-:W-:-:S04]  /*1d50*/  UMOV UR4, URZ ;  /* 0x000000ff00047c82 */ /* 0x000fc80008000000 */
[----:B------:R-:W-:-:S05]  /*1d60*/  IADD3 R2, P0, PT, R0, UR10, RZ ;  /* 0x0000000a00027c10 */ /* 0x000fca000ff1e0ff */
[----:B------:R-:W-:-:S05]  /*1d70*/  IMAD.X R3, RZ, RZ, UR11, P0 ;  /* 0x0000000bff037e24 */ /* 0x000fca00080e06ff */
[----:B------:R1:W-:Y:S03]  /*1d80*/  STG.E.U8 desc[UR6][R2.64], RZ ;  /* 0x000000ff02007986 */ /* 0x0003e6000c101106 */
.L_x_30:
[----:B------:R-:W-:-:S04]  /*1d90*/  UIADD3 UR5, UP0, UPT, UR4, UR10, URZ ;  /* 0x0000000a04057290 */ /* 0x000fc8000ff1e0ff */
[----:B------:R-:W-:Y:S02]  /*1da0*/  UIADD3.X UR8, UPT, UPT, URZ, UR11, URZ, UP0, !UPT ;  /* 0x0000000bff087290 */ /* 0x000fe400087fe4ff */
[----:B------:R-:W-:-:S04]  /*1db0*/  IMAD.U32 R14, RZ, RZ, UR5 ;  /* 0x00000005ff0e7e24 */ /* 0x000fc8000f8e00ff */
[----:B0-----:R-:W-:-:S05]  /*1dc0*/  IMAD.U32 R15, RZ, RZ, UR8 ;  /* 0x00000008ff0f7e24 */ /* 0x001fca000f8e00ff */
[----:B------:R-:W2:Y:S01]  /*1dd0*/  LDG.E.U8 R0, desc[UR6][R14.64] ;  /* 0x000000060e007981 */ /* 0x000ea2000c1e1100 */
[----:B------:R-:W-:Y:S01]  /*1de0*/  UIADD3 UR4, UPT, UPT, UR4, 0x1, URZ ;  /* 0x0000000104047890 */ /* 0x000fe2000fffe0ff */
[----:B--2---:R-:W-:-:S13]  /*1df0*/  ISETP.NE.AND P0, PT, R0, RZ, PT ;  /* 0x000000ff0000720c */ /* 0x004fda0003f05270 */
[----:B------:R-:W-:Y:S05]  /*1e00*/  @P0 BRA `(.L_x_30) ;  /* 0xfffffffc00e00947 */ /* 0x000fea000383ffff */
[----:B------:R-:W-:Y:S01]  /*1e10*/  FMUL R13, R5, 100 ;  /* 0x42c80000050d7820 */ /* 0x000fe20000400000 */
[----:B------:R0:W-:Y:S01]  /*1e20*/  STG.E.U8 desc[UR6][R14.64+0x3], R8 ;  /* 0x000003080e007986 */ /* 0x0001e2000c101106 */
[----:B------:R-:W-:Y:S01]  /*1e30*/  MOV R5, 0x25 ;  /* 0x0000002500057802 */ /* 0x000fe20000000f00 */
[----:B-1----:R-:W-:Y:S01]  /*1e40*/  IMAD.MOV.U32 R3, RZ, RZ, 0x30 ;  /* 0x00000030ff037424 */ /* 0x002fe200078e00ff */
[----:B------:R-:W1:Y:S01]  /*1e50*/  F2I.TRUNC.NTZ R6, R13 ;  /* 0x0000000d00067305 */ /* 0x000e62000020f100 */
[----:B------:R2:W-:Y:S01]  /*1e60*/  STG.E.U8 desc[UR6][R14.64+0x4], R9 ;  /* 0x000004090e007986 */ /* 0x0005e2000c101106 */
[----:B------:R-:W-:Y:S02]  /*1e70*/  HFMA2 R0, -RZ, RZ, 0, 2.6226043701171875e-06 ;  /* 0x0000002cff007431 */ /* 0x000fe400000001ff */
[----:B------:R-:W-:Y:S01]  /*1e80*/  IMAD.MOV.U32 R2, RZ, RZ, 0x61 ;  /* 0x00000061ff027424 */ /* 0x000fe200078e00ff */
[----:B------:R3:W-:Y:S01]  /*1e90*/  STG.E.U8 desc[UR6][R14.64+0x5], R10 ;  /* 0x0000050a0e007986 */ /* 0x0007e2000c101106 */
[----:B------:R-:W-:-:S02]  /*1ea0*/  IMAD.MOV.U32 R4, RZ, RZ, 0x69 ;  /* 0x00000069ff047424 */ /* 0x000fc400078e00ff */
[----:B0-----:R-:W-:Y:S01]  /*1eb0*/  IMAD.MOV.U32 R8, RZ, RZ, 0x72 ;  /* 0x00000072ff087424 */ /* 0x001fe200078e00ff */
[----:B------:R-:W-:Y:S01]  /*1ec0*/  STG.E.U8 desc[UR6][R14.64+0x2], R11 ;  /* 0x0000020b0e007986 */ /* 0x000fe2000c101106 */
[----:B--2---:R-:W-:-:S03]  /*1ed0*/  IMAD.MOV.U32 R9, RZ, RZ, 0x65 ;  /* 0x00000065ff097424 */ /* 0x004fc600078e00ff */
[----:B------:R-:W-:Y:S01]  /*1ee0*/  STG.E.U8 desc[UR6][R14.64+0xc], R11 ;  /* 0x00000c0b0e007986 */ /* 0x000fe2000c101106 */
[----:B-1----:R-:W-:Y:S01]  /*1ef0*/  ISETP.NE.AND P0, PT, R6, RZ, PT ;  /* 0x000000ff0600720c */ /* 0x002fe20003f05270 */
[----:B---3--:R-:W-:Y:S02]  /*1f00*/  IMAD.MOV.U32 R10, RZ, RZ, 0x3a ;  /* 0x0000003aff0a7424 */ /* 0x008fe400078e00ff */
[----:B------:R-:W-:Y:S04]  /*1f10*/  STG.E.U8 desc[UR6][R14.64+0x9], R8 ;  /* 0x000009080e007986 */ /* 0x000fe8000c101106 */
[----:B------:R-:W-:Y:S04]  /*1f20*/  STG.E.U8 desc[UR6][R14.64+0xa], R9 ;  /* 0x00000a090e007986 */ /* 0x000fe8000c101106 */
[----:B------:R-:W-:Y:S04]  /*1f30*/  STG.E.U8 desc[UR6][R14.64+0xb], R10 ;  /* 0x00000b0a0e007986 */ /* 0x000fe8000c101106 */
[----:B------:R-:W-:Y:S04]  /*1f40*/  STG.E.U8 desc[UR6][R14.64+0x6], R7 ;  /* 0x000006070e007986 */ /* 0x000fe8000c101106 */
[----:B------:R-:W-:Y:S04]  /*1f50*/  STG.E.U8 desc[UR6][R14.64+0xd], RZ ;  /* 0x00000dff0e007986 */ /* 0x000fe8000c101106 */
        /* <DEDUP_REMOVED lines=13> */
[----:B------:R-:W-:Y:S01]  /*2030*/  IMAD.MOV.U32 R4, RZ, RZ, RZ ;  /* 0x000000ffff047224 */ /* 0x000fe200078e00ff */
[----:B------:R-:W-:-:S07]  /*2040*/  MOV R6, R3 ;  /* 0x0000000300067202 */ /* 0x000fce0000000f00 */
.L_x_33:
[C---:B------:R-:W-:Y:S01]  /*2050*/  ISETP.GE.U32.AND P0, PT, R6.reuse, 0xa, PT ;  /* 0x0000000a0600780c */ /* 0x040fe20003f06070 */
[----:B------:R-:W-:-:S04]  /*2060*/  IMAD.HI.U32 R8, R6, -0x33333333, RZ ;  /* 0xcccccccd06087827 */ /* 0x000fc800078e00ff */
[----:B------:R-:W-:Y:S01]  /*2070*/  VIADD R4, R4, 0x1 ;  /* 0x0000000104047836 */ /* 0x000fe20000000000 */
[----:B------:R-:W-:-:S07]  /*2080*/  SHF.R.U32.HI R6, RZ, 0x3, R8 ;  /* 0x00000003ff067819 */ /* 0x000fce0000011608 */
[----:B------:R-:W-:Y:S05]  /*2090*/  @P0 BRA `(.L_x_33) ;  /* 0xfffffffc00ec0947 */ /* 0x000fea000383ffff */
.L_x_32:
        /* <DEDUP_REMOVED lines=9> */
.L_x_35:
[----:B0-----:R-:W-:-:S04]  /*2130*/  IMAD.HI R9, R3, 0x66666667, RZ ;  /* 0x6666666703097827 */ /* 0x001fc800078e02ff */
[----:B------:R-:W-:Y:S01]  /*2140*/  IMAD.HI R11, R3, 0x51eb851f, RZ ;  /* 0x51eb851f030b7827 */ /* 0x000fe200078e02ff */
[----:B------:R-:W-:-:S03]  /*2150*/  SHF.R.U32.HI R10, RZ, 0x1f, R9 ;  /* 0x0000001fff0a7819 */ /* 0x000fc60000011609 */
[----:B------:R-:W-:Y:S01]  /*2160*/  IMAD.HI R14, R3, 0x10624dd3, RZ ;  /* 0x10624dd3030e7827 */ /* 0x000fe200078e02ff */
[----:B------:R-:W-:Y:S02]  /*2170*/  SHF.R.U32.HI R12, RZ, 0x1f, R11 ;  /* 0x0000001fff0c7819 */ /* 0x000fe4000001160b */
[----:B------:R-:W-:Y:S01]  /*2180*/  LEA.HI.SX32 R10, R9, R10, 0x1e ;  /* 0x0000000a090a7211 */ /* 0x000fe200078ff2ff */
[----:B------:R-:W-:Y:S01]  /*2190*/  IMAD.IADD R20, R1, 0x1, R6 ;  /* 0x0000000101147824 */ /* 0x000fe200078e0206 */
[----:B------:R-:W-:Y:S01]  /*21a0*/  SHF.R.U32.HI R15, RZ, 0x1f, R14 ;  /* 0x0000001fff0f7819 */ /* 0x000fe2000001160e */
[----:B------:R-:W-:Y:S01]  /*21b0*/  VIADD R8, R8, 0x4 ;  /* 0x0000000408087836 */ /* 0x000fe20000000000 */
        /* <DEDUP_REMOVED lines=14> */
[C-C-:B------:R-:W-:Y:S01]  /*22a0*/  IADD3 R15, PT, PT, R1.reuse, -0x1, R6.reuse ;  /* 0xffffffff010f7810 */ /* 0x140fe20007ffe006 */
[----:B------:R-:W-:Y:S01]  /*22b0*/  IMAD R14, R14, -0xa, R11 ;  /* 0xfffffff60e0e7824 */ /* 0x000fe200078e020b */
[C-C-:B------:R-:W-:Y:S01]  /*22c0*/  IADD3 R11, PT, PT, R1.reuse, -0x2, R6.reuse ;  /* 0xfffffffe010b7810 */ /* 0x140fe20007ffe006 */
[----:B------:R-:W-:Y:S01]  /*22d0*/  IMAD R18, R18, -0xa, R17 ;  /* 0xfffffff612127824 */ /* 0x000fe200078e0211 */
[----:B------:R-:W-:Y:S01]  /*22e0*/  IADD3 R17, PT, PT, R1, 0x1, R6 ;  /* 0x0000000101117810 */ /* 0x000fe20007ffe006 */
[----:B------:R-:W-:Y:S01]  /*22f0*/  VIADD R9, R9, 0x30 ;  /* 0x0000003009097836 */ /* 0x000fe20000000000 */
[----:B------:R-:W-:Y:S01]  /*2300*/  IADD3 R10, PT, PT, R10, 0x30, RZ ;  /* 0x000000300a0a7810 */ /* 0x000fe20007ffe0ff */
[----:B------:R-:W-:-:S02]  /*2310*/  VIADD R14, R14, 0x30 ;  /* 0x000000300e0e7836 */ /* 0x000fc40000000000 */
[----:B------:R-:W-:Y:S02]  /*2320*/  VIADD R18, R18, 0x30 ;  /* 0x0000003012127836 */ /* 0x000fe40000000000 */
[----:B------:R0:W-:Y:S01]  /*2330*/  STL.U8 [R17], R10 ;  /* 0x0000000a11007387 */ /* 0x0001e20000100000 */
[----:B------:R-:W-:-:S03]  /*2340*/  IMAD.HI R3, R3, 0x68db8bad, RZ ;  /* 0x68db8bad03037827 */ /* 0x000fc600078e02ff */
[----:B------:R0:W-:Y:S01]  /*2350*/  STL.U8 [R20], R9 ;  /* 0x0000000914007387 */ /* 0x0001e20000100000 */
[----:B------:R-:W-:Y:S01]  /*2360*/  VIADD R6, R6, 0xfffffffc ;  /* 0xfffffffc06067836 */ /* 0x000fe20000000000 */
[----:B------:R-:W-:Y:S02]  /*2370*/  SHF.R.U32.HI R12, RZ, 0x1f, R3 ;  /* 0x0000001fff0c7819 */ /* 0x000fe40000011603 */
[----:B------:R0:W-:Y:S02]  /*2380*/  STL.U8 [R15], R14 ;  /* 0x0000000e0f007387 */ /* 0x0001e40000100000 */
[----:B------:R-:W-:Y:S02]  /*2390*/  LEA.HI.SX32 R3, R3, R12, 0x14 ;  /* 0x0000000c03037211 */ /* 0x000fe400078fa2ff */
[----:B------:R0:W-:Y:S01]  /*23a0*/  STL.U8 [R11], R18 ;  /* 0x000000120b007387 */ /* 0x0001e20000100000 */
[----:B------:R-:W-:Y:S05]  /*23b0*/  @P0 BRA `(.L_x_35) ;  /* 0xfffffffc005c0947 */ /* 0x000fea000383ffff */
[----:B------:R-:W-:-:S07]  /*23c0*/  IADD3 R6, PT, PT, R6, 0x2, RZ ;  /* 0x0000000206067810 */ /* 0x000fce0007ffe0ff */
.L_x_34:
[----:B------:R-:W-:-:S13]  /*23d0*/  ISETP.NE.AND P0, PT, R16, RZ, PT ;  /* 0x000000ff1000720c */ /* 0x000fda0003f05270 */
[----:B------:R-:W-:Y:S05]  /*23e0*/  @!P0 BRA `(.L_x_31) ;  /* 0x0000000000788947 */ /* 0x000fea0003800000 */
[----:B------:R-:W-:Y:S02]  /*23f0*/  ISETP.NE.AND P0, PT, R16, 0x1, PT ;  /* 0x000000011000780c */ /* 0x000fe40003f05270 */
[----:B------:R-:W-:-:S04]  /*2400*/  LOP3.LUT R8, R4, 0x1, RZ, 0xc0, !PT ;  /* 0x0000000104087812 */ /* 0x000fc800078ec0ff */
[----:B------:R-:W-:-:S07]  /*2410*/  ISETP.NE.U32.AND P1, PT, R8, 0x1, PT ;  /* 0x000000010800780c */ /* 0x000fce0003f25070 */
[----:B------:R-:W-:Y:S06]  /*2420*/  @!P0 BRA `(.L_x_36) ;  /* 0x0000000000488947 */ /* 0x000fec0003800000 */
[----:B------:R-:W-:Y:S01]  /*2430*/  IMAD.HI R8, R3, 0x66666667, RZ ;  /* 0x6666666703087827 */ /* 0x000fe200078e02ff */
[----:B------:R-:W-:-:S03]  /*2440*/  IADD3 R12, PT, PT, R1, -0x1, R6 ;  /* 0xffffffff010c7810 */ /* 0x000fc60007ffe006 */
[----:B------:R-:W-:Y:S01]  /*2450*/  VIADD R6, R6, 0xfffffffe ;  /* 0xfffffffe06067836 */ /* 0x000fe20000000000 */
[----:B0-----:R-:W-:-:S04]  /*2460*/  SHF.R.U32.HI R9, RZ, 0x1f, R8 ;  /* 0x0000001fff097819 */ /* 0x001fc80000011608 */
        /* <DEDUP_REMOVED lines=14> */
.L_x_36:
[----:B------:R-:W-:Y:S05]  /*2550*/  @P1 BRA `(.L_x_31) ;  /* 0x00000000001c1947 */ /* 0x000fea0003800000 */
[----:B------:R-:W-:-:S05]  /*2560*/  IMAD.HI R8, R3, 0x66666667, RZ ;  /* 0x6666666703087827 */ /* 0x000fca00078e02ff */
[----:B01----:R-:W-:-:S04]  /*2570*/  SHF.R.U32.HI R9, RZ, 0x1f, R8 ;  /* 0x0000001fff097819 */ /* 0x003fc80000011608 */
[----:B------:R-:W-:-:S05]  /*2580*/  LEA.HI R8, R8, R9, RZ, 0x1e ;  /* 0x0000000908087211 */ /* 0x000fca00078ff0ff */
[----:B------:R-:W-:Y:S01]  /*2590*/  IMAD R8, R8, -0xa, R3 ;  /* 0xfffffff608087824 */ /* 0x000fe200078e0203 */
[----:B------:R-:W-:-:S03]  /*25a0*/  IADD3 R3, PT, PT, R1, -0x1, R6 ;  /* 0xffffffff01037810 */ /* 0x000fc60007ffe006 */
[----:B------:R-:W-:-:S05]  /*25b0*/  VIADD R8, R8, 0x30 ;  /* 0x0000003008087836 */ /* 0x000fca0000000000 */
[----:B------:R2:W-:Y:S02]  /*25c0*/  STL.U8 [R3], R8 ;  /* 0x0000000803007387 */ /* 0x0005e40000100000 */
.L_x_31:
[----:B------:R-:W-:Y:S01]  /*25d0*/  FSETP.GEU.AND P0, PT, R13, R0, PT ;  /* 0x000000000d00720b */ /* 0x000fe20003f0e000 */
[----:B------:R-:W-:Y:S01]  /*25e0*/  UMOV UR4, URZ ;  /* 0x000000ff00047c82 */ /* 0x000fe20008000000 */
[----:B------:R-:W-:Y:S02]  /*25f0*/  IADD3 R4, PT, PT, R1, R4, RZ ;  /* 0x0000000401047210 */ /* 0x000fe40007ffe0ff */
[----:B------:R-:W-:-:S03]  /*2600*/  FSEL R2, -R2, R2, !P0 ;  /* 0x0000000202027208 */ /* 0x000fc60004000100 */
[----:B------:R3:W-:Y:S02]  /*2610*/  STL.U8 [R4], R7 ;  /* 0x0000000704007387 */ /* 0x0007e40000100000 */
[----:B------:R-:W-:Y:S02]  /*2620*/  FMUL R2, R2, 10 ;  /* 0x4120000002027820 */ /* 0x000fe40000400000 */
[----:B------:R3:W-:Y:S04]  /*2630*/  STL.U8 [R4+0x2], RZ ;  /* 0x000002ff04007387 */ /* 0x0007e80000100000 */
[----:B------:R-:W4:Y:S02]  /*2640*/  F2I.TRUNC.NTZ R2, R2 ;  /* 0x0000000200027305 */ /* 0x000f24000020f100 */
[----:B----4-:R-:W-:-:S05]  /*2650*/  VIADD R0, R2, 0x30 ;  /* 0x0000003002007836 */ /* 0x010fca0000000000 */
[----:B------:R3:W-:Y:S02]  /*2660*/  STL.U8 [R4+0x1], R0 ;  /* 0x0000010004007387 */ /* 0x0007e40000100000 */
.L_x_37:
        /* <DEDUP_REMOVED lines=15> */
.L_x_39:
[C---:B------:R-:W-:Y:S02]  /*2760*/  IADD3 R2, P0, PT, R0.reuse, UR8, RZ ;  /* 0x0000000800027c10 */ /* 0x040fe4000ff1e0ff */
[----:B------:R-:W-:Y:S02]  /*2770*/  IADD3 R4, PT, PT, R1, R0, RZ ;  /* 0x0000000001047210 */ /* 0x000fe40007ffe0ff */
[----:B------:R-:W-:-:S05]  /*2780*/  LEA.HI.X.SX32 R3, R0, UR9, 0x1, P0 ;  /* 0x0000000900037c11 */ /* 0x000fca00080f0eff */
[----:B------:R2:W-:Y:S04]  /*2790*/  STG.E.U8 desc[UR6][R2.64], R7 ;  /* 0x0000000702007986 */ /* 0x0005e8000c101106 */
[----:B--2---:R-:W2:Y:S01]  /*27a0*/  LDL.U8 R7, [R4+0x1] ;  /* 0x0000010004077983 */ /* 0x004ea20000100000 */
[----:B------:R-:W-:Y:S01]  /*27b0*/  VIADD R0, R0, 0x1 ;  /* 0x0000000100007836 */ /* 0x000fe20000000000 */
[----:B--2---:R-:W-:-:S13]  /*27c0*/  ISETP.NE.AND P0, PT, R7, RZ, PT ;  /* 0x000000ff0700720c */ /* 0x004fda0003f05270 */
[----:B------:R-:W-:Y:S05]  /*27d0*/  @P0 BRA `(.L_x_39) ;  /* 0xfffffffc00e00947 */ /* 0x000fea000383ffff */
.L_x_38:
[----:B------:R-:W-:Y:S01]  /*27e0*/  VIADD R0, R0, UR5 ;  /* 0x0000000500007c36 */ /* 0x000fe20008000000 */
[----:B------:R-:W-:-:S04]  /*27f0*/  UMOV UR4, URZ ;  /* 0x000000ff00047c82 */ /* 0x000fc80008000000 */
[----:B------:R-:W-:-:S05]  /*2800*/  IADD3 R2, P0, PT, R0, UR10, RZ ;  /* 0x0000000a00027c10 */ /* 0x000fca000ff1e0ff */
[----:B------:R-:W-:-:S05]  /*2810*/  IMAD.X R3, RZ, RZ, UR11, P0 ;  /* 0x0000000bff037e24 */ /* 0x000fca00080e06ff */
[----:B------:R2:W-:Y:S03]  /*2820*/  STG.E.U8 desc[UR6][R2.64], RZ ;  /* 0x000000ff02007986 */ /* 0x0005e6000c101106 */
.L_x_40:
        /* <DEDUP_REMOVED lines=8> */
[----:B------:R2:W-:Y:S01]  /*28b0*/  STG.E.U8 desc[UR6][R2.64], R5 ;  /* 0x0000000502007986 */ /* 0x0005e2000c101106 */
[----:B01----:R-:W-:-:S03]  /*28c0*/  HFMA2 R9, -RZ, RZ, 0, 5.9604644775390625e-08 ;  /* 0x00000001ff097431 */ /* 0x003fc600000001ff */
[----:B------:R2:W-:Y:S01]  /*28d0*/  STG.E.U8 desc[UR6][R2.64+0x1], RZ ;  /* 0x000001ff02007986 */ /* 0x0005e2000c101106 */
[----:B------:R-:W-:Y:S05]  /*28e0*/  BRA `(.L_x_20) ;  /* 0x000000bc00ac7947 */ /* 0x000fea0003800000 */
.L_x_8:
[----:B-1----:R-:W-:-:S05]  /*28f0*/  IMAD.MOV.U32 R0, RZ, RZ, -0x2 ;  /* 0xfffffffeff007424 */ /* 0x002fca00078e00ff */
[----:B------:R-:W-:-:S05]  /*2900*/  VIADDMNMX.U32 R17, R17, R0, 0x3, PT ;  /* 0x0000000311117446 */ /* 0x000fca0003800000 */
[----:B------:R-:W-:-:S04]  /*2910*/  IMAD.SHL.U32 R17, R17, 0x4, RZ ;  /* 0x0000000411117824 */ /* 0x000fc800078e00ff */
[----:B------:R-:W0:Y:S02]  /*2920*/  LDC R4, c[0x2][R17+0xc] ;  /* 0x0080030011047b82 */ /* 0x000e240000000800 */
[----:B0----5:R-:W-:-:S04]  /*2930*/  SHF.R.S32.HI R5, RZ, 0x1f, R4 ;  /* 0x0000001fff057819 */ /* 0x021fc80000011404 */
.L_x_243:
[----:B------:R-:W-:Y:S05]  /*2940*/  BRX R4 -0x2950                                                          (*"BRANCH_TARGETS .L_x_244,.L_x_245,.L_x_246,.L_x_242"*) ;  /* 0xffffffd404ac7949 */ /* 0x000fea000383ffff */
.L_x_246:
[----:B------:R-:W-:Y:S02]  /*2950*/  IMAD.MOV.U32 R3, RZ, RZ, 0x50 ;  /* 0x00000050ff037424 */ /* 0x000fe400078e00ff */
[----:B------:R-:W-:Y:S02]  /*2960*/  HFMA2 R4, -RZ, RZ, 0, 6.139278411865234375e-06 ;  /* 0x00000067ff047431 */ /* 0x000fe400000001ff */
[----:B------:R-:W-:Y:S01]  /*2970*/  IMAD.MOV.U32 R0, RZ, RZ, 0x72 ;  /* 0x00000072ff007424 */ /* 0x000fe200078e00ff */
[----:B------:R-:W-:Y:S01]  /*2980*/  STG.E.U8 desc[UR6][R6.64+0x21], RZ ;  /* 0x000021ff06007986 */ /* 0x000fe2000c101106 */
[----:B------:R-:W-:Y:S02]  /*2990*/  IMAD.MOV.U32 R8, RZ, RZ, 0x63 ;  /* 0x00000063ff087424 */ /* 0x000fe400078e00ff */
[----:B------:R-:W-:Y:S01]  /*29a0*/  IMAD.MOV.U32 R2, RZ, RZ, 0x6f ;  /* 0x0000006fff027424 */ /* 0x000fe200078e00ff */
[----:B------:R0:W-:Y:S01]  /*29b0*/  STG.E.U8 desc[UR6][R6.64], R3 ;  /* 0x0000000306007986 */ /* 0x0001e2000c101106 */
[----:B------:R-:W-:-:S02]  /*29c0*/  IMAD.MOV.U32 R9, RZ, RZ, 0x6e ;  /* 0x0000006eff097424 */ /* 0x000fc400078e00ff */
[----:B------:R-:W-:Y:S01]  /*29d0*/  IMAD.MOV.U32 R5, RZ, RZ, 0x61 ;  /* 0x00000061ff057424 */ /* 0x000fe200078e00ff */
[----:B------:R-:W-:Y:S04]  /*29e0*/  STG.E.U8 desc[UR6][R6.64+0x1], R0 ;  /* 0x0000010006007986 */ /* 0x000fe8000c101106 */
[----:B------:R-:W-:Y:S01]  /*29f0*/  STG.E.U8 desc[UR6][R6.64+0x4], R0 ;  /* 0x0000040006007986 */ /* 0x000fe2000c101106 */
[----:B0-----:R-:W-:-:S03]  /*2a00*/  IMAD.MOV.U32 R3, RZ, RZ, 0x6d ;  /* 0x0000006dff037424 */ /* 0x001fc600078e00ff */
[----:B------:R-:W-:Y:S04]  /*2a10*/  STG.E.U8 desc[UR6][R6.64+0x10], R0 ;  /* 0x0000100006007986 */ /* 0x000fe8000c101106 */
[----:B------:R0:W-:Y:S04]  /*2a20*/  STG.E.U8 desc[UR6][R6.64+0x1d], R0 ;  /* 0x00001d0006007986 */ /* 0x0001e8000c101106 */
[----:B------:R-:W-:Y:S04]  /*2a30*/  STG.E.U8 desc[UR6][R6.64+0x2], R2 ;  /* 0x0000020206007986 */ /* 0x000fe8000c101106 */
[----:B------:R-:W-:Y:S01]  /*2a40*/  STG.E.U8 desc[UR6][R6.64+0xa], R2 ;  /* 0x00000a0206007986 */ /* 0x000fe2000c101106 */
[----:B0-----:R-:W-:-:S03]  /*2a50*/  PRMT R0, R3, 0x7610, R0 ;  /* 0x0000761003007816 */ /* 0x001fc60000000000 */
[----:B------:R-:W-:Y:S01]  /*2a60*/  STG.E.U8 desc[UR6][R6.64+0x14], R2 ;  /* 0x0000140206007986 */ /* 0x000fe2000c101106 */
[----:B------:R-:W-:Y:S01]  /*2a70*/  PRMT R3, R8, 0x7610, R3 ;  /* 0x0000761008037816 */ /* 0x000fe20000000003 */
[----:B------:R-:W-:Y:S02]  /*2a80*/  IMAD.MOV.U32 R8, RZ, RZ, 0x69 ;  /* 0x00000069ff087424 */ /* 0x000fe400078e00ff */
[----:B------:R0:W-:Y:S04]  /*2a90*/  STG.E.U8 desc[UR6][R6.64+0x17], R2 ;  /* 0x0000170206007986 */ /* 0x0001e8000c101106 */
[----:B------:R-:W-:Y:S04]  /*2aa0*/  STG.E.U8 desc[UR6][R6.64+0x3], R4 ;  /* 0x0000030406007986 */ /* 0x000fe8000c101106 */
[----:B------:R-:W-:Y:S01]  /*2ab0*/  STG.E.U8 desc[UR6][R6.64+0x13], R4 ;  /* 0x0000130406007986 */ /* 0x000fe2000c101106 */
[----:B0-----:R-:W-:-:S03]  /*2ac0*/  PRMT R2, R8, 0x7610, R2 ;  /* 0x0000761008027816 */ /* 0x001fc60000000002 */
[----:B------:R0:W-:Y:S01]  /*2ad0*/  STG.E.U8 desc[UR6][R6.64+0x1b], R4 ;  /* 0x00001b0406007986 */ /* 0x0001e2000c101106 */
[----:B------:R-:W-:-:S03]  /*2ae0*/  MOV R8, 0x20 ;  /* 0x0000002000087802 */ /* 0x000fc60000000f00 */
[----:B------:R1:W-:Y:S04]  /*2af0*/  STG.E.U8 desc[UR6][R6.64+0x6], R0 ;  /* 0x0000060006007986 */ /* 0x0003e8000c101106 */
[----:B------:R-:W-:Y:S04]  /*2b00*/  STG.E.U8 desc[UR6][R6.64+0x8], R3 ;  /* 0x0000080306007986 */ /* 0x000fe8000c101106 */
[----:B------:R2:W-:Y:S01]  /*2b10*/  STG.E.U8 desc[UR6][R6.64+0x16], R3 ;  /* 0x0000160306007986 */ /* 0x0005e2000c101106 */
[----:B0-----:R-:W-:Y:S01]  /*2b20*/  PRMT R4, R9, 0x7610, R4 ;  /* 0x0000761009047816 */ /* 0x001fe20000000004 */
[----:B------:R-:W-:Y:S01]  /*2b30*/  IMAD.MOV.U32 R9, RZ, RZ, 0x75 ;  /* 0x00000075ff097424 */ /* 0x000fe200078e00ff */
[----:B-1----:R-:W-:Y:S01]  /*2b40*/  PRMT R0, R8, 0x7610, R0 ;  /* 0x0000761008007816 */ /* 0x002fe20000000000 */
[----:B------:R-:W-:Y:S01]  /*2b50*/  IMAD.MOV.U32 R8, RZ, RZ, 0x66 ;  /* 0x00000066ff087424 */ /* 0x000fe200078e00ff */
[----:B------:R-:W-:Y:S04]  /*2b60*/  STG.E.U8 desc[UR6][R6.64+0x9], R2 ;  /* 0x0000090206007986 */ /* 0x000fe8000c101106 */
[----:B------:R-:W-:Y:S01]  /*2b70*/  STG.E.U8 desc[UR6][R6.64+0x11], R2 ;  /* 0x0000110206007986 */ /* 0x000fe2000c101106 */
[----:B--2---:R-:W-:-:S03]  /*2b80*/  IMAD.MOV.U32 R3, RZ, RZ, 0x65 ;  /* 0x00000065ff037424 */ /* 0x004fc600078e00ff */
[----:B------:R0:W-:Y:S04]  /*2b90*/  STG.E.U8 desc[UR6][R6.64+0x1a], R2 ;  /* 0x00001a0206007986 */ /* 0x0001e8000c101106 */
[----:B------:R-:W-:Y:S04]  /*2ba0*/  STG.E.U8 desc[UR6][R6.64+0x5], R5 ;  /* 0x0000050506007986 */ /* 0x000fe8000c101106 */
[----:B------:R-:W-:Y:S04]  /*2bb0*/  STG.E.U8 desc[UR6][R6.64+0x7], R5 ;  /* 0x0000070506007986 */ /* 0x000fe8000c101106 */
[----:B------:R-:W-:Y:S01]  /*2bc0*/  STG.E.U8 desc[UR6][R6.64+0x1e], R5 ;  /* 0x00001e0506007986 */ /* 0x000fe2000c101106 */
[----:B0-----:R-:W-:-:S02]  /*2bd0*/  PRMT R2, R3, 0x7610, R2 ;  /* 0x0000761003027816 */ /* 0x001fc40000000002 */
[----:B------:R-:W-:Y:S01]  /*2be0*/  PRMT R3, R8, 0x7610, R3 ;  /* 0x0000761008037816 */ /* 0x000fe20000000003 */
[----:B------:R0:W-:Y:S04]  /*2bf0*/  STG.E.U8 desc[UR6][R6.64+0x20], R5 ;  /* 0x0000200506007986 */ /* 0x0001e8000c101106 */
[----:B------:R-:W-:Y:S04]  /*2c00*/  STG.E.U8 desc[UR6][R6.64+0xb], R4 ;  /* 0x00000b0406007986 */ /* 0x000fe8000c101106 */
[----:B------:R1:W-:Y:S01]  /*2c10*/  STG.E.U8 desc[UR6][R6.64+0x18], R4 ;  /* 0x0000180406007986 */ /* 0x0003e2000c101106 */
[----:B0-----:R-:W-:-:S03]  /*2c20*/  IMAD.MOV.U32 R5, RZ, RZ, 0x64 ;  /* 0x00000064ff057424 */ /* 0x001fc600078e00ff */
[----:B------:R0:W-:Y:S04]  /*2c30*/  STG.E.U8 desc[UR6][R6.64+0xc], R0 ;  /* 0x00000c0006007986 */ /* 0x0001e8000c101106 */
[----:B------:R0:W-:Y:S01]  /*2c40*/  STG.E.U8 desc[UR6][R6.64+0xf], R0 ;  /* 0x00000f0006007986 */ /* 0x0001e2000c101106 */
[----:B-1----:R-:W-:-:S03]  /*2c50*/  PRMT R4, R9, 0x7610, R4 ;  /* 0x0000761009047816 */ /* 0x002fc60000000004 */
[----:B------:R0:W-:Y:S01]  /*2c60*/  STG.E.U8 desc[UR6][R6.64+0x15], R0 ;  /* 0x0000150006007986 */ /* 0x0001e2000c101106 */
[----:B------:R-:W-:-:S03]  /*2c70*/  IMAD.MOV.U32 R9, RZ, RZ, 0x1 ;  /* 0x00000001ff097424 */ /* 0x000fc600078e00ff */
[----:B------:R0:W-:Y:S04]  /*2c80*/  STG.E.U8 desc[UR6][R6.64+0xd], R5 ;  /* 0x00000d0506007986 */ /* 0x0001e8000c101106 */
[----:B------:R0:W-:Y:S04]  /*2c90*/  STG.E.U8 desc[UR6][R6.64+0x1f], R5 ;  /* 0x00001f0506007986 */ /* 0x0001e8000c101106 */
[----:B------:R0:W-:Y:S04]  /*2ca0*/  STG.E.U8 desc[UR6][R6.64+0xe], R2 ;  /* 0x00000e0206007986 */ /* 0x0001e8000c101106 */
[----:B------:R0:W-:Y:S04]  /*2cb0*/  STG.E.U8 desc[UR6][R6.64+0x12], R2 ;  /* 0x0000120206007986 */ /* 0x0001e8000c101106 */
[----:B------:R0:W-:Y:S04]  /*2cc0*/  STG.E.U8 desc[UR6][R6.64+0x19], R3 ;  /* 0x0000190306007986 */ /* 0x0001e8000c101106 */
[----:B------:R0:W-:Y:S01]  /*2cd0*/  STG.E.U8 desc[UR6][R6.64+0x1c], R4 ;  /* 0x00001c0406007986 */ /* 0x0001e2000c101106 */
[----:B------:R-:W-:Y:S05]  /*2ce0*/  BRA `(.L_x_20) ;  /* 0x000000b800ac7947 */ /* 0x000fea0003800000 */
.L_x_244:
[----:B------:R-:W-:-:S04]  /*2cf0*/  FSETP.GEU.AND P0, PT, R3, 35, PT ;  /* 0x420c00000300780b */ /* 0x000fc80003f0e000 */
[----:B------:R-:W-:-:S13]  /*2d00*/  FSETP.GEU.OR P0, PT, R13, 0.30000001192092895508, P0 ;  /* 0x3e99999a0d00780b */ /* 0x000fda000070e400 */
[----:B------:R-:W-:Y:S05]  /*2d10*/  @P0 BRA `(.L_x_41) ;  /* 0x0000001400ac0947 */ /* 0x000fea0003800000 */
[----:B------:R-:W-:Y:S01]  /*2d20*/  FMUL R13, R13, 100 ;  /* 0x42c800000d0d7820 */ /* 0x000fe20000400000 */
[----:B------:R-:W-:Y:S02]  /*2d30*/  HFMA2 R0, -RZ, RZ, 0, 4.88758087158203125e-06 ;  /* 0x00000052ff007431 */ /* 0x000fe400000001ff */
[----:B------:R-:W-:Y:S01]  /*2d40*/  IMAD.MOV.U32 R5, RZ, RZ, 0x6f ;  /* 0x0000006fff057424 */ /* 0x000fe200078e00ff */
[----:B------:R-:W-:Y:S01]  /*2d50*/  MOV R10, 0x74 ;  /* 0x00000074000a7802 */ /* 0x000fe20000000f00 */
[----:B------:R-:W0:Y:S01]  /*2d60*/  F2I.TRUNC.NTZ R14, R13 ;  /* 0x0000000d000e7305 */ /* 0x000e22000020f100 */
[----:B------:R-:W-:Y:S01]  /*2d70*/  IMAD.MOV.U32 R2, RZ, RZ, 0x69 ;  /* 0x00000069ff027424 */ /* 0x000fe200078e00ff */
[----:B------:R-:W-:Y:S01]  /*2d80*/  STG.E.U8 desc[UR6][R6.64+0x19], RZ ;  /* 0x000019ff06007986 */ /* 0x000fe2000c101106 */
[----:B------:R-:W-:Y:S02]  /*2d90*/  IMAD.MOV.U32 R8, RZ, RZ, 0x61 ;  /* 0x00000061ff087424 */ /* 0x000fe400078e00ff */
[----:B------:R-:W-:Y:S01]  /*2da0*/  IMAD.MOV.U32 R9, RZ, RZ, 0x63 ;  /* 0x00000063ff097424 */ /* 0x000fe200078e00ff */
[----:B------:R1:W-:Y:S01]  /*2db0*/  STG.E.U8 desc[UR6][R6.64], R0 ;  /* 0x0000000006007986 */ /* 0x0003e2000c101106 */
[----:B------:R-:W-:-:S02]  /*2dc0*/  IMAD.MOV.U32 R15, RZ, RZ, 0x75 ;  /* 0x00000075ff0f7424 */ /* 0x000fc400078e00ff */
[----:B------:R-:W-:Y:S01]  /*2dd0*/  IMAD.MOV.U32 R11, RZ, RZ, 0x6d ;  /* 0x0000006dff0b7424 */ /* 0x000fe200078e00ff */
[----:B------:R-:W-:Y:S01]  /*2de0*/  STG.E.U8 desc[UR6][R6.64+0x4], R5 ;  /* 0x0000040506007986 */ /* 0x000fe2000c101106 */
[----:B------:R-:W-:Y:S02]  /*2df0*/  IMAD.MOV.U32 R12, RZ, RZ, 0x3a ;  /* 0x0000003aff0c7424 */ /* 0x000fe400078e00ff */
[----:B------:R-:W-:Y:S01]  /*2e00*/  IMAD.MOV.U32 R4, RZ, RZ, 0x67 ;  /* 0x00000067ff047424 */ /* 0x000fe200078e00ff */
[----:B------:R2:W-:Y:S01]  /*2e10*/  STG.E.U8 desc[UR6][R6.64+0xd], R5 ;  /* 0x00000d0506007986 */ /* 0x0005e2000c101106 */
[----:B0-----:R-:W-:Y:S01]  /*2e20*/  ISETP.NE.AND P0, PT, R14, RZ, PT ;  /* 0x000000ff0e00720c */ /* 0x001fe20003f05270 */
[----:B-1----:R-:W-:Y:S02]  /*2e30*/  IMAD.MOV.U32 R0, RZ, RZ, 0x76 ;  /* 0x00000076ff007424 */ /* 0x002fe400078e00ff */
[----:B------:R-:W-:Y:S04]  /*2e40*/  STG.E.U8 desc[UR6][R6.64+0x1], R2 ;  /* 0x0000010206007986 */ /* 0x000fe8000c101106 */
[----:B------:R0:W-:Y:S01]  /*2e50*/  STG.E.U8 desc[UR6][R6.64+0xa], R0 ;  /* 0x00000a0006007986 */ /* 0x0001e2000c101106 */
[----:B--2---:R-:W-:-:S03]  /*2e60*/  IMAD.MOV.U32 R5, RZ, RZ, 0x48 ;  /* 0x00000048ff057424 */ /* 0x004fc600078e00ff */
[----:B------:R1:W-:Y:S04]  /*2e70*/  STG.E.U8 desc[UR6][R6.64+0x9], R2 ;  /* 0x0000090206007986 */ /* 0x0003e8000c101106 */
[----:B------:R-:W-:Y:S01]  /*2e80*/  STG.E.U8 desc[UR6][R6.64+0x6], R8 ;  /* 0x0000060806007986 */ /* 0x000fe2000c101106 */
[----:B0-----:R-:W-:-:S03]  /*2e90*/  IMAD.MOV.U32 R0, RZ, RZ, 0x30 ;  /* 0x00000030ff007424 */ /* 0x001fc600078e00ff */
[----:B------:R-:W-:Y:S01]  /*2ea0*/  STG.E.U8 desc[UR6][R6.64+0xb], R8 ;  /* 0x00000b0806007986 */ /* 0x000fe2000c101106 */
[----:B-1----:R-:W-:Y:S01]  /*2eb0*/  PRMT R2, R10, 0x7610, R2 ;  /* 0x000076100a027816 */ /* 0x002fe20000000002 */
[----:B------:R-:W-:Y:S02]  /*2ec0*/  HFMA2 R10, -RZ, RZ, 0, 1.9073486328125e-06 ;  /* 0x00000020ff0a7431 */ /* 0x000fe400000001ff */
[----:B------:R0:W-:Y:S04]  /*2ed0*/  STG.E.U8 desc[UR6][R6.64+0x15], R8 ;  /* 0x0000150806007986 */ /* 0x0001e8000c101106 */
[----:B------:R1:W-:Y:S04]  /*2ee0*/  STG.E.U8 desc[UR6][R6.64+0x7], R9 ;  /* 0x0000070906007986 */ /* 0x0003e8000c101106 */
[----:B------:R2:W-:Y:S01]  /*2ef0*/  STG.E.U8 desc[UR6][R6.64+0x10], R5 ;  /* 0x0000100506007986 */ /* 0x0005e2000c101106 */
[----:B0-----:R-:W-:-:S03]  /*2f00*/  IMAD.MOV.U32 R8, RZ, RZ, 0x2e ;  /* 0x0000002eff087424 */ /* 0x001fc600078e00ff */
[----:B------:R-:W-:Y:S01]  /*2f10*/  STG.E.U8 desc[UR6][R6.64+0x11], R15 ;  /* 0x0000110f06007986 */ /* 0x000fe2000c101106 */
[----:B-1----:R-:W-:-:S03]  /*2f20*/  IMAD.MOV.U32 R9, RZ, RZ, 0x65 ;  /* 0x00000065ff097424 */ /* 0x002fc600078e00ff */
[----:B------:R-:W-:Y:S01]  /*2f30*/  STG.E.U8 desc[UR6][R6.64+0x5], R10 ;  /* 0x0000050a06007986 */ /* 0x000fe2000c101106 */
[----:B--2---:R-:W-:-:S03]  /*2f40*/  @!P0 PRMT R5, R0, 0x7610, R5 ;  /* 0x0000761000058816 */ /* 0x004fc60000000005 */
[----:B------:R-:W-:Y:S01]  /*2f50*/  STG.E.U8 desc[UR6][R6.64+0x2], R9 ;  /* 0x0000020906007986 */ /* 0x000fe2000c101106 */
[----:B------:R-:W-:-:S03]  /*2f60*/  I2FP.F32.S32 R0, R14 ;  /* 0x0000000e00007245 */ /* 0x000fc60000201400 */
        /* <DEDUP_REMOVED lines=8> */
[----:B------:R1:W-:Y:S01]  /*2ff0*/  STG.E.U8 desc[UR6][R6.64+0x8], R2 ;  /* 0x0000080206007986 */ /* 0x0003e2000c101106 */
[----:B0-----:R-:W-:-:S02]  /*3000*/  IMAD.MOV.U32 R4, RZ, RZ, 0x64 ;  /* 0x00000064ff047424 */ /* 0x001fc400078e00ff */
[----:B-1----:R-:W-:-:S03]  /*3010*/  FADD R2, R13, -R0 ;  /* 0x800000000d027221 */ /* 0x002fc60000000000 */
[----:B------:R-:W-:Y:S04]  /*3020*/  STG.E.U8 desc[UR6][R6.64+0xc], R4 ;  /* 0x00000c0406007986 */ /* 0x000fe8000c101106 */
[----:B------:R-:W-:Y:S04]  /*3030*/  STG.E.U8 desc[UR6][R6.64+0x14], R4 ;  /* 0x0000140406007986 */ /* 0x000fe8000c101106 */
[----:B------:R0:W-:Y:S02]  /*3040*/  STG.E.U8 desc[UR6][R6.64+0x16], R4 ;  /* 0x0000160406007986 */ /* 0x0001e4000c101106 */
[----:B0-----:R-:W-:Y:S01]  /*3050*/  @!P0 IMAD.MOV.U32 R4, RZ, RZ, 0x1 ;  /* 0x00000001ff048424 */ /* 0x001fe200078e00ff */
[----:B------:R-:W-:Y:S06]  /*3060*/  @!P0 BRA `(.L_x_42) ;  /* 0x0000000400788947 */ /* 0x000fec0003800000 */
[----:B------:R-:W-:Y:S01]  /*3070*/  MOV R5, R14 ;  /* 0x0000000e00057202 */ /* 0x000fe20000000f00 */
[----:B------:R-:W-:-:S03]  /*3080*/  IMAD.MOV.U32 R4, RZ, RZ, RZ ;  /* 0x000000ffff047224 */ /* 0x000fc600078e00ff */
[----:B------:R-:W-:-:S13]  /*3090*/  ISETP.GE.AND P0, PT, R5, 0x1, PT ;  /* 0x000000010500780c */ /* 0x000fda0003f06270 */
[----:B------:R-:W-:Y:S05]  /*30a0*/  @!P0 BRA `(.L_x_43) ;  /* 0x00000000001c8947 */ /* 0x000fea0003800000 */
[----:B------:R-:W-:Y:S02]  /*30b0*/  IMAD.MOV.U32 R4, RZ, RZ, RZ ;  /* 0x000000ffff047224 */ /* 0x000fe400078e00ff */
[----:B------:R-:W-:-:S07]  /*30c0*/  IMAD.MOV.U32 R6, RZ, RZ, R5 ;  /* 0x000000ffff067224 */ /* 0x000fce00078e0005 */
.L_x_44:
[C---:B------:R-:W-:Y:S01]  /*30d0*/  ISETP.GE.U32.AND P0, PT, R6.reuse, 0xa, PT ;  /* 0x0000000a0600780c */ /* 0x040fe20003f06070 */
[----:B------:R-:W-:-:S04]  /*30e0*/  IMAD.HI.U32 R7, R6, -0x33333333, RZ ;  /* 0xcccccccd06077827 */ /* 0x000fc800078e00ff */
[----:B------:R-:W-:Y:S01]  /*30f0*/  VIADD R4, R4, 0x1 ;  /* 0x0000000104047836 */ /* 0x000fe20000000000 */
[----:B------:R-:W-:-:S07]  /*3100*/  SHF.R.U32.HI R6, RZ, 0x3, R7 ;  /* 0x00000003ff067819 */ /* 0x000fce0000011607 */
[----:B------:R-:W-:Y:S05]  /*3110*/  @P0 BRA `(.L_x_44) ;  /* 0xfffffffc00ec0947 */ /* 0x000fea000383ffff */
.L_x_43:
[----:B------:R-:W-:-:S13]  /*3120*/  ISETP.GE.AND P0, PT, R4, 0x1, PT ;  /* 0x000000010400780c */ /* 0x000fda0003f06270 */
[----:B------:R-:W-:Y:S05]  /*3130*/  @!P0 BRA `(.L_x_42) ;  /* 0x0000000400448947 */ /* 0x000fea0003800000 */
[C---:B------:R-:W-:Y:S01]  /*3140*/  ISETP.GE.U32.AND P0, PT, R4.reuse, 0x4, PT ;  /* 0x000000040400780c */ /* 0x040fe20003f06070 */
[----:B------:R-:W-:Y:S01]  /*3150*/  IMAD.MOV.U32 R6, RZ, RZ, R4 ;  /* 0x000000ffff067224 */ /* 0x000fe200078e0004 */
[----:B------:R-:W-:-:S11]  /*3160*/  LOP3.LUT R19, R4, 0x3, RZ, 0xc0, !PT ;  /* 0x0000000304137812 */ /* 0x000fd600078ec0ff */
[----:B------:R-:W-:Y:S05]  /*3170*/  @!P0 BRA `(.L_x_45) ;  /* 0x0000000000b48947 */ /* 0x000fea0003800000 */
[C---:B------:R-:W-:Y:S02]  /*3180*/  LOP3.LUT R7, R4.reuse, 0x7ffffffc, RZ, 0xc0, !PT ;  /* 0x7ffffffc04077812 */ /* 0x040fe400078ec0ff */
[----:B------:R-:W-:-:S03]  /*3190*/  IADD3 R6, PT, PT, R4, -0x2, RZ ;  /* 0xfffffffe04067810 */ /* 0x000fc60007ffe0ff */
[----:B------:R-:W-:-:S07]  /*31a0*/  IMAD.MOV R7, RZ, RZ, -R7 ;  /* 0x000000ffff077224 */ /* 0x000fce00078e0a07 */
.L_x_46:
        /* <DEDUP_REMOVED lines=28> */
[----:B------:R-:W-:Y:S01]  /*3370*/  IMAD.IADD R20, R1, 0x1, R6 ;  /* 0x0000000101147824 */ /* 0x000fe200078e0206 */
[----:B------:R-:W-:Y:S01]  /*3380*/  IADD3 R22, PT, PT, R22, 0x30, RZ ;  /* 0x0000003016167810 */ /* 0x000fe20007ffe0ff */
        /* <DEDUP_REMOVED lines=12> */
.L_x_45:
        /* <DEDUP_REMOVED lines=9> */
[----:B------:R-:W-:-:S04]  /*34e0*/  SHF.R.U32.HI R14, RZ, 0x1f, R7 ;  /* 0x0000001fff0e7819 */ /* 0x000fc80000011607 */
[----:B------:R-:W-:-:S05]  /*34f0*/  LEA.HI.SX32 R14, R7, R14, 0x1e ;  /* 0x0000000e070e7211 */ /* 0x000fca00078ff2ff */
[----:B------:R-:W-:-:S05]  /*3500*/  IMAD.HI R7, R14, 0x66666667, RZ ;  /* 0x666666670e077827 */ /* 0x000fca00078e02ff */
[----:B------:R-:W-:-:S04]  /*3510*/  SHF.R.U32.HI R16, RZ, 0x1f, R7 ;  /* 0x0000001fff107819 */ /* 0x000fc80000011607 */
[----:B------:R-:W-:Y:S01]  /*3520*/  LEA.HI R15, R7, R16, RZ, 0x1e ;  /* 0x00000010070f7211 */ /* 0x000fe200078ff0ff */
[----:B------:R-:W-:Y:S02]  /*3530*/  IMAD R7, R14, -0xa, R5 ;  /* 0xfffffff60e077824 */ /* 0x000fe400078e0205 */
[----:B------:R-:W-:Y:S02]  /*3540*/  IMAD.IADD R16, R1, 0x1, R6 ;  /* 0x0000000101107824 */ /* 0x000fe400078e0206 */
[----:B------:R-:W-:Y:S01]  /*3550*/  IMAD R15, R15, -0xa, R14 ;  /* 0xfffffff60f0f7824 */ /* 0x000fe200078e020e */
[----:B------:R-:W-:Y:S01]  /*3560*/  IADD3 R7, PT, PT, R7, 0x30, RZ ;  /* 0x0000003007077810 */ /* 0x000fe20007ffe0ff */
[----:B------:R-:W-:-:S04]  /*3570*/  IMAD.HI R5, R5, 0x51eb851f, RZ ;  /* 0x51eb851f05057827 */ /* 0x000fc800078e02ff */
[----:B------:R-:W-:Y:S01]  /*3580*/  VIADD R15, R15, 0x30 ;  /* 0x000000300f0f7836 */ /* 0x000fe20000000000 */
[----:B------:R1:W-:Y:S01]  /*3590*/  STL.U8 [R18], R7 ;  /* 0x0000000712007387 */ /* 0x0003e20000100000 */
[----:B------:R-:W-:-:S03]  /*35a0*/  SHF.R.U32.HI R14, RZ, 0x1f, R5 ;  /* 0x0000001fff0e7819 */ /* 0x000fc60000011605 */
[----:B------:R1:W-:Y:S01]  /*35b0*/  STL.U8 [R16], R15 ;  /* 0x0000000f10007387 */ /* 0x0003e20000100000 */
[----:B------:R-:W-:-:S07]  /*35c0*/  LEA.HI.SX32 R5, R5, R14, 0x1b ;  /* 0x0000000e05057211 */ /* 0x000fce00078fdaff */
.L_x_47:
[----:B------:R-:W-:Y:S05]  /*35d0*/  @P1 BRA `(.L_x_42) ;  /* 0x00000000001c1947 */ /* 0x000fea0003800000 */
[----:B-1----:R-:W-:-:S05]  /*35e0*/  IMAD.HI R7, R5, 0x66666667, RZ ;  /* 0x6666666705077827 */ /* 0x002fca00078e02ff */
[----:B------:R-:W-:-:S04]  /*35f0*/  SHF.R.U32.HI R14, RZ, 0x1f, R7 ;  /* 0x0000001fff0e7819 */ /* 0x000fc80000011607 */
[----:B------:R-:W-:-:S05]  /*3600*/  LEA.HI R14, R7, R14, RZ, 0x1e ;  /* 0x0000000e070e7211 */ /* 0x000fca00078ff0ff */
[----:B------:R-:W-:Y:S01]  /*3610*/  IMAD R14, R14, -0xa, R5 ;  /* 0xfffffff60e0e7824 */ /* 0x000fe200078e0205 */
[----:B------:R-:W-:-:S03]  /*3620*/  IADD3 R5, PT, PT, R1, -0x1, R6 ;  /* 0xffffffff01057810 */ /* 0x000fc60007ffe006 */
[----:B------:R-:W-:-:S05]  /*3630*/  VIADD R14, R14, 0x30 ;  /* 0x000000300e0e7836 */ /* 0x000fca0000000000 */
[----:B------:R2:W-:Y:S02]  /*3640*/  STL.U8 [R5], R14 ;  /* 0x0000000e05007387 */ /* 0x0005e40000100000 */
.L_x_42:
[----:B------:R-:W-:Y:S01]  /*3650*/  FSETP.GEU.AND P0, PT, R13, R0, PT ;  /* 0x000000000d00720b */ /* 0x000fe20003f0e000 */
[----:B--2---:R-:W-:Y:S01]  /*3660*/  IMAD.IADD R5, R1, 0x1, R4 ;  /* 0x0000000101057824 */ /* 0x004fe200078e0204 */
[----:B------:R-:W2:Y:S02]  /*3670*/  LDCU.64 UR10, c[0x0][0x3b0] ;  /* 0x00007600ff0a77ac */ /* 0x000ea40008000a00 */
[----:B------:R-:W-:Y:S02]  /*3680*/  FSEL R2, -R2, R2, !P0 ;  /* 0x0000000202027208 */ /* 0x000fe40004000100 */
[----:B------:R3:W-:Y:S01]  /*3690*/  STL.U8 [R5], R8 ;  /* 0x0000000805007387 */ /* 0x0007e20000100000 */
[----:B------:R-:W-:Y:S02]  /*36a0*/  UMOV UR4, URZ ;  /* 0x000000ff00047c82 */ /* 0x000fe40008000000 */
[----:B------:R-:W-:Y:S01]  /*36b0*/  FMUL R2, R2, 10 ;  /* 0x4120000002027820 */ /* 0x000fe20000400000 */
[----:B------:R3:W-:Y:S05]  /*36c0*/  STL.U8 [R5+0x2], RZ ;  /* 0x000002ff05007387 */ /* 0x0007ea0000100000 */
[----:B------:R-:W4:Y:S02]  /*36d0*/  F2I.TRUNC.NTZ R2, R2 ;  /* 0x0000000200027305 */ /* 0x000f24000020f100 */
[----:B----4-:R-:W-:-:S05]  /*36e0*/  VIADD R0, R2, 0x30 ;  /* 0x0000003002007836 */ /* 0x010fca0000000000 */
[----:B--2---:R3:W-:Y:S02]  /*36f0*/  STL.U8 [R5+0x1], R0 ;  /* 0x0000010005007387 */ /* 0x0047e40000100000 */
.L_x_48:
[----:B------:R-:W-:-:S04]  /*3700*/  UIADD3 UR8, UP0, UPT, UR4, UR10, URZ ;  /* 0x0000000a04087290 */ /* 0x000fc8000ff1e0ff */
[----:B------:R-:W-:Y:S02]  /*3710*/  UIADD3.X UR9, UPT, UPT, URZ, UR11, URZ, UP0, !UPT ;  /* 0x0000000bff097290 */ /* 0x000fe400087fe4ff */
[----:B------:R-:W-:-:S04]  /*3720*/  IMAD.U32 R4, RZ, RZ, UR8 ;  /* 0x00000008ff047e24 */ /* 0x000fc8000f8e00ff */
[----:B---3--:R-:W-:-:S05]  /*3730*/  MOV R5, UR9 ;  /* 0x0000000900057c02 */ /* 0x008fca0008000f00 */
        /* <DEDUP_REMOVED lines=9> */
[----:B-1----:R-:W-:Y:S01]  /*37d0*/  PRMT R7, R2, 0x7610, R7 ;  /* 0x0000761002077816 */ /* 0x002fe20000000007 */
[----:B------:R-:W-:-:S07]  /*37e0*/  IMAD.MOV.U32 R0, RZ, RZ, RZ ;  /* 0x000000ffff007224 */ /* 0x000fce00078e00ff */
.L_x_50:
[----:B------:R-:W-:Y:S01]  /*37f0*/  IADD3 R4, P0, PT, R0, UR8, RZ ;  /* 0x0000000800047c10 */ /* 0x000fe2000ff1e0ff */
[----:B------:R-:W-:-:S03]  /*3800*/  IMAD.IADD R2, R1, 0x1, R0 ;  /* 0x0000000101027824 */ /* 0x000fc600078e0200 */
[----:B------:R-:W-:-:S05]  /*3810*/  LEA.HI.X.SX32 R5, R0, UR9, 0x1, P0 ;  /* 0x0000000900057c11 */ /* 0x000fca00080f0eff */
[----:B------:R1:W-:Y:S04]  /*3820*/  STG.E.U8 desc[UR6][R4.64], R7 ;  /* 0x0000000704007986 */ /* 0x0003e8000c101106 */
[----:B-1----:R-:W2:Y:S01]  /*3830*/  LDL.U8 R7, [R2+0x1] ;  /* 0x0000010002077983 */ /* 0x002ea20000100000 */
[----:B------:R-:W-:Y:S01]  /*3840*/  VIADD R0, R0, 0x1 ;  /* 0x0000000100007836 */ /* 0x000fe20000000000 */
[----:B--2---:R-:W-:-:S13]  /*3850*/  ISETP.NE.AND P0, PT, R7, RZ, PT ;  /* 0x000000ff0700720c */ /* 0x004fda0003f05270 */
[----:B------:R-:W-:Y:S05]  /*3860*/  @P0 BRA `(.L_x_50) ;  /* 0xfffffffc00e00947 */ /* 0x000fea000383ffff */
.L_x_49:
[----:B------:R-:W-:Y:S01]  /*3870*/  VIADD R0, R0, UR5 ;  /* 0x0000000500007c36 */ /* 0x000fe20008000000 */
[----:B------:R-:W-:-:S04]  /*3880*/  UMOV UR4, URZ ;  /* 0x000000ff00047c82 */ /* 0x000fc80008000000 */
[----:B------:R-:W-:-:S04]  /*3890*/  IADD3 R4, P0, PT, R0, UR10, RZ ;  /* 0x0000000a00047c10 */ /* 0x000fc8000ff1e0ff */
[----:B------:R-:W-:-:S05]  /*38a0*/  IADD3.X R5, PT, PT, RZ, UR11, RZ, P0, !PT ;  /* 0x0000000bff057c10 */ /* 0x000fca00087fe4ff */
[----:B------:R2:W-:Y:S04]  /*38b0*/  STG.E.U8 desc[UR6][R4.64], RZ ;  /* 0x000000ff04007986 */ /* 0x0005e8000c101106 */
.L_x_51:
[----:B------:R-:W-:-:S04]  /*38c0*/  UIADD3 UR5, UP0, UPT, UR4, UR10, URZ ;  /* 0x0000000a04057290 */ /* 0x000fc8000ff1e0ff */
[----:B------:R-:W-:Y:S02]  /*38d0*/  UIADD3.X UR8, UPT, UPT, URZ, UR11, URZ, UP0, !UPT ;  /* 0x0000000bff087290 */ /* 0x000fe400087fe4ff */
[----:B------:R-:W-:-:S04]  /*38e0*/  IMAD.U32 R6, RZ, RZ, UR5 ;  /* 0x00000005ff067e24 */ /* 0x000fc8000f8e00ff */
[----:B-1----:R-:W-:-:S05]  /*38f0*/  IMAD.U32 R7, RZ, RZ, UR8 ;  /* 0x00000008ff077e24 */ /* 0x002fca000f8e00ff */
[----:B------:R-:W3:Y:S01]  /*3900*/  LDG.E.U8 R0, desc[UR6][R6.64] ;  /* 0x0000000606007981 */ /* 0x000ee2000c1e1100 */
[----:B------:R-:W-:Y:S01]  /*3910*/  UIADD3 UR4, UPT, UPT, UR4, 0x1, URZ ;  /* 0x0000000104047890 */ /* 0x000fe2000fffe0ff */
[----:B---3--:R-:W-:-:S13]  /*3920*/  ISETP.NE.AND P0, PT, R0, RZ, PT ;  /* 0x000000ff0000720c */ /* 0x008fda0003f05270 */
[----:B------:R-:W-:Y:S05]  /*3930*/  @P0 BRA `(.L_x_51) ;  /* 0xfffffffc00e00947 */ /* 0x000fea000383ffff */
[----:B0-----:R-:W0:Y:S01]  /*3940*/  F2I.TRUNC.NTZ R15, R3 ;  /* 0x00000003000f7305 */ /* 0x001e22000020f100 */
[----:B------:R-:W-:Y:S02]  /*3950*/  HFMA2 R2, -RZ, RZ, 0, 6.67572021484375e-06 ;  /* 0x00000070ff027431 */ /* 0x000fe400000001ff */
[----:B------:R-:W-:Y:S01]  /*3960*/  IMAD.MOV.U32 R0, RZ, RZ, 0x54 ;  /* 0x00000054ff007424 */ /* 0x000fe200078e00ff */
[----:B------:R1:W-:Y:S01]  /*3970*/  STG.E.U8 desc[UR6][R6.64+0x4], R9 ;  /* 0x0000040906007986 */ /* 0x0003e2000c101106 */
[----:B------:R-:W-:Y:S02]  /*3980*/  IMAD.MOV.U32 R13, RZ, RZ, 0x25 ;  /* 0x00000025ff0d7424 */ /* 0x000fe400078e00ff */
[----:B------:R-:W-:Y:S01]  /*3990*/  IMAD.MOV.U32 R14, RZ, RZ, 0x2c ;  /* 0x0000002cff0e7424 */ /* 0x000fe200078e00ff */
[----:B------:R3:W-:Y:S01]  /*39a0*/  STG.E.U8 desc[UR6][R6.64+0x5], R11 ;  /* 0x0000050b06007986 */ /* 0x0007e2000c101106 */
[----:B--2---:R-:W-:-:S03]  /*39b0*/  IMAD.MOV.U32 R5, RZ, RZ, 0x30 ;  /* 0x00000030ff057424 */ /* 0x004fc600078e00ff */
[----:B------:R2:W-:Y:S01]  /*39c0*/  STG.E.U8 desc[UR6][R6.64+0x7], R12 ;  /* 0x0000070c06007986 */ /* 0x0005e2000c101106 */
[----:B0-----:R-:W-:-:S03]  /*39d0*/  ISETP.NE.AND P0, PT, R15, RZ, PT ;  /* 0x000000ff0f00720c */ /* 0x001fc60003f05270 */
[----:B------:R2:W-:Y:S01]  /*39e0*/  STG.E.U8 desc[UR6][R6.64+0x2], R10 ;  /* 0x0000020a06007986 */ /* 0x0005e2000c101106 */
[----:B-1----:R-:W-:Y:S02]  /*39f0*/  PRMT R9, R0, 0x7610, R9 ;  /* 0x0000761000097816 */ /* 0x002fe40000000009 */
[----:B---3--:R-:W-:Y:S01]  /*3a00*/  PRMT R11, R2, 0x7610, R11 ;  /* 0x00007610020b7816 */ /* 0x008fe2000000000b */
[----:B------:R2:W-:Y:S01]  /*3a10*/  STG.E.U8 desc[UR6][R6.64+0x8], R10 ;  /* 0x0000080a06007986 */ /* 0x0005e2000c101106 */
[----:B------:R-:W-:-:S03]  /*3a20*/  I2FP.F32.S32 R0, R15 ;  /* 0x0000000f00007245 */ /* 0x000fc60000201400 */
[----:B------:R2:W-:Y:S02]  /*3a30*/  STG.E.U8 desc[UR6][R6.64], R13 ;  /* 0x0000000d06007986 */ /* 0x0005e4000c101106 */
[----:B------:R-:W-:Y:S02]  /*3a40*/  FADD R2, R3, -R0 ;  /* 0x8000000003027221 */ /* 0x000fe40000000000 */
[----:B------:R2:W-:Y:S01]  /*3a50*/  STG.E.U8 desc[UR6][R6.64+0x1], R14 ;  /* 0x0000010e06007986 */ /* 0x0005e2000c101106 */
[----:B------:R-:W-:-:S03]  /*3a60*/  @!P0 IMAD.MOV.U32 R4, RZ, RZ, 0x1 ;  /* 0x00000001ff048424 */ /* 0x000fc600078e00ff */
[----:B------:R2:W-:Y:S04]  /*3a70*/  STG.E.U8 desc[UR6][R6.64+0x3], R9 ;  /* 0x0000030906007986 */ /* 0x0005e8000c101106 */
[----:B------:R2:W-:Y:S04]  /*3a80*/  STG.E.U8 desc[UR6][R6.64+0x9], RZ ;  /* 0x000009ff06007986 */ /* 0x0005e8000c101106 */
[----:B------:R2:W-:Y:S04]  /*3a90*/  STG.E.U8 desc[UR6][R6.64+0x6], R11 ;  /* 0x0000060b06007986 */ /* 0x0005e8000c101106 */
[----:B------:R2:W-:Y:S01]  /*3aa0*/  @!P0 STL.U8 [R1], R5 ;  /* 0x0000000501008387 */ /* 0x0005e20000100000 */
[----:B------:R-:W-:Y:S05]  /*3ab0*/  @!P0 BRA `(.L_x_52) ;  /* 0x0000000400788947 */ /* 0x000fea0003800000 */
[----:B--2---:R-:W-:Y:S02]  /*3ac0*/  IMAD.MOV.U32 R5, RZ, RZ, R15 ;  /* 0x000000ffff057224 */ /* 0x004fe400078e000f */
[----:B------:R-:W-:-:S03]  /*3ad0*/  IMAD.MOV.U32 R4, RZ, RZ, RZ ;  /* 0x000000ffff047224 */ /* 0x000fc600078e00ff */
[----:B------:R-:W-:-:S13]  /*3ae0*/  ISETP.GE.AND P0, PT, R5, 0x1, PT ;  /* 0x000000010500780c */ /* 0x000fda0003f06270 */
[----:B------:R-:W-:Y:S05]  /*3af0*/  @!P0 BRA `(.L_x_53) ;  /* 0x00000000001c8947 */ /* 0x000fea0003800000 */
[----:B------:R-:W-:Y:S01]  /*3b00*/  IMAD.MOV.U32 R4, RZ, RZ, RZ ;  /* 0x000000ffff047224 */ /* 0x000fe200078e00ff */
[----:B------:R-:W-:-:S07]  /*3b10*/  MOV R6, R5 ;  /* 0x0000000500067202 */ /* 0x000fce0000000f00 */
.L_x_54:
[C---:B------:R-:W-:Y:S01]  /*3b20*/  ISETP.GE.U32.AND P0, PT, R6.reuse, 0xa, PT ;  /* 0x0000000a0600780c */ /* 0x040fe20003f06070 */
[----:B------:R-:W-:-:S04]  /*3b30*/  IMAD.HI.U32 R7, R6, -0x33333333, RZ ;  /* 0xcccccccd06077827 */ /* 0x000fc800078e00ff */
[----:B------:R-:W-:Y:S01]  /*3b40*/  VIADD R4, R4, 0x1 ;  /* 0x0000000104047836 */ /* 0x000fe20000000000 */
[----:B------:R-:W-:-:S07]  /*3b50*/  SHF.R.U32.HI R6, RZ, 0x3, R7 ;  /* 0x00000003ff067819 */ /* 0x000fce0000011607 */
[----:B------:R-:W-:Y:S05]  /*3b60*/  @P0 BRA `(.L_x_54) ;  /* 0xfffffffc00ec0947 */ /* 0x000fea000383ffff */
.L_x_53:
        /* <DEDUP_REMOVED lines=9> */
.L_x_56:
        /* <DEDUP_REMOVED lines=22> */
[C-C-:B------:R-:W-:Y:S01]  /*3d60*/  IADD3 R13, PT, PT, R1.reuse, 0x1, R6.reuse ;  /* 0x00000001010d7810 */ /* 0x140fe20007ffe006 */
[----:B------:R-:W-:Y:S01]  /*3d70*/  IMAD R14, R14, -0xa, R11 ;  /* 0xfffffff60e0e7824 */ /* 0x000fe200078e020b */
[----:B------:R-:W-:Y:S01]  /*3d80*/  IADD3 R11, PT, PT, R1, -0x1, R6 ;  /* 0xffffffff010b7810 */ /* 0x000fe20007ffe006 */
[----:B------:R-:W-:Y:S01]  /*3d90*/  IMAD R17, R17, -0xa, R16 ;  /* 0xfffffff611117824 */ /* 0x000fe200078e0210 */
[----:B------:R-:W-:Y:S01]  /*3da0*/  IADD3 R10, PT, PT, R10, 0x30, RZ ;  /* 0x000000300a0a7810 */ /* 0x000fe20007ffe0ff */
[C-C-:B------:R-:W-:Y:S01]  /*3db0*/  IMAD.IADD R18, R1.reuse, 0x1, R6.reuse ;  /* 0x0000000101127824 */ /* 0x140fe200078e0206 */
[----:B------:R-:W-:Y:S01]  /*3dc0*/  IADD3 R16, PT, PT, R1, -0x2, R6 ;  /* 0xfffffffe01107810 */ /* 0x000fe20007ffe006 */
[----:B------:R-:W-:-:S02]  /*3dd0*/  VIADD R9, R9, 0x30 ;  /* 0x0000003009097836 */ /* 0x000fc40000000000 */
        /* <DEDUP_REMOVED lines=11> */
[----:B------:R-:W-:-:S07]  /*3e90*/  IADD3 R6, PT, PT, R6, 0x2, RZ ;  /* 0x0000000206067810 */ /* 0x000fce0007ffe0ff */
.L_x_55:
        /* <DEDUP_REMOVED lines=24> */
.L_x_57:
        /* <DEDUP_REMOVED lines=8> */
.L_x_52:
[----:B------:R-:W-:Y:S01]  /*40a0*/  FSETP.GEU.AND P0, PT, R3, R0, PT ;  /* 0x000000000300720b */ /* 0x000fe20003f0e000 */
[----:B------:R-:W-:Y:S01]  /*40b0*/  UMOV UR4, URZ ;  /* 0x000000ff00047c82 */ /* 0x000fe20008000000 */
[----:B------:R-:W-:Y:S02]  /*40c0*/  IADD3 R3, PT, PT, R1, R4, RZ ;  /* 0x0000000401037210 */ /* 0x000fe40007ffe0ff */
[----:B------:R-:W-:-:S03]  /*40d0*/  FSEL R2, -R2, R2, !P0 ;  /* 0x0000000202027208 */ /* 0x000fc60004000100 */
[----:B------:R4:W-:Y:S02]  /*40e0*/  STL.U8 [R3], R8 ;  /* 0x0000000803007387 */ /* 0x0009e40000100000 */
[----:B------:R-:W-:Y:S02]  /*40f0*/  FMUL R2, R2, 10 ;  /* 0x4120000002027820 */ /* 0x000fe40000400000 */
[----:B------:R4:W-:Y:S04]  /*4100*/  STL.U8 [R3+0x2], RZ ;  /* 0x000002ff03007387 */ /* 0x0009e80000100000 */
[----:B------:R-:W5:Y:S02]  /*4110*/  F2I.TRUNC.NTZ R2, R2 ;  /* 0x0000000200027305 */ /* 0x000f64000020f100 */
[----:B-----5:R-:W-:-:S05]  /*4120*/  VIADD R0, R2, 0x30 ;  /* 0x0000003002007836 */ /* 0x020fca0000000000 */
[----:B------:R4:W-:Y:S02]  /*4130*/  STL.U8 [R3+0x1], R0 ;  /* 0x0000010003007387 */ /* 0x0009e40000100000 */
.L_x_58:
[----:B------:R-:W-:-:S04]  /*4140*/  UIADD3 UR8, UP0, UPT, UR4, UR10, URZ ;  /* 0x0000000a04087290 */ /* 0x000fc8000ff1e0ff */
[----:B------:R-:W-:Y:S02]  /*4150*/  UIADD3.X UR9, UPT, UPT, URZ, UR11, URZ, UP0, !UPT ;  /* 0x0000000bff097290 */ /* 0x000fe400087fe4ff */
[----:B------:R-:W-:-:S04]  /*4160*/  IMAD.U32 R2, RZ, RZ, UR8 ;  /* 0x00000008ff027e24 */ /* 0x000fc8000f8e00ff */
[----:B----4-:R-:W-:-:S05]  /*4170*/  IMAD.U32 R3, RZ, RZ, UR9 ;  /* 0x00000009ff037e24 */ /* 0x010fca000f8e00ff */
[----:B------:R-:W4:Y:S01]  /*4180*/  LDG.E.U8 R2, desc[UR6][R2.64] ;  /* 0x0000000602027981 */ /* 0x000f22000c1e1100 */
[----:B------:R-:W-:Y:S01]  /*4190*/  UMOV UR5, UR4 ;  /* 0x0000000400057c82 */ /* 0x000fe20008000000 */
[----:B------:R-:W-:Y:S01]  /*41a0*/  UIADD3 UR4, UPT, UPT, UR4, 0x1, URZ ;  /* 0x0000000104047890 */ /* 0x000fe2000fffe0ff */
[----:B----4-:R-:W-:-:S13]  /*41b0*/  ISETP.NE.AND P0, PT, R2, RZ, PT ;  /* 0x000000ff0200720c */ /* 0x010fda0003f05270 */
[----:B------:R-:W-:Y:S05]  /*41c0*/  @P0 BRA `(.L_x_58) ;  /* 0xfffffffc00dc0947 */ /* 0x000fea000383ffff */
[----:B------:R-:W4:Y:S01]  /*41d0*/  LDL.U8 R2, [R1] ;  /* 0x0000000001027983 */ /* 0x000f220000100000 */
[----:B------:R-:W-:Y:S01]  /*41e0*/  IMAD.MOV.U32 R0, RZ, RZ, RZ ;  /* 0x000000ffff007224 */ /* 0x000fe200078e00ff */
[----:B----4-:R-:W-:-:S13]  /*41f0*/  ISETP.NE.AND P0, PT, R2, RZ, PT ;  /* 0x000000ff0200720c */ /* 0x010fda0003f05270 */
[----:B------:R-:W-:Y:S05]  /*4200*/  @!P0 BRA `(.L_x_59) ;  /* 0x0000000000288947 */ /* 0x000fea0003800000 */
[----:B--23--:R-:W-:Y:S01]  /*4210*/  PRMT R5, R2, 0x7610, R5 ;  /* 0x0000761002057816 */ /* 0x00cfe20000000005 */
[----:B------:R-:W-:-:S07]  /*4220*/  IMAD.MOV.U32 R0, RZ, RZ, RZ ;  /* 0x000000ffff007224 */ /* 0x000fce00078e00ff */
.L_x_60:
        /* <DEDUP_REMOVED lines=8> */
.L_x_59:
[----:B------:R-:W-:Y:S01]  /*42b0*/  VIADD R0, R0, UR5 ;  /* 0x0000000500007c36 */ /* 0x000fe20008000000 */
[----:B------:R-:W-:-:S04]  /*42c0*/  UMOV UR4, URZ ;  /* 0x000000ff00047c82 */ /* 0x000fc80008000000 */
[----:B------:R-:W-:-:S05]  /*42d0*/  IADD3 R2, P0, PT, R0, UR10, RZ ;  /* 0x0000000a00027c10 */ /* 0x000fca000ff1e0ff */
[----:B------:R-:W-:-:S05]  /*42e0*/  IMAD.X R3, RZ, RZ, UR11, P0 ;  /* 0x0000000bff037e24 */ /* 0x000fca00080e06ff */
[----:B------:R4:W-:Y:S03]  /*42f0*/  STG.E.U8 desc[UR6][R2.64], RZ ;  /* 0x000000ff02007986 */ /* 0x0009e6000c101106 */
.L_x_61:
[----:B------:R-:W-:-:S04]  /*4300*/  UIADD3 UR5, UP0, UPT, UR4, UR10, URZ ;  /* 0x0000000a04057290 */ /* 0x000fc8000ff1e0ff */
[----:B------:R-:W-:Y:S02]  /*4310*/  UIADD3.X UR8, UPT, UPT, URZ, UR11, URZ, UP0, !UPT ;  /* 0x0000000bff087290 */ /* 0x000fe400087fe4ff */
[----:B----4-:R-:W-:-:S04]  /*4320*/  IMAD.U32 R2, RZ, RZ, UR5 ;  /* 0x00000005ff027e24 */ /* 0x010fc8000f8e00ff */
[----:B------:R-:W-:-:S05]  /*4330*/  IMAD.U32 R3, RZ, RZ, UR8 ;  /* 0x00000008ff037e24 */ /* 0x000fca000f8e00ff */
[----:B------:R-:W4:Y:S01]  /*4340*/  LDG.E.U8 R0, desc[UR6][R2.64] ;  /* 0x0000000602007981 */ /* 0x000f22000c1e1100 */
[----:B------:R-:W-:Y:S01]  /*4350*/  UIADD3 UR4, UPT, UPT, UR4, 0x1, URZ ;  /* 0x0000000104047890 */ /* 0x000fe2000fffe0ff */
[----:B----4-:R-:W-:-:S13]  /*4360*/  ISETP.NE.AND P0, PT, R0, RZ, PT ;  /* 0x000000ff0000720c */ /* 0x010fda0003f05270 */
[----:B------:R-:W-:Y:S05]  /*4370*/  @P0 BRA `(.L_x_61) ;  /* 0xfffffffc00e00947 */ /* 0x000fea000383ffff */
[----:B------:R-:W-:Y:S01]  /*4380*/  HFMA2 R0, -RZ, RZ, 0, 3.993511199951171875e-06 ;  /* 0x00000043ff007431 */ /* 0x000fe200000001ff */
[----:B------:R4:W-:Y:S01]  /*4390*/  STG.E.U8 desc[UR6][R2.64+0x1], RZ ;  /* 0x000001ff02007986 */ /* 0x0009e2000c101106 */
[----:B012---:R-:W-:-:S03]  /*43a0*/  IMAD.MOV.U32 R9, RZ, RZ, 0x1 ;  /* 0x00000001ff097424 */ /* 0x007fc600078e00ff */
[----:B------:R4:W-:Y:S01]  /*43b0*/  STG.E.U8 desc[UR6][R2.64], R0 ;  /* 0x0000000002007986 */ /* 0x0009e2000c101106 */
[----:B------:R-:W-:Y:S05]  /*43c0*/  BRA `(.L_x_20) ;  /* 0x000000a000f47947 */ /* 0x000fea0003800000 */
.L_x_41:
[----:B------:R-:W-:-:S13]  /*43d0*/  FSETP.GE.AND P0, PT, R13, 0.30000001192092895508, PT ;  /* 0x3e99999a0d00780b */ /* 0x000fda0003f06000 */
[----:B------:R-:W-:Y:S05]  /*43e0*/  @!P0 BRA `(.L_x_62) ;  /* 0x0000000c003c8947 */ /* 0x000fea0003800000 */
[----:B------:R-:W-:Y:S01]  /*43f0*/  IMAD.MOV.U32 R3, RZ, RZ, 0x52 ;  /* 0x00000052ff037424 */ /* 0x000fe200078e00ff */
[----:B------:R-:W-:Y:S01]  /*4400*/  MOV R8, 0x6f ;  /* 0x0000006f00087802 */ /* 0x000fe20000000f00 */
[----:B------:R-:W-:Y:S02]  /*4410*/  IMAD.MOV.U32 R5, RZ, RZ, 0x20 ;  /* 0x00000020ff057424 */ /* 0x000fe400078e00ff */
[----:B------:R-:W-:Y:S02]  /*4420*/  HFMA2 R9, -RZ, RZ, 0, 6.79492950439453125e-06 ;  /* 0x00000072ff097431 */ /* 0x000fe400000001ff */
[----:B------:R-:W-:Y:S01]  /*4430*/  IMAD.MOV.U32 R0, RZ, RZ, 0x69 ;  /* 0x00000069ff007424 */ /* 0x000fe200078e00ff */
[----:B------:R0:W-:Y:S01]  /*4440*/  STG.E.U8 desc[UR6][R6.64], R3 ;  /* 0x0000000306007986 */ /* 0x0001e2000c101106 */
[----:B------:R-:W-:Y:S02]  /*4450*/  IMAD.MOV.U32 R10, RZ, RZ, 0x75 ;  /* 0x00000075ff0a7424 */ /* 0x000fe400078e00ff */
[----:B------:R-:W-:Y:S01]  /*4460*/  IMAD.MOV.U32 R11, RZ, RZ, 0x3a ;  /* 0x0000003aff0b7424 */ /* 0x000fe200078e00ff */
[----:B------:R-:W-:Y:S01]  /*4470*/  STG.E.U8 desc[UR6][R6.64+0x4], R8 ;  /* 0x0000040806007986 */ /* 0x000fe2000c101106 */
[----:B------:R-:W-:-:S02]  /*4480*/  IMAD.MOV.U32 R2, RZ, RZ, 0x65 ;  /* 0x00000065ff027424 */ /* 0x000fc400078e00ff */
[----:B------:R-:W-:Y:S01]  /*4490*/  IMAD.MOV.U32 R4, RZ, RZ, 0x67 ;  /* 0x00000067ff047424 */ /* 0x000fe200078e00ff */
[----:B------:R-:W-:Y:S01]  /*44a0*/  STG.E.U8 desc[UR6][R6.64+0x7], R8 ;  /* 0x0000070806007986 */ /* 0x000fe2000c101106 */
[----:B0-----:R-:W-:Y:S01]  /*44b0*/  PRMT R3, R5, 0x7610, R3 ;  /* 0x0000761005037816 */ /* 0x001fe20000000003 */
[----:B------:R-:W-:Y:S02]  /*44c0*/  FMUL R5, R13, 100 ;  /* 0x42c800000d057820 */ /* 0x000fe40000400000 */
[----:B------:R0:W-:Y:S02]  /*44d0*/  STG.E.U8 desc[UR6][R6.64+0x11], R8 ;  /* 0x0000110806007986 */ /* 0x0001e4000c101106 */
[----:B------:R-:W1:Y:S02]  /*44e0*/  F2I.TRUNC.NTZ R12, R5 ;  /* 0x00000005000c7305 */ /* 0x000e64000020f100 */
[----:B------:R-:W-:Y:S04]  /*44f0*/  STG.E.U8 desc[UR6][R6.64+0x5], R3 ;  /* 0x0000050306007986 */ /* 0x000fe8000c101106 */
[----:B------:R-:W-:Y:S01]  /*4500*/  STG.E.U8 desc[UR6][R6.64+0x8], R3 ;  /* 0x0000080306007986 */ /* 0x000fe2000c101106 */
[----:B0-----:R-:W-:-:S03]  /*4510*/  IMAD.MOV.U32 R8, RZ, RZ, 0x61 ;  /* 0x00000061ff087424 */ /* 0x001fc600078e00ff */
[----:B------:R-:W-:Y:S04]  /*4520*/  STG.E.U8 desc[UR6][R6.64+0x13], R3 ;  /* 0x0000130306007986 */ /* 0x000fe8000c101106 */
[----:B------:R0:W-:Y:S01]  /*4530*/  STG.E.U8 desc[UR6][R6.64+0x1c], R3 ;  /* 0x00001c0306007986 */ /* 0x0001e2000c101106 */
[----:B-1----:R-:W-:-:S03]  /*4540*/  ISETP.NE.AND P0, PT, R12, RZ, PT ;  /* 0x000000ff0c00720c */ /* 0x002fc60003f05270 */
[----:B------:R-:W-:Y:S04]  /*4550*/  STG.E.U8 desc[UR6][R6.64+0x1], R0 ;  /* 0x0000010006007986 */ /* 0x000fe8000c101106 */
[----:B------:R1:W-:Y:S01]  /*4560*/  STG.E.U8 desc[UR6][R6.64+0x10], R0 ;  /* 0x0000100006007986 */ /* 0x0003e2000c101106 */
[----:B0-----:R-:W-:-:S03]  /*4570*/  PRMT R3, R8, 0x7610, R3 ;  /* 0x0000761008037816 */ /* 0x001fc60000000003 */
[----:B------:R-:W-:Y:S01]  /*4580*/  STG.E.U8 desc[UR6][R6.64+0x1b], R11 ;  /* 0x00001b0b06007986 */ /* 0x000fe2000c101106 */
[----:B------:R-:W-:Y:S01]  /*4590*/  PRMT R8, R9, 0x7610, R8 ;  /* 0x0000761009087816 */ /* 0x000fe20000000008 */
[----:B------:R-:W-:Y:S02]  /*45a0*/  IMAD.MOV.U32 R9, RZ, RZ, 0x48 ;  /* 0x00000048ff097424 */ /* 0x000fe400078e00ff */
[----:B------:R-:W-:Y:S01]  /*45b0*/  STG.E.U8 desc[UR6][R6.64+0xe], R3 ;  /* 0x00000e0306007986 */ /* 0x000fe2000c101106 */
[----:B-1----:R-:W-:-:S03]  /*45c0*/  IMAD.MOV.U32 R0, RZ, RZ, 0x6e ;  /* 0x0000006eff007424 */ /* 0x002fc600078e00ff */
[----:B------:R0:W-:Y:S04]  /*45d0*/  STG.E.U8 desc[UR6][R6.64+0x19], R3 ;  /* 0x0000190306007986 */ /* 0x0001e8000c101106 */
[----:B------:R-:W-:Y:S04]  /*45e0*/  STG.E.U8 desc[UR6][R6.64+0x6], R0 ;  /* 0x0000060006007986 */ /* 0x000fe8000c101106 */
[----:B------:R1:W-:Y:S04]  /*45f0*/  STG.E.U8 desc[UR6][R6.64+0x9], R0 ;  /* 0x0000090006007986 */ /* 0x0003e8000c101106 */
[----:B------:R2:W-:Y:S01]  /*4600*/  STG.E.U8 desc[UR6][R6.64+0xf], R8 ;  /* 0x00000f0806007986 */ /* 0x0005e2000c101106 */
[----:B0-----:R-:W-:-:S03]  /*4610*/  IMAD.MOV.U32 R3, RZ, RZ, 0x30 ;  /* 0x00000030ff037424 */ /* 0x001fc600078e00ff */
[----:B------:R-:W-:Y:S01]  /*4620*/  STG.E.U8 desc[UR6][R6.64+0x1d], RZ ;  /* 0x00001dff06007986 */ /* 0x000fe2000c101106 */
[----:B-1----:R-:W-:-:S03]  /*4630*/  PRMT R0, R9, 0x7610, R0 ;  /* 0x0000761009007816 */ /* 0x002fc60000000000 */
[----:B------:R-:W-:Y:S01]  /*4640*/  @!P0 STL.U8 [R1], R3 ;  /* 0x0000000301008387 */ /* 0x000fe20000100000 */
[----:B------:R-:W-:Y:S01]  /*4650*/  PRMT R9, R10, 0x7610, R9 ;  /* 0x000076100a097816 */ /* 0x000fe20000000009 */
[----:B------:R-:W-:Y:S01]  /*4660*/  IMAD.MOV.U32 R10, RZ, RZ, 0x64 ;  /* 0x00000064ff0a7424 */ /* 0x000fe200078e00ff */
[----:B--2---:R-:W-:Y:S01]  /*4670*/  MOV R8, 0x2e ;  /* 0x0000002e00087802 */ /* 0x004fe20000000f00 */
[----:B------:R-:W-:Y:S04]  /*4680*/  STG.E.U8 desc[UR6][R6.64+0x2], R2 ;  /* 0x0000020206007986 */ /* 0x000fe8000c101106 */
[----:B------:R-:W-:Y:S04]  /*4690*/  STG.E.U8 desc[UR6][R6.64+0x15], R9 ;  /* 0x0000150906007986 */ /* 0x000fe8000c101106 */
[----:B------:R-:W-:Y:S04]  /*46a0*/  STG.E.U8 desc[UR6][R6.64+0x18], R10 ;  /* 0x0000180a06007986 */ /* 0x000fe8000c101106 */
[----:B------:R-:W-:Y:S04]  /*46b0*/  STG.E.U8 desc[UR6][R6.64+0x1a], R10 ;  /* 0x00001a0a06007986 */ /* 0x000fe8000c101106 */
[----:B------:R-:W-:Y:S04]  /*46c0*/  STG.E.U8 desc[UR6][R6.64+0x12], R8 ;  /* 0x0000120806007986 */ /* 0x000fe8000c101106 */
[----:B------:R-:W-:Y:S04]  /*46d0*/  STG.E.U8 desc[UR6][R6.64+0xa], R2 ;  /* 0x00000a0206007986 */ /* 0x000fe8000c101106 */
[----:B------:R-:W-:Y:S04]  /*46e0*/  STG.E.U8 desc[UR6][R6.64+0xc], R2 ;  /* 0x00000c0206007986 */ /* 0x000fe8000c101106 */
[----:B------:R0:W-:Y:S04]  /*46f0*/  STG.E.U8 desc[UR6][R6.64+0x17], R2 ;  /* 0x0000170206007986 */ /* 0x0001e8000c101106 */
[----:B------:R1:W-:Y:S04]  /*4700*/  STG.E.U8 desc[UR6][R6.64+0x3], R4 ;  /* 0x0000030406007986 */ /* 0x0003e8000c101106 */
[----:B------:R2:W-:Y:S01]  /*4710*/  STG.E.U8 desc[UR6][R6.64+0x14], R0 ;  /* 0x0000140006007986 */ /* 0x0005e2000c101106 */
[----:B0-----:R-:W-:-:S02]  /*4720*/  IMAD.MOV.U32 R2, RZ, RZ, 0x63 ;  /* 0x00000063ff027424 */ /* 0x001fc400078e00ff */
[----:B-1----:R-:W-:-:S03]  /*4730*/  IMAD.MOV.U32 R4, RZ, RZ, 0x73 ;  /* 0x00000073ff047424 */ /* 0x002fc600078e00ff */
[----:B------:R0:W-:Y:S01]  /*4740*/  STG.E.U8 desc[UR6][R6.64+0xb], R2 ;  /* 0x00000b0206007986 */ /* 0x0001e2000c101106 */
[----:B--2---:R-:W-:-:S03]  /*4750*/  I2FP.F32.S32 R0, R12 ;  /* 0x0000000c00007245 */ /* 0x004fc60000201400 */
[----:B------:R1:W-:Y:S01]  /*4760*/  STG.E.U8 desc[UR6][R6.64+0xd], R4 ;  /* 0x00000d0406007986 */ /* 0x0003e2000c101106 */
[----:B0-----:R-:W-:Y:S02]  /*4770*/  IMAD.MOV.U32 R2, RZ, RZ, 0x6d ;  /* 0x0000006dff027424 */ /* 0x001fe400078e00ff */
[----:B-1----:R-:W-:-:S03]  /*4780*/  @!P0 IMAD.MOV.U32 R4, RZ, RZ, 0x1 ;  /* 0x00000001ff048424 */ /* 0x002fc600078e00ff */
[----:B------:R0:W-:Y:S02]  /*4790*/  STG.E.U8 desc[UR6][R6.64+0x16], R2 ;  /* 0x0000160206007986 */ /* 0x0001e4000c101106 */
[----:B0-----:R-:W-:Y:S01]  /*47a0*/  FADD R2, R5, -R0 ;  /* 0x8000000005027221 */ /* 0x001fe20000000000 */
[----:B------:R-:W-:Y:S06]  /*47b0*/  @!P0 BRA `(.L_x_63) ;  /* 0x0000000400788947 */ /* 0x000fec0003800000 */
[----:B------:R-:W-:Y:S02]  /*47c0*/  IMAD.MOV.U32 R3, RZ, RZ, R12 ;  /* 0x000000ffff037224 */ /* 0x000fe400078e000c */
[----:B------:R-:W-:-:S03]  /*47d0*/  IMAD.MOV.U32 R4, RZ, RZ, RZ ;  /* 0x000000ffff047224 */ /* 0x000fc600078e00ff */
[----:B------:R-:W-:-:S13]  /*47e0*/  ISETP.GE.AND P0, PT, R3, 0x1, PT ;  /* 0x000000010300780c */ /* 0x000fda0003f06270 */
[----:B------:R-:W-:Y:S05]  /*47f0*/  @!P0 BRA `(.L_x_64) ;  /* 0x00000000001c8947 */ /* 0x000fea0003800000 */
[----:B------:R-:W-:Y:S01]  /*4800*/  IMAD.MOV.U32 R4, RZ, RZ, RZ ;  /* 0x000000ffff047224 */ /* 0x000fe200078e00ff */
[----:B------:R-:W-:-:S07]  /*4810*/  MOV R6, R3 ;  /* 0x0000000300067202 */ /* 0x000fce0000000f00 */
.L_x_65:
[C---:B------:R-:W-:Y:S01]  /*4820*/  ISETP.GE.U32.AND P0, PT, R6.reuse, 0xa, PT ;  /* 0x0000000a0600780c */ /* 0x040fe20003f06070 */
[----:B------:R-:W-:-:S04]  /*4830*/  IMAD.HI.U32 R7, R6, -0x33333333, RZ ;  /* 0xcccccccd06077827 */ /* 0x000fc800078e00ff */
[----:B------:R-:W-:Y:S01]  /*4840*/  VIADD R4, R4, 0x1 ;  /* 0x0000000104047836 */ /* 0x000fe20000000000 */
[----:B------:R-:W-:-:S07]  /*4850*/  SHF.R.U32.HI R6, RZ, 0x3, R7 ;  /* 0x00000003ff067819 */ /* 0x000fce0000011607 */
[----:B------:R-:W-:Y:S05]  /*4860*/  @P0 BRA `(.L_x_65) ;  /* 0xfffffffc00ec0947 */ /* 0x000fea000383ffff */
.L_x_64:
        /* <DEDUP_REMOVED lines=9> */
.L_x_67:
        /* <DEDUP_REMOVED lines=42> */
.L_x_66:
        /* <DEDUP_REMOVED lines=24> */
.L_x_68:
        /* <DEDUP_REMOVED lines=8> */
.L_x_63:
[----:B------:R-:W-:Y:S01]  /*4da0*/  FSETP.GEU.AND P0, PT, R5, R0, PT ;  /* 0x000000000500720b */ /* 0x000fe20003f0e000 */
[----:B------:R-:W3:Y:S01]  /*4db0*/  LDCU.64 UR10, c[0x0][0x3b0] ;  /* 0x00007600ff0a77ac */ /* 0x000ee20008000a00 */
[----:B--2---:R-:W-:Y:S02]  /*4dc0*/  IADD3 R3, PT, PT, R1, R4, RZ ;  /* 0x0000000401037210 */ /* 0x004fe40007ffe0ff */
[----:B------:R-:W-:Y:S01]  /*4dd0*/  FSEL R2, -R2, R2, !P0 ;  /* 0x0000000202027208 */ /* 0x000fe20004000100 */
[----:B------:R-:W-:Y:S02]  /*4de0*/  UMOV UR4, URZ ;  /* 0x000000ff00047c82 */ /* 0x000fe40008000000 */
[----:B------:R2:W-:Y:S02]  /*4df0*/  STL.U8 [R3], R8 ;  /* 0x0000000803007387 */ /* 0x0005e40000100000 */
[----:B------:R-:W-:Y:S02]  /*4e00*/  FMUL R2, R2, 10 ;  /* 0x4120000002027820 */ /* 0x000fe40000400000 */
[----:B------:R2:W-:Y:S04]  /*4e10*/  STL.U8 [R3+0x2], RZ ;  /* 0x000002ff03007387 */ /* 0x0005e80000100000 */
[----:B------:R-:W4:Y:S02]  /*4e20*/  F2I.TRUNC.NTZ R2, R2 ;  /* 0x0000000200027305 */ /* 0x000f24000020f100 */
[----:B----4-:R-:W-:-:S05]  /*4e30*/  VIADD R0, R2, 0x30 ;  /* 0x0000003002007836 */ /* 0x010fca0000000000 */
[----:B---3--:R2:W-:Y:S02]  /*4e40*/  STL.U8 [R3+0x1], R0 ;  /* 0x0000010003007387 */ /* 0x0085e40000100000 */
.L_x_69:
        /* <DEDUP_REMOVED lines=15> */
.L_x_71:
        /* <DEDUP_REMOVED lines=8> */
.L_x_70:
[----:B------:R-:W-:Y:S01]  /*4fc0*/  VIADD R0, R0, UR5 ;  /* 0x0000000500007c36 */ /* 0x000fe20008000000 */
[----:B------:R-:W-:-:S04]  /*4fd0*/  UMOV UR4, URZ ;  /* 0x000000ff00047c82 */ /* 0x000fc80008000000 */
[----:B------:R-:W-:-:S05]  /*4fe0*/  IADD3 R2, P0, PT, R0, UR10, RZ ;  /* 0x0000000a00027c10 */ /* 0x000fca000ff1e0ff */
[----:B------:R-:W-:-:S05]  /*4ff0*/  IMAD.X R3, RZ, RZ, UR11, P0 ;  /* 0x0000000bff037e24 */ /* 0x000fca00080e06ff */
[----:B------:R2:W-:Y:S03]  /*5000*/  STG.E.U8 desc[UR6][R2.64], RZ ;  /* 0x000000ff02007986 */ /* 0x0005e6000c101106 */
.L_x_72:
        /* <DEDUP_REMOVED lines=8> */
[----:B------:R-:W-:Y:S01]  /*5090*/  HFMA2 R0, -RZ, RZ, 0, 2.205371856689453125e-06 ;  /* 0x00000025ff007431 */ /* 0x000fe200000001ff */
[----:B------:R2:W-:Y:S01]  /*50a0*/  STG.E.U8 desc[UR6][R2.64+0x1], RZ ;  /* 0x000001ff02007986 */ /* 0x0005e2000c101106 */
[----:B01----:R-:W-:-:S03]  /*50b0*/  IMAD.MOV.U32 R9, RZ, RZ, RZ ;  /* 0x000000ffff097224 */ /* 0x003fc600078e00ff */
[----:B------:R2:W-:Y:S01]  /*50c0*/  STG.E.U8 desc[UR6][R2.64], R0 ;  /* 0x0000000002007986 */ /* 0x0005e2000c101106 */
[----:B------:R-:W-:Y:S05]  /*50d0*/  BRA `(.L_x_20) ;  /* 0x0000009400b07947 */ /* 0x000fea0003800000 */
.L_x_62:
[----:B------:R-:W0:Y:S01]  /*50e0*/  F2I.TRUNC.NTZ R14, R3 ;  /* 0x00000003000e7305 */ /* 0x000e22000020f100 */
[----:B------:R-:W-:Y:S02]  /*50f0*/  IMAD.MOV.U32 R2, RZ, RZ, 0x54 ;  /* 0x00000054ff027424 */ /* 0x000fe400078e00ff */
[----:B------:R-:W-:Y:S02]  /*5100*/  HFMA2 R11, -RZ, RZ, 0, 6.973743438720703125e-06 ;  /* 0x00000075ff0b7431 */ /* 0x000fe400000001ff */
[----:B------:R-:W-:Y:S01]  /*5110*/  IMAD.MOV.U32 R5, RZ, RZ, 0x61 ;  /* 0x00000061ff057424 */ /* 0x000fe200078e00ff */
[----:B------:R-:W-:Y:S01]  /*5120*/  MOV R12, 0x6c ;  /* 0x0000006c000c7802 */ /* 0x000fe20000000f00 */
[----:B------:R-:W-:Y:S01]  /*5130*/  IMAD.MOV.U32 R8, RZ, RZ, 0x74 ;  /* 0x00000074ff087424 */ /* 0x000fe200078e00ff */
[----:B------:R1:W-:Y:S01]  /*5140*/  STG.E.U8 desc[UR6][R6.64], R2 ;  /* 0x0000000206007986 */ /* 0x0003e2000c101106 */
[----:B------:R-:W-:Y:S02]  /*5150*/  IMAD.MOV.U32 R13, RZ, RZ, 0x28 ;  /* 0x00000028ff0d7424 */ /* 0x000fe400078e00ff */
[----:B------:R-:W-:Y:S01]  /*5160*/  IMAD.MOV.U32 R9, RZ, RZ, 0x20 ;  /* 0x00000020ff097424 */ /* 0x000fe200078e00ff */
[----:B------:R-:W-:Y:S01]  /*5170*/  STG.E.U8 desc[UR6][R6.64+0x9], R5 ;  /* 0x0000090506007986 */ /* 0x000fe2000c101106 */
[----:B------:R-:W-:-:S02]  /*5180*/  IMAD.MOV.U32 R10, RZ, RZ, 0x70 ;  /* 0x00000070ff0a7424 */ /* 0x000fc400078e00ff */
[----:B------:R-:W-:Y:S01]  /*5190*/  IMAD.MOV.U32 R0, RZ, RZ, 0x79 ;  /* 0x00000079ff007424 */ /* 0x000fe200078e00ff */
[----:B------:R2:W-:Y:S01]  /*51a0*/  STG.E.U8 desc[UR6][R6.64+0xc], R5 ;  /* 0x00000c0506007986 */ /* 0x0005e2000c101106 */
[----:B0-----:R-:W-:Y:S01]  /*51b0*/  ISETP.NE.AND P0, PT, R14, RZ, PT ;  /* 0x000000ff0e00720c */ /* 0x001fe20003f05270 */
[----:B------:R-:W-:Y:S01]  /*51c0*/  IMAD.MOV.U32 R4, RZ, RZ, 0x6d ;  /* 0x0000006dff047424 */ /* 0x000fe200078e00ff */
[----:B-1----:R-:W-:Y:S01]  /*51d0*/  PRMT R2, R8, 0x7610, R2 ;  /* 0x0000761008027816 */ /* 0x002fe20000000002 */
[----:B------:R-:W-:Y:S01]  /*51e0*/  IMAD.MOV.U32 R8, RZ, RZ, 0x65 ;  /* 0x00000065ff087424 */ /* 0x000fe200078e00ff */
[----:B------:R-:W-:Y:S04]  /*51f0*/  STG.E.U8 desc[UR6][R6.64+0xa], R12 ;  /* 0x00000a0c06007986 */ /* 0x000fe8000c101106 */
[----:B------:R-:W-:Y:S01]  /*5200*/  STG.E.U8 desc[UR6][R6.64+0xe], R13 ;  /* 0x00000e0d06007986 */ /* 0x000fe2000c101106 */
[----:B--2---:R-:W-:-:S03]  /*5210*/  IMAD.MOV.U32 R5, RZ, RZ, 0x30 ;  /* 0x00000030ff057424 */ /* 0x004fc600078e00ff */
[----:B------:R-:W-:Y:S04]  /*5220*/  STG.E.U8 desc[UR6][R6.64+0xf], RZ ;  /* 0x00000fff06007986 */ /* 0x000fe8000c101106 */
        /* <DEDUP_REMOVED lines=8> */
[----:B------:R-:W-:Y:S04]  /*52b0*/  STG.E.U8 desc[UR6][R6.64+0x2], R4 ;  /* 0x0000020406007986 */ /* 0x000fe8000c101106 */
[----:B------:R1:W-:Y:S01]  /*52c0*/  STG.E.U8 desc[UR6][R6.64+0x5], R4 ;  /* 0x0000050406007986 */ /* 0x0003e2000c101106 */
[----:B0-----:R-:W-:-:S03]  /*52d0*/  I2FP.F32.S32 R0, R14 ;  /* 0x0000000e00007245 */ /* 0x001fc60000201400 */
[----:B------:R0:W-:Y:S01]  /*52e0*/  STG.E.U8 desc[UR6][R6.64+0xb], R2 ;  /* 0x00000b0206007986 */ /* 0x0001e2000c101106 */
[----:B-1----:R-:W-:Y:S02]  /*52f0*/  @!P0 IMAD.MOV.U32 R4, RZ, RZ, 0x1 ;  /* 0x00000001ff048424 */ /* 0x002fe400078e00ff */
        /* <DEDUP_REMOVED lines=8> */
.L_x_75:
[C---:B------:R-:W-:Y:S01]  /*5380*/  ISETP.GE.U32.AND P0, PT, R6.reuse, 0xa, PT ;  /* 0x0000000a0600780c */ /* 0x040fe20003f06070 */
[----:B------:R-:W-:-:S04]  /*5390*/  IMAD.HI.U32 R7, R6, -0x33333333, RZ ;  /* 0xcccccccd06077827 */ /* 0x000fc800078e00ff */
[----:B------:R-:W-:Y:S01]  /*53a0*/  VIADD R4, R4, 0x1 ;  /* 0x0000000104047836 */ /* 0x000fe20000000000 */
[----:B------:R-:W-:-:S07]  /*53b0*/  SHF.R.U32.HI R6, RZ, 0x3, R7 ;  /* 0x00000003ff067819 */ /* 0x000fce0000011607 */
[----:B------:R-:W-:Y:S05]  /*53c0*/  @P0 BRA `(.L_x_75) ;  /* 0xfffffffc00ec0947 */ /* 0x000fea000383ffff */
.L_x_74:
        /* <DEDUP_REMOVED lines=9> */
.L_x_77:
        /* <DEDUP_REMOVED lines=42> */
.L_x_76:
        /* <DEDUP_REMOVED lines=24> */
.L_x_78:
        /* <DEDUP_REMOVED lines=8> */
.L_x_73:
[----:B------:R-:W-:Y:S01]  /*5900*/  FSETP.GEU.AND P0, PT, R3, R0, PT ;  /* 0x000000000300720b */ /* 0x000fe20003f0e000 */
[----:B------:R-:W-:Y:S01]  /*5910*/  IMAD.IADD R4, R1, 0x1, R4 ;  /* 0x0000000101047824 */ /* 0x000fe200078e0204 */
[----:B------:R-:W-:Y:S01]  /*5920*/  MOV R6, 0x2e ;  /* 0x0000002e00067802 */ /* 0x000fe20000000f00 */
[----:B------:R-:W3:Y:S01]  /*5930*/  LDCU.64 UR10, c[0x0][0x3b0] ;  /* 0x00007600ff0a77ac */ /* 0x000ee20008000a00 */
[----:B------:R-:W-:Y:S02]  /*5940*/  FSEL R2, -R2, R2, !P0 ;  /* 0x0000000202027208 */ /* 0x000fe40004000100 */
[----:B------:R4:W-:Y:S01]  /*5950*/  STL.U8 [R4+0x2], RZ ;  /* 0x000002ff04007387 */ /* 0x0009e20000100000 */
[----:B------:R-:W-:Y:S02]  /*5960*/  UMOV UR4, URZ ;  /* 0x000000ff00047c82 */ /* 0x000fe40008000000 */
[----:B------:R-:W-:Y:S01]  /*5970*/  FMUL R2, R2, 10 ;  /* 0x4120000002027820 */ /* 0x000fe20000400000 */
[----:B------:R4:W-:Y:S05]  /*5980*/  STL.U8 [R4], R6 ;  /* 0x0000000604007387 */ /* 0x0009ea0000100000 */
[----:B------:R-:W5:Y:S02]  /*5990*/  F2I.TRUNC.NTZ R2, R2 ;  /* 0x0000000200027305 */ /* 0x000f64000020f100 */
[----:B-----5:R-:W-:-:S05]  /*59a0*/  VIADD R3, R2, 0x30 ;  /* 0x0000003002037836 */ /* 0x020fca0000000000 */
[----:B---3--:R4:W-:Y:S02]  /*59b0*/  STL.U8 [R4+0x1], R3 ;  /* 0x0000010304007387 */ /* 0x0089e40000100000 */
.L_x_79:
[----:B------:R-:W-:-:S04]  /*59c0*/  UIADD3 UR8, UP0, UPT, UR4, UR10, URZ ;  /* 0x0000000a04087290 */ /* 0x000fc8000ff1e0ff */
[----:B------:R-:W-:Y:S02]  /*59d0*/  UIADD3.X UR9, UPT, UPT, URZ, UR11, URZ, UP0, !UPT ;  /* 0x0000000bff097290 */ /* 0x000fe400087fe4ff */
[----:B------:R-:W-:-:S04]  /*59e0*/  IMAD.U32 R2, RZ, RZ, UR8 ;  /* 0x00000008ff027e24 */ /* 0x000fc8000f8e00ff */
[----:B----4-:R-:W-:-:S05]  /*59f0*/  IMAD.U32 R3, RZ, RZ, UR9 ;  /* 0x00000009ff037e24 */ /* 0x010fca000f8e00ff */
[----:B------:R-:W3:Y:S01]  /*5a00*/  LDG.E.U8 R2, desc[UR6][R2.64] ;  /* 0x0000000602027981 */ /* 0x000ee2000c1e1100 */
[----:B------:R-:W-:Y:S01]  /*5a10*/  UMOV UR5, UR4 ;  /* 0x0000000400057c82 */ /* 0x000fe20008000000 */
[----:B------:R-:W-:Y:S01]  /*5a20*/  UIADD3 UR4, UPT, UPT, UR4, 0x1, URZ ;  /* 0x0000000104047890 */ /* 0x000fe2000fffe0ff */
[----:B---3--:R-:W-:-:S13]  /*5a30*/  ISETP.NE.AND P0, PT, R2, RZ, PT ;  /* 0x000000ff0200720c */ /* 0x008fda0003f05270 */
[----:B------:R-:W-:Y:S05]  /*5a40*/  @P0 BRA `(.L_x_79) ;  /* 0xfffffffc00dc0947 */ /* 0x000fea000383ffff */
[----:B------:R-:W3:Y:S01]  /*5a50*/  LDL.U8 R2, [R1] ;  /* 0x0000000001027983 */ /* 0x000ee20000100000 */
[----:B------:R-:W-:Y:S01]  /*5a60*/  IMAD.MOV.U32 R0, RZ, RZ, RZ ;  /* 0x000000ffff007224 */ /* 0x000fe200078e00ff */
[----:B---3--:R-:W-:-:S13]  /*5a70*/  ISETP.NE.AND P0, PT, R2, RZ, PT ;  /* 0x000000ff0200720c */ /* 0x008fda0003f05270 */
[----:B------:R-:W-:Y:S05]  /*5a80*/  @!P0 BRA `(.L_x_80) ;  /* 0x0000000000288947 */ /* 0x000fea0003800000 */
[----:B------:R-:W-:Y:S01]  /*5a90*/  HFMA2 R0, -RZ, RZ, 0, 0 ;  /* 0x00000000ff007431 */ /* 0x000fe200000001ff */
[----:B--2---:R-:W-:-:S07]  /*5aa0*/  PRMT R5, R2, 0x7610, R5 ;  /* 0x0000761002057816 */ /* 0x004fce0000000005 */
.L_x_81:
[----:B------:R-:W-:Y:S01]  /*5ab0*/  IADD3 R2, P0, PT, R0, UR8, RZ ;  /* 0x0000000800027c10 */ /* 0x000fe2000ff1e0ff */
[----:B------:R-:W-:-:S03]  /*5ac0*/  IMAD.IADD R4, R1, 0x1, R0 ;  /* 0x0000000101047824 */ /* 0x000fc600078e0200 */
[----:B------:R-:W-:-:S05]  /*5ad0*/  LEA.HI.X.SX32 R3, R0, UR9, 0x1, P0 ;  /* 0x0000000900037c11 */ /* 0x000fca00080f0eff */
[----:B------:R2:W-:Y:S04]  /*5ae0*/  STG.E.U8 desc[UR6][R2.64], R5 ;  /* 0x0000000502007986 */ /* 0x0005e8000c101106 */
[----:B--2---:R-:W2:Y:S01]  /*5af0*/  LDL.U8 R5, [R4+0x1] ;  /* 0x0000010004057983 */ /* 0x004ea20000100000 */
[----:B------:R-:W-:Y:S01]  /*5b00*/  VIADD R0, R0, 0x1 ;  /* 0x0000000100007836 */ /* 0x000fe20000000000 */
[----:B--2---:R-:W-:-:S13]  /*5b10*/  ISETP.NE.AND P0, PT, R5, RZ, PT ;  /* 0x000000ff0500720c */ /* 0x004fda0003f05270 */
[----:B------:R-:W-:Y:S05]  /*5b20*/  @P0 BRA `(.L_x_81) ;  /* 0xfffffffc00e00947 */ /* 0x000fea000383ffff */
.L_x_80:
[----:B------:R-:W-:Y:S01]  /*5b30*/  VIADD R0, R0, UR5 ;  /* 0x0000000500007c36 */ /* 0x000fe20008000000 */
[----:B------:R-:W-:-:S04]  /*5b40*/  UMOV UR4, URZ ;  /* 0x000000ff00047c82 */ /* 0x000fc80008000000 */
[----:B------:R-:W-:-:S05]  /*5b50*/  IADD3 R2, P0, PT, R0, UR10, RZ ;  /* 0x0000000a00027c10 */ /* 0x000fca000ff1e0ff */
[----:B------:R-:W-:-:S05]  /*5b60*/  IMAD.X R3, RZ, RZ, UR11, P0 ;  /* 0x0000000bff037e24 */ /* 0x000fca00080e06ff */
[----:B------:R3:W-:Y:S03]  /*5b70*/  STG.E.U8 desc[UR6][R2.64], RZ ;  /* 0x000000ff02007986 */ /* 0x0007e6000c101106 */
.L_x_82:
[----:B------:R-:W-:-:S04]  /*5b80*/  UIADD3 UR5, UP0, UPT, UR4, UR10, URZ ;  /* 0x0000000a04057290 */ /* 0x000fc8000ff1e0ff */
[----:B------:R-:W-:Y:S02]  /*5b90*/  UIADD3.X UR8, UPT, UPT, URZ, UR11, URZ, UP0, !UPT ;  /* 0x0000000bff087290 */ /* 0x000fe400087fe4ff */
[----:B---3--:R-:W-:-:S04]  /*5ba0*/  IMAD.U32 R2, RZ, RZ, UR5 ;  /* 0x00000005ff027e24 */ /* 0x008fc8000f8e00ff */
[----:B------:R-:W-:-:S05]  /*5bb0*/  MOV R3, UR8 ;  /* 0x0000000800037c02 */ /* 0x000fca0008000f00 */
[----:B------:R-:W3:Y:S01]  /*5bc0*/  LDG.E.U8 R0, desc[UR6][R2.64] ;  /* 0x0000000602007981 */ /* 0x000ee2000c1e1100 */
[----:B------:R-:W-:Y:S01]  /*5bd0*/  UIADD3 UR4, UPT, UPT, UR4, 0x1, URZ ;  /* 0x0000000104047890 */ /* 0x000fe2000fffe0ff */
[----:B---3--:R-:W-:-:S13]  /*5be0*/  ISETP.NE.AND P0, PT, R0, RZ, PT ;  /* 0x000000ff0000720c */ /* 0x008fda0003f05270 */
[----:B------:R-:W-:Y:S05]  /*5bf0*/  @P0 BRA `(.L_x_82) ;  /* 0xfffffffc00e00947 */ /* 0x000fea000383ffff */
[----:B------:R-:W-:Y:S01]  /*5c00*/  STG.E.U8 desc[UR6][R2.64+0x3], R9 ;  /* 0x0000030902007986 */ /* 0x000fe2000c101106 */
[----:B------:R-:W-:Y:S02]  /*5c10*/  IMAD.MOV.U32 R0, RZ, RZ, 0x43 ;  /* 0x00000043ff007424 */ /* 0x000fe400078e00ff */
[----:B------:R-:W-:Y:S01]  /*5c20*/  IMAD.MOV.U32 R4, RZ, RZ, 0x29 ;  /* 0x00000029ff047424 */ /* 0x000fe200078e00ff */
[----:B------:R3:W-:Y:S01]  /*5c30*/  STG.E.U8 desc[UR6][R2.64+0x9], R9 ;  /* 0x0000090902007986 */ /* 0x0007e2000c101106 */
[----:B--2---:R-:W-:Y:S02]  /*5c40*/  IMAD.MOV.U32 R5, RZ, RZ, 0x52 ;  /* 0x00000052ff057424 */ /* 0x004fe400078e00ff */
[----:B-1----:R-:W-:Y:S01]  /*5c50*/  IMAD.MOV.U32 R7, RZ, RZ, 0x69 ;  /* 0x00000069ff077424 */ /* 0x002fe200078e00ff */
[----:B------:R-:W-:Y:S04]  /*5c60*/  STG.E.U8 desc[UR6][R2.64+0x6], R8 ;  /* 0x0000060802007986 */ /* 0x000fe8000c101106 */
[----:B------:R1:W-:Y:S01]  /*5c70*/  STG.E.U8 desc[UR6][R2.64+0xf], R8 ;  /* 0x00000f0802007986 */ /* 0x0003e2000c101106 */
[----:B---3--:R-:W-:-:S03]  /*5c80*/  IMAD.MOV.U32 R9, RZ, RZ, 0x67 ;  /* 0x00000067ff097424 */ /* 0x008fc600078e00ff */
[----:B------:R-:W-:Y:S04]  /*5c90*/  STG.E.U8 desc[UR6][R2.64+0x2], R6 ;  /* 0x0000020602007986 */ /* 0x000fe8000c101106 */
[----:B------:R2:W-:Y:S01]  /*5ca0*/  STG.E.U8 desc[UR6][R2.64+0x13], R6 ;  /* 0x0000130602007986 */ /* 0x0005e2000c101106 */
[----:B-1----:R-:W-:Y:S01]  /*5cb0*/  PRMT R8, R9, 0x7610, R8 ;  /* 0x0000761009087816 */ /* 0x002fe20000000008 */
[----:B------:R-:W-:Y:S02]  /*5cc0*/  IMAD.MOV.U32 R9, RZ, RZ, 0x74 ;  /* 0x00000074ff097424 */ /* 0x000fe400078e00ff */
[----:B------:R-:W-:Y:S04]  /*5cd0*/  STG.E.U8 desc[UR6][R2.64+0xa], R10 ;  /* 0x00000a0a02007986 */ /* 0x000fe8000c101106 */
[----:B------:R1:W-:Y:S01]  /*5ce0*/  STG.E.U8 desc[UR6][R2.64+0xd], R10 ;  /* 0x00000d0a02007986 */ /* 0x0003e2000c101106 */
[----:B--2---:R-:W-:-:S03]  /*5cf0*/  IMAD.MOV.U32 R6, RZ, RZ, 0x73 ;  /* 0x00000073ff067424 */ /* 0x004fc600078e00ff */
[----:B------:R2:W-:Y:S04]  /*5d00*/  STG.E.U8 desc[UR6][R2.64], R0 ;  /* 0x0000000002007986 */ /* 0x0005e8000c101106 */
[----:B------:R3:W-:Y:S01]  /*5d10*/  STG.E.U8 desc[UR6][R2.64+0x1], R4 ;  /* 0x0000010402007986 */ /* 0x0007e2000c101106 */
[----:B-1----:R-:W-:-:S03]  /*5d20*/  HFMA2 R10, -RZ, RZ, 0, 6.616115570068359375e-06 ;  /* 0x0000006fff0a7431 */ /* 0x002fc600000001ff */
[----:B------:R1:W-:Y:S01]  /*5d30*/  STG.E.U8 desc[UR6][R2.64+0xe], R11 ;  /* 0x00000e0b02007986 */ /* 0x0003e2000c101106 */
[----:B--2---:R-:W-:-:S03]  /*5d40*/  PRMT R0, R6, 0x7610, R0 ;  /* 0x0000761006007816 */ /* 0x004fc60000000000 */
[----:B------:R1:W-:Y:S01]  /*5d50*/  STG.E.U8 desc[UR6][R2.64+0x4], R5 ;  /* 0x0000040502007986 */ /* 0x0003e2000c101106 */
[----:B---3--:R-:W-:-:S03]  /*5d60*/  PRMT R4, R9, 0x7610, R4 ;  /* 0x0000761009047816 */ /* 0x008fc60000000004 */
[----:B------:R1:W-:Y:S01]  /*5d70*/  STG.E.U8 desc[UR6][R2.64+0x5], R7 ;  /* 0x0000050702007986 */ /* 0x0003e2000c101106 */
[----:B------:R-:W-:-:S03]  /*5d80*/  IMAD.MOV.U32 R9, RZ, RZ, 0x2 ;  /* 0x00000002ff097424 */ /* 0x000fc600078e00ff */
[----:B------:R1:W-:Y:S04]  /*5d90*/  STG.E.U8 desc[UR6][R2.64+0x7], R8 ;  /* 0x0000070802007986 */ /* 0x0003e8000c101106 */
[----:B------:R1:W-:Y:S04]  /*5da0*/  STG.E.U8 desc[UR6][R2.64+0x8], R10 ;  /* 0x0000080a02007986 */ /* 0x0003e8000c101106 */
[----:B------:R1:W-:Y:S04]  /*5db0*/  STG.E.U8 desc[UR6][R2.64+0xb], R10 ;  /* 0x00000b0a02007986 */ /* 0x0003e8000c101106 */
[----:B------:R1:W-:Y:S04]  /*5dc0*/  STG.E.U8 desc[UR6][R2.64+0x12], R10 ;  /* 0x0000120a02007986 */ /* 0x0003e8000c101106 */
[----:B------:R1:W-:Y:S04]  /*5dd0*/  STG.E.U8 desc[UR6][R2.64+0xc], R0 ;  /* 0x00000c0002007986 */ /* 0x0003e8000c101106 */
[----:B------:R1:W-:Y:S04]  /*5de0*/  STG.E.U8 desc[UR6][R2.64+0x10], R0 ;  /* 0x0000100002007986 */ /* 0x0003e8000c101106 */
[----:B------:R1:W-:Y:S04]  /*5df0*/  STG.E.U8 desc[UR6][R2.64+0x14], RZ ;  /* 0x000014ff02007986 */ /* 0x0003e8000c101106 */
[----:B------:R1:W-:Y:S01]  /*5e00*/  STG.E.U8 desc[UR6][R2.64+0x11], R4 ;  /* 0x0000110402007986 */ /* 0x0003e2000c101106 */
[----:B------:R-:W-:Y:S05]  /*5e10*/  BRA `(.L_x_20) ;  /* 0x0000008800607947 */ /* 0x000fea0003800000 */
.L_x_245:
[----:B------:R-:W-:Y:S01]  /*5e20*/  IMAD.MOV.U32 R3, RZ, RZ, 0x52 ;  /* 0x00000052ff037424 */ /* 0x000fe200078e00ff */
[----:B------:R-:W-:Y:S01]  /*5e30*/  MOV R2, 0x65 ;  /* 0x0000006500027802 */ /* 0x000fe20000000f00 */
        /* <DEDUP_REMOVED lines=10> */
[----:B0-----:R-:W-:Y:S01]  /*5ee0*/  PRMT R3, R5, 0x7610, R3 ;  /* 0x0000761005037816 */ /* 0x001fe20000000003 */
[----:B------:R-:W-:Y:S02]  /*5ef0*/  IMAD.MOV.U32 R5, RZ, RZ, 0x64 ;  /* 0x00000064ff057424 */ /* 0x000fe400078e00ff */
[----:B------:R0:W-:Y:S04]  /*5f00*/  STG.E.U8 desc[UR6][R6.64+0x3], R4 ;  /* 0x0000030406007986 */ /* 0x0001e8000c101106 */
[----:B------:R-:W-:Y:S01]  /*5f10*/  STG.E.U8 desc[UR6][R6.64+0x4], R8 ;  /* 0x0000040806007986 */ /* 0x000fe2000c101106 */
[----:B-1----:R-:W-:Y:S01]  /*5f20*/  PRMT R0, R5, 0x7610, R0 ;  /* 0x0000761005007816 */ /* 0x002fe20000000000 */
[----:B------:R-:W-:-:S02]  /*5f30*/  FMUL R5, R13, 100 ;  /* 0x42c800000d057820 */ /* 0x000fc40000400000 */
[----:B------:R1:W-:Y:S02]  /*5f40*/  STG.E.U8 desc[UR6][R6.64+0x10], R8 ;  /* 0x0000100806007986 */ /* 0x0003e4000c101106 */
[----:B------:R-:W2:Y:S01]  /*5f50*/  F2I.TRUNC.NTZ R12, R5 ;  /* 0x00000005000c7305 */ /* 0x000ea2000020f100 */
[----:B0-----:R-:W-:Y:S01]  /*5f60*/  HFMA2 R4, -RZ, RZ, 0, 5.781650543212890625e-06 ;  /* 0x00000061ff047431 */ /* 0x001fe200000001ff */
[----:B------:R-:W-:Y:S04]  /*5f70*/  STG.E.U8 desc[UR6][R6.64+0x2], R2 ;  /* 0x0000020206007986 */ /* 0x000fe8000c101106 */
[----:B------:R-:W-:Y:S01]  /*5f80*/  STG.E.U8 desc[UR6][R6.64+0x7], R2 ;  /* 0x0000070206007986 */ /* 0x000fe2000c101106 */
[----:B-1----:R-:W-:-:S03]  /*5f90*/  IMAD.MOV.U32 R8, RZ, RZ, 0x63 ;  /* 0x00000063ff087424 */ /* 0x002fc600078e00ff */
[----:B------:R0:W-:Y:S04]  /*5fa0*/  STG.E.U8 desc[UR6][R6.64+0x16], R2 ;  /* 0x0000160206007986 */ /* 0x0001e8000c101106 */
[----:B------:R-:W-:Y:S01]  /*5fb0*/  STG.E.U8 desc[UR6][R6.64+0x5], R3 ;  /* 0x0000050306007986 */ /* 0x000fe2000c101106 */
[----:B--2---:R-:W-:-:S03]  /*5fc0*/  ISETP.NE.AND P0, PT, R12, RZ, PT ;  /* 0x000000ff0c00720c */ /* 0x004fc60003f05270 */
[----:B------:R-:W-:Y:S04]  /*5fd0*/  STG.E.U8 desc[UR6][R6.64+0x12], R3 ;  /* 0x0000120306007986 */ /* 0x000fe8000c101106 */
[----:B------:R1:W-:Y:S01]  /*5fe0*/  STG.E.U8 desc[UR6][R6.64+0x1b], R3 ;  /* 0x00001b0306007986 */ /* 0x0003e2000c101106 */
[----:B0-----:R-:W-:Y:S01]  /*5ff0*/  PRMT R2, R9, 0x7610, R2 ;  /* 0x0000761009027816 */ /* 0x001fe20000000002 */
[----:B------:R-:W-:Y:S02]  /*6000*/  IMAD.MOV.U32 R9, RZ, RZ, 0x74 ;  /* 0x00000074ff097424 */ /* 0x000fe400078e00ff */
[----:B------:R-:W-:Y:S04]  /*6010*/  STG.E.U8 desc[UR6][R6.64+0x15], R10 ;  /* 0x0000150a06007986 */ /* 0x000fe8000c101106 */
[----:B------:R0:W-:Y:S01]  /*6020*/  STG.E.U8 desc[UR6][R6.64+0x8], R2 ;  /* 0x0000080206007986 */ /* 0x0001e2000c101106 */
[----:B-1----:R-:W-:-:S03]  /*6030*/  PRMT R3, R4, 0x7610, R3 ;  /* 0x0000761004037816 */ /* 0x002fc60000000003 */
[----:B------:R-:W-:Y:S01]  /*6040*/  STG.E.U8 desc[UR6][R6.64+0x1a], R11 ;  /* 0x00001a0b06007986 */ /* 0x000fe2000c101106 */
[----:B------:R-:W-:Y:S02]  /*6050*/  PRMT R4, R8, 0x7610, R4 ;  /* 0x0000761008047816 */ /* 0x000fe40000000004 */
[----:B------:R-:W-:Y:S01]  /*6060*/  PRMT R8, R9, 0x7610, R8 ;  /* 0x0000761009087816 */ /* 0x000fe20000000008 */
[----:B------:R-:W-:Y:S01]  /*6070*/  STG.E.U8 desc[UR6][R6.64+0x9], R3 ;  /* 0x0000090306007986 */ /* 0x000fe2000c101106 */
[----:B------:R-:W-:-:S03]  /*6080*/  IMAD.MOV.U32 R9, RZ, RZ, 0x48 ;  /* 0x00000048ff097424 */ /* 0x000fc600078e00ff */
[----:B------:R-:W-:Y:S02]  /*6090*/  STG.E.U8 desc[UR6][R6.64+0xe], R3 ;  /* 0x00000e0306007986 */ /* 0x000fe4000c101106 */
[----:B0-----:R-:W-:Y:S01]  /*60a0*/  PRMT R2, R9, 0x7610, R2 ;  /* 0x0000761009027816 */ /* 0x001fe20000000002 */
[----:B------:R-:W-:Y:S01]  /*60b0*/  IMAD.MOV.U32 R9, RZ, RZ, 0x75 ;  /* 0x00000075ff097424 */ /* 0x000fe200078e00ff */
[----:B------:R0:W-:Y:S04]  /*60c0*/  STG.E.U8 desc[UR6][R6.64+0x18], R3 ;  /* 0x0000180306007986 */ /* 0x0001e8000c101106 */
[----:B------:R1:W-:Y:S04]  /*60d0*/  STG.E.U8 desc[UR6][R6.64+0xa], R4 ;  /* 0x00000a0406007986 */ /* 0x0003e8000c101106 */
[----:B------:R2:W-:Y:S01]  /*60e0*/  STG.E.U8 desc[UR6][R6.64+0xb], R8 ;  /* 0x00000b0806007986 */ /* 0x0005e2000c101106 */
[----:B0-----:R-:W-:-:S03]  /*60f0*/  IMAD.MOV.U32 R3, RZ, RZ, 0x2e ;  /* 0x0000002eff037424 */ /* 0x001fc600078e00ff */
[----:B------:R-:W-:Y:S01]  /*6100*/  STG.E.U8 desc[UR6][R6.64+0x14], R9 ;  /* 0x0000140906007986 */ /* 0x000fe2000c101106 */
[----:B-1----:R-:W-:-:S03]  /*6110*/  IMAD.MOV.U32 R4, RZ, RZ, 0x30 ;  /* 0x00000030ff047424 */ /* 0x002fc600078e00ff */
[----:B------:R-:W-:Y:S01]  /*6120*/  STG.E.U8 desc[UR6][R6.64+0x1c], RZ ;  /* 0x00001cff06007986 */ /* 0x000fe2000c101106 */
[----:B--2---:R-:W-:-:S03]  /*6130*/  PRMT R8, R3, 0x7610, R8 ;  /* 0x0000761003087816 */ /* 0x004fc60000000008 */
[----:B------:R-:W-:Y:S01]  /*6140*/  STG.E.U8 desc[UR6][R6.64+0x6], R0 ;  /* 0x0000060006007986 */ /* 0x000fe2000c101106 */
[----:B------:R-:W-:Y:S01]  /*6150*/  @!P0 PRMT R3, R4, 0x7610, R3 ;  /* 0x0000761004038816 */ /* 0x000fe20000000003 */
[----:B------:R-:W-:Y:S02]  /*6160*/  @!P0 IMAD.MOV.U32 R4, RZ, RZ, 0x1 ;  /* 0x00000001ff048424 */ /* 0x000fe400078e00ff */
[----:B------:R-:W-:Y:S04]  /*6170*/  STG.E.U8 desc[UR6][R6.64+0x11], R8 ;  /* 0x0000110806007986 */ /* 0x000fe8000c101106 */
[----:B------:R-:W-:Y:S04]  /*6180*/  @!P0 STL.U8 [R1], R3 ;  /* 0x0000000301008387 */ /* 0x000fe80000100000 */
[----:B------:R-:W-:Y:S04]  /*6190*/  STG.E.U8 desc[UR6][R6.64+0xf], R0 ;  /* 0x00000f0006007986 */ /* 0x000fe8000c101106 */
[----:B------:R-:W-:Y:S04]  /*61a0*/  STG.E.U8 desc[UR6][R6.64+0x17], R0 ;  /* 0x0000170006007986 */ /* 0x000fe8000c101106 */
[----:B------:R0:W-:Y:S04]  /*61b0*/  STG.E.U8 desc[UR6][R6.64+0x19], R0 ;  /* 0x0000190006007986 */ /* 0x0001e8000c101106 */
[----:B------:R-:W-:Y:S01]  /*61c0*/  STG.E.U8 desc[UR6][R6.64+0x13], R2 ;  /* 0x0000130206007986 */ /* 0x000fe2000c101106 */
[----:B0-----:R-:W-:-:S05]  /*61d0*/  IMAD.MOV.U32 R0, RZ, RZ, 0x76 ;  /* 0x00000076ff007424 */ /* 0x001fca00078e00ff */
[----:B------:R0:W-:Y:S02]  /*61e0*/  STG.E.U8 desc[UR6][R6.64+0xd], R0 ;  /* 0x00000d0006007986 */ /* 0x0001e4000c101106 */
[----:B0-----:R-:W-:-:S05]  /*61f0*/  I2FP.F32.S32 R0, R12 ;  /* 0x0000000c00007245 */ /* 0x001fca0000201400 */
[----:B------:R-:W-:Y:S01]  /*6200*/  FADD R2, R5, -R0 ;  /* 0x8000000005027221 */ /* 0x000fe20000000000 */
[----:B------:R-:W-:Y:S06]  /*6210*/  @!P0 BRA `(.L_x_83) ;  /* 0x0000000400788947 */ /* 0x000fec0003800000 */
[----:B------:R-:W-:Y:S01]  /*6220*/  IMAD.MOV.U32 R3, RZ, RZ, R12 ;  /* 0x000000ffff037224 */ /* 0x000fe200078e000c */
[----:B------:R-:W-:-:S04]  /*6230*/  MOV R4, RZ ;  /* 0x000000ff00047202 */ /* 0x000fc80000000f00 */
[----:B------:R-:W-:-:S13]  /*6240*/  ISETP.GE.AND P0, PT, R3, 0x1, PT ;  /* 0x000000010300780c */ /* 0x000fda0003f06270 */
[----:B------:R-:W-:Y:S05]  /*6250*/  @!P0 BRA `(.L_x_84) ;  /* 0x00000000001c8947 */ /* 0x000fea0003800000 */
[----:B------:R-:W-:Y:S02]  /*6260*/  IMAD.MOV.U32 R4, RZ, RZ, RZ ;  /* 0x000000ffff047224 */ /* 0x000fe400078e00ff */
[----:B------:R-:W-:-:S07]  /*6270*/  IMAD.MOV.U32 R6, RZ, RZ, R3 ;  /* 0x000000ffff067224 */ /* 0x000fce00078e0003 */
.L_x_85:
[C---:B------:R-:W-:Y:S01]  /*6280*/  ISETP.GE.U32.AND P0, PT, R6.reuse, 0xa, PT ;  /* 0x0000000a0600780c */ /* 0x040fe20003f06070 */
[----:B------:R-:W-:-:S04]  /*6290*/  IMAD.HI.U32 R7, R6, -0x33333333, RZ ;  /* 0xcccccccd06077827 */ /* 0x000fc800078e00ff */
[----:B------:R-:W-:Y:S01]  /*62a0*/  VIADD R4, R4, 0x1 ;  /* 0x0000000104047836 */ /* 0x000fe20000000000 */
[----:B------:R-:W-:-:S07]  /*62b0*/  SHF.R.U32.HI R6, RZ, 0x3, R7 ;  /* 0x00000003ff067819 */ /* 0x000fce0000011607 */
[----:B------:R-:W-:Y:S05]  /*62c0*/  @P0 BRA `(.L_x_85) ;  /* 0xfffffffc00ec0947 */ /* 0x000fea000383ffff */
.L_x_84:
        /* <DEDUP_REMOVED lines=9> */
.L_x_87:
[----:B0-----:R-:W-:Y:S01]  /*6360*/  IMAD.HI R9, R3, 0x66666667, RZ ;  /* 0x6666666703097827 */ /* 0x001fe200078e02ff */
[----:B------:R-:W-:-:S03]  /*6370*/  IADD3 R7, PT, PT, R7, 0x4, RZ ;  /* 0x0000000407077810 */ /* 0x000fc60007ffe0ff */
[----:B------:R-:W-:Y:S01]  /*6380*/  IMAD.HI R11, R3, 0x51eb851f, RZ ;  /* 0x51eb851f030b7827 */ /* 0x000fe200078e02ff */
        /* <DEDUP_REMOVED lines=39> */
.L_x_86:
        /* <DEDUP_REMOVED lines=18> */
[----:B------:R-:W-:Y:S01]  /*6720*/  IMAD.HI R3, R3, 0x51eb851f, RZ ;  /* 0x51eb851f03037827 */ /* 0x000fe200078e02ff */
[----:B------:R-:W-:-:S02]  /*6730*/  IADD3 R9, PT, PT, R9, 0x30, RZ ;  /* 0x0000003009097810 */ /* 0x000fc40007ffe0ff */
[----:B------:R1:W-:Y:S02]  /*6740*/  STL.U8 [R14], R7 ;  /* 0x000000070e007387 */ /* 0x0003e40000100000 */
[----:B------:R-:W-:Y:S02]  /*6750*/  SHF.R.U32.HI R10, RZ, 0x1f, R3 ;  /* 0x0000001fff0a7819 */ /* 0x000fe40000011603 */
[----:B------:R1:W-:Y:S02]  /*6760*/  STL.U8 [R12], R9 ;  /* 0x000000090c007387 */ /* 0x0003e40000100000 */
[----:B------:R-:W-:-:S07]  /*6770*/  LEA.HI.SX32 R3, R3, R10, 0x1b ;  /* 0x0000000a03037211 */ /* 0x000fce00078fdaff */
.L_x_88:
        /* <DEDUP_REMOVED lines=8> */
.L_x_83:
        /* <DEDUP_REMOVED lines=11> */
.L_x_89:
[----:B------:R-:W-:-:S04]  /*68b0*/  UIADD3 UR8, UP0, UPT, UR4, UR10, URZ ;  /* 0x0000000a04087290 */ /* 0x000fc8000ff1e0ff */
[----:B------:R-:W-:Y:S02]  /*68c0*/  UIADD3.X UR9, UPT, UPT, URZ, UR11, URZ, UP0, !UPT ;  /* 0x0000000bff097290 */ /* 0x000fe400087fe4ff */
[----:B------:R-:W-:-:S04]  /*68d0*/  IMAD.U32 R2, RZ, RZ, UR8 ;  /* 0x00000008ff027e24 */ /* 0x000fc8000f8e00ff */
[----:B---3--:R-:W-:-:S05]  /*68e0*/  IMAD.U32 R3, RZ, RZ, UR9 ;  /* 0x00000009ff037e24 */ /* 0x008fca000f8e00ff */
[----:B------:R-:W2:Y:S01]  /*68f0*/  LDG.E.U8 R2, desc[UR6][R2.64] ;  /* 0x0000000602027981 */ /* 0x000ea2000c1e1100 */
[----:B------:R-:W-:Y:S01]  /*6900*/  UMOV UR5, UR4 ;  /* 0x0000000400057c82 */ /* 0x000fe20008000000 */
[----:B------:R-:W-:Y:S01]  /*6910*/  UIADD3 UR4, UPT, UPT, UR4, 0x1, URZ ;  /* 0x0000000104047890 */ /* 0x000fe2000fffe0ff */
[----:B--2---:R-:W-:-:S13]  /*6920*/  ISETP.NE.AND P0, PT, R2, RZ, PT ;  /* 0x000000ff0200720c */ /* 0x004fda0003f05270 */
[----:B------:R-:W-:Y:S05]  /*6930*/  @P0 BRA `(.L_x_89) ;  /* 0xfffffffc00dc0947 */ /* 0x000fea000383ffff */
[----:B------:R-:W2:Y:S01]  /*6940*/  LDL.U8 R2, [R1] ;  /* 0x0000000001027983 */ /* 0x000ea20000100000 */
[----:B------:R-:W-:Y:S01]  /*6950*/  HFMA2 R0, -RZ, RZ, 0, 0 ;  /* 0x00000000ff007431 */ /* 0x000fe200000001ff */
[----:B--2---:R-:W-:-:S13]  /*6960*/  ISETP.NE.AND P0, PT, R2, RZ, PT ;  /* 0x000000ff0200720c */ /* 0x004fda0003f05270 */
[----:B------:R-:W-:Y:S05]  /*6970*/  @!P0 BRA `(.L_x_90) ;  /* 0x0000000000288947 */ /* 0x000fea0003800000 */
[----:B------:R-:W-:Y:S01]  /*6980*/  PRMT R5, R2, 0x7610, R5 ;  /* 0x0000761002057816 */ /* 0x000fe20000000005 */
[----:B------:R-:W-:-:S07]  /*6990*/  IMAD.MOV.U32 R0, RZ, RZ, RZ ;  /* 0x000000ffff007224 */ /* 0x000fce00078e00ff */
.L_x_91:
        /* <DEDUP_REMOVED lines=8> */
.L_x_90:
[----:B------:R-:W-:Y:S01]  /*6a20*/  VIADD R0, R0, UR5 ;  /* 0x0000000500007c36 */ /* 0x000fe20008000000 */
[----:B------:R-:W-:-:S04]  /*6a30*/  UMOV UR4, URZ ;  /* 0x000000ff00047c82 */ /* 0x000fc80008000000 */
[----:B------:R-:W-:-:S05]  /*6a40*/  IADD3 R2, P0, PT, R0, UR10, RZ ;  /* 0x0000000a00027c10 */ /* 0x000fca000ff1e0ff */
[----:B------:R-:W-:-:S05]  /*6a50*/  IMAD.X R3, RZ, RZ, UR11, P0 ;  /* 0x0000000bff037e24 */ /* 0x000fca00080e06ff */
[----:B------:R2:W-:Y:S03]  /*6a60*/  STG.E.U8 desc[UR6][R2.64], RZ ;  /* 0x000000ff02007986 */ /* 0x0005e6000c101106 */
.L_x_92:
[----:B------:R-:W-:-:S04]  /*6a70*/  UIADD3 UR5, UP0, UPT, UR4, UR10, URZ ;  /* 0x0000000a04057290 */ /* 0x000fc8000ff1e0ff */
[----:B------:R-:W-:Y:S02]  /*6a80*/  UIADD3.X UR8, UPT, UPT, URZ, UR11, URZ, UP0, !UPT ;  /* 0x0000000bff087290 */ /* 0x000fe400087fe4ff */
[----:B--2---:R-:W-:-:S04]  /*6a90*/  MOV R2, UR5 ;  /* 0x0000000500027c02 */ /* 0x004fc80008000f00 */
[----:B------:R-:W-:-:S05]  /*6aa0*/  IMAD.U32 R3, RZ, RZ, UR8 ;  /* 0x00000008ff037e24 */ /* 0x000fca000f8e00ff */
[----:B------:R-:W2:Y:S01]  /*6ab0*/  LDG.E.U8 R0, desc[UR6][R2.64] ;  /* 0x0000000602007981 */ /* 0x000ea2000c1e1100 */
[----:B------:R-:W-:Y:S01]  /*6ac0*/  UIADD3 UR4, UPT, UPT, UR4, 0x1, URZ ;  /* 0x0000000104047890 */ /* 0x000fe2000fffe0ff */
[----:B--2---:R-:W-:-:S13]  /*6ad0*/  ISETP.NE.AND P0, PT, R0, RZ, PT ;  /* 0x000000ff0000720c */ /* 0x004fda0003f05270 */
[----:B------:R-:W-:Y:S05]  /*6ae0*/  @P0 BRA `(.L_x_92) ;  /* 0xfffffffc00e00947 */ /* 0x000fea000383ffff */
[----:B------:R-:W-:Y:S01]  /*6af0*/  IMAD.MOV.U32 R0, RZ, RZ, 0x25 ;  /* 0x00000025ff007424 */ /* 0x000fe200078e00ff */
[----:B------:R2:W-:Y:S01]  /*6b00*/  STG.E.U8 desc[UR6][R2.64+0x1], RZ ;  /* 0x000001ff02007986 */ /* 0x0005e2000c101106 */
[----:B01----:R-:W-:-:S03]  /*6b10*/  IMAD.MOV.U32 R9, RZ, RZ, 0x1 ;  /* 0x00000001ff097424 */ /* 0x003fc600078e00ff */
[----:B------:R2:W-:Y:S01]  /*6b20*/  STG.E.U8 desc[UR6][R2.64], R0 ;  /* 0x0000000002007986 */ /* 0x0005e2000c101106 */
[----:B------:R-:W-:Y:S05]  /*6b30*/  BRA `(.L_x_20) ;  /* 0x0000007c00187947 */ /* 0x000fea0003800000 */
.L_x_7:
[----:B------:R-:W-:-:S13]  /*6b40*/  ISETP.GT.AND P0, PT, R17, 0x6, PT ;  /* 0x000000061100780c */ /* 0x000fda0003f04270 */
[----:B------:R-:W-:Y:S05]  /*6b50*/  @P0 BRA `(.L_x_93) ;  /* 0x0000003400ec0947 */ /* 0x000fea0003800000 */
[----:B-1----:R-:W-:-:S05]  /*6b60*/  IMAD.MOV.U32 R0, RZ, RZ, -0x5 ;  /* 0xfffffffbff007424 */ /* 0x002fca00078e00ff */
[----:B------:R-:W-:-:S05]  /*6b70*/  VIADDMNMX.U32 R17, R17, R0, 0x2, PT ;  /* 0x0000000211117446 */ /* 0x000fca0003800000 */
[----:B------:R-:W-:-:S04]  /*6b80*/  IMAD.SHL.U32 R17, R17, 0x4, RZ ;  /* 0x0000000411117824 */ /* 0x000fc800078e00ff */
[----:B------:R-:W0:Y:S02]  /*6b90*/  LDC R8, c[0x2][R17+0x1c] ;  /* 0x0080070011087b82 */ /* 0x000e240000000800 */
[----:B0-----:R-:W-:-:S04]  /*6ba0*/  SHF.R.S32.HI R9, RZ, 0x1f, R8 ;  /* 0x0000001fff097819 */ /* 0x001fc80000011408 */
.L_x_248:
[----:B------:R-:W-:Y:S05]  /*6bb0*/  BRX R8 -0x6bc0                                                          (*"BRANCH_TARGETS .L_x_249,.L_x_250,.L_x_242"*) ;  /* 0xffffff9408107949 */ /* 0x000fea000383ffff */
.L_x_250:
[----:B-----5:R-:W-:Y:S02]  /*6bc0*/  FSETP.GT.AND P0, PT, R5, 0.75, PT ;  /* 0x3f4000000500780b */ /* 0x020fe40003f04000 */
[----:B------:R-:W-:-:S13]  /*6bd0*/  FSETP.LEU.AND P1, PT, R3, 28, PT ;  /* 0x41e000000300780b */ /* 0x000fda0003f2b000 */
[----:B------:R-:W-:Y:S05]  /*6be0*/  @!P0 BRA P1, `(.L_x_94) ;  /* 0x0000000c00408947 */ /* 0x000fea0000800000 */
[----:B------:R-:W-:Y:S02]  /*6bf0*/  HFMA2 R0, -RZ, RZ, 0, 5.12599945068359375e-06 ;  /* 0x00000056ff007431 */ /* 0x000fe400000001ff */
[----:B------:R-:W-:Y:S01]  /*6c00*/  IMAD.MOV.U32 R9, RZ, RZ, 0x6c ;  /* 0x0000006cff097424 */ /* 0x000fe200078e00ff */
[----:B------:R-:W-:Y:S01]  /*6c10*/  MOV R10, 0x61 ;  /* 0x00000061000a7802 */ /* 0x000fe20000000f00 */
[----:B------:R-:W-:Y:S01]  /*6c20*/  IMAD.MOV.U32 R4, RZ, RZ, 0x6e ;  /* 0x0000006eff047424 */ /* 0x000fe200078e00ff */
[----:B------:R-:W0:Y:S01]  /*6c30*/  F2I.TRUNC.NTZ R12, R3 ;  /* 0x00000003000c7305 */ /* 0x000e22000020f100 */
[----:B------:R-:W-:Y:S01]  /*6c40*/  IMAD.MOV.U32 R5, RZ, RZ, 0x74 ;  /* 0x00000074ff057424 */ /* 0x000fe200078e00ff */
[----:B------:R-:W-:Y:S01]  /*6c50*/  STG.E.U8 desc[UR6][R6.64+0x1c], RZ ;  /* 0x00001cff06007986 */ /* 0x000fe2000c101106 */
[----:B------:R-:W-:Y:S02]  /*6c60*/  IMAD.MOV.U32 R2, RZ, RZ, 0x65 ;  /* 0x00000065ff027424 */ /* 0x000fe400078e00ff */
[----:B------:R-:W-:Y:S01]  /*6c70*/  IMAD.MOV.U32 R11, RZ, RZ, 0x70 ;  /* 0x00000070ff0b7424 */ /* 0x000fe200078e00ff */
[----:B------:R1:W-:Y:S01]  /*6c80*/  STG.E.U8 desc[UR6][R6.64], R0 ;  /* 0x0000000006007986 */ /* 0x0003e2000c101106 */
[----:B------:R-:W-:-:S03]  /*6c90*/  IMAD.MOV.U32 R8, RZ, RZ, 0x69 ;  /* 0x00000069ff087424 */ /* 0x000fc600078e00ff */
[----:B------:R-:W-:Y:S04]  /*6ca0*/  STG.E.U8 desc[UR6][R6.64+0x2], R4 ;  /* 0x0000020406007986 */ /* 0x000fe8000c101106 */
[----:B------:R2:W-:Y:S01]  /*6cb0*/  STG.E.U8 desc[UR6][R6.64+0xa], R4 ;  /* 0x00000a0406007986 */ /* 0x0005e2000c101106 */
[----:B0-----:R-:W-:Y:S02]  /*6cc0*/  ISETP.NE.AND P0, PT, R12, RZ, PT ;  /* 0x000000ff0c00720c */ /* 0x001fe40003f05270 */
[----:B-1----:R-:W-:Y:S01]  /*6cd0*/  PRMT R0, R9, 0x7610, R0 ;  /* 0x0000761009007816 */ /* 0x002fe20000000000 */
[----:B------:R-:W-:Y:S01]  /*6ce0*/  IMAD.MOV.U32 R9, RZ, RZ, 0x63 ;  /* 0x00000063ff097424 */ /* 0x000fe200078e00ff */
[----:B------:R-:W-:Y:S04]  /*6cf0*/  STG.E.U8 desc[UR6][R6.64+0x3], R5 ;  /* 0x0000030506007986 */ /* 0x000fe8000c101106 */
[----:B------:R0:W-:Y:S01]  /*6d00*/  STG.E.U8 desc[UR6][R6.64+0xe], R5 ;  /* 0x00000e0506007986 */ /* 0x0001e2000c101106 */
[----:B--2---:R-:W-:Y:S01]  /*6d10*/  PRMT R4, R9, 0x7610, R4 ;  /* 0x0000761009047816 */ /* 0x004fe20000000004 */
[----:B------:R-:W-:-:S02]  /*6d20*/  IMAD.MOV.U32 R9, RZ, RZ, 0x6f ;  /* 0x0000006fff097424 */ /* 0x000fc400078e00ff */
[----:B------:R-:W-:Y:S04]  /*6d30*/  STG.E.U8 desc[UR6][R6.64+0x1], R2 ;  /* 0x0000010206007986 */ /* 0x000fe8000c101106 */
[----:B------:R1:W-:Y:S01]  /*6d40*/  STG.E.U8 desc[UR6][R6.64+0x17], R2 ;  /* 0x0000170206007986 */ /* 0x0003e2000c101106 */
[----:B0-----:R-:W-:Y:S01]  /*6d50*/  PRMT R5, R9, 0x7610, R5 ;  /* 0x0000761009057816 */ /* 0x001fe20000000005 */
[----:B------:R-:W-:Y:S02]  /*6d60*/  IMAD.MOV.U32 R9, RZ, RZ, 0x20 ;  /* 0x00000020ff097424 */ /* 0x000fe400078e00ff */
[----:B------:R0:W-:Y:S04]  /*6d70*/  STG.E.U8 desc[UR6][R6.64+0x5], R0 ;  /* 0x0000050006007986 */ /* 0x0001e8000c101106 */
[----:B------:R2:W-:Y:S01]  /*6d80*/  STG.E.U8 desc[UR6][R6.64+0x9], R5 ;  /* 0x0000090506007986 */ /* 0x0005e2000c101106 */
[----:B-1----:R-:W-:Y:S01]  /*6d90*/  PRMT R2, R10, 0x7610, R2 ;  /* 0x000076100a027816 */ /* 0x002fe20000000002 */
[----:B------:R-:W-:-:S02]  /*6da0*/  IMAD.MOV.U32 R10, RZ, RZ, 0x64 ;  /* 0x00000064ff0a7424 */ /* 0x000fc400078e00ff */
[----:B------:R-:W-:Y:S01]  /*6db0*/  STG.E.U8 desc[UR6][R6.64+0x7], R4 ;  /* 0x0000070406007986 */ /* 0x000fe2000c101106 */
[----:B0-----:R-:W-:-:S03]  /*6dc0*/  PRMT R0, R9, 0x7610, R0 ;  /* 0x0000761009007816 */ /* 0x001fc60000000000 */
[----:B------:R-:W-:Y:S01]  /*6dd0*/  STG.E.U8 desc[UR6][R6.64+0x6], R2 ;  /* 0x0000060206007986 */ /* 0x000fe2000c101106 */
[----:B------:R-:W-:Y:S01]  /*6de0*/  PRMT R9, R10, 0x7610, R9 ;  /* 0x000076100a097816 */ /* 0x000fe20000000009 */
[----:B------:R-:W-:Y:S02]  /*6df0*/  IMAD.MOV.U32 R10, RZ, RZ, 0x6d ;  /* 0x0000006dff0a7424 */ /* 0x000fe400078e00ff */
[----:B--2---:R-:W-:Y:S01]  /*6e00*/  IMAD.MOV.U32 R5, RZ, RZ, 0x3a ;  /* 0x0000003aff057424 */ /* 0x004fe200078e00ff */
[----:B------:R-:W-:Y:S04]  /*6e10*/  STG.E.U8 desc[UR6][R6.64+0xc], R2 ;  /* 0x00000c0206007986 */ /* 0x000fe8000c101106 */
[----:B------:R-:W-:Y:S04]  /*6e20*/  STG.E.U8 desc[UR6][R6.64+0x11], R2 ;  /* 0x0000110206007986 */ /* 0x000fe8000c101106 */
[----:B------:R0:W-:Y:S04]  /*6e30*/  STG.E.U8 desc[UR6][R6.64+0x13], R2 ;  /* 0x0000130206007986 */ /* 0x0001e8000c101106 */
[----:B------:R1:W-:Y:S04]  /*6e40*/  STG.E.U8 desc[UR6][R6.64+0xd], R4 ;  /* 0x00000d0406007986 */ /* 0x0003e8000c101106 */
[----:B------:R-:W-:Y:S01]  /*6e50*/  STG.E.U8 desc[UR6][R6.64+0xb], R0 ;  /* 0x00000b0006007986 */ /* 0x000fe2000c101106 */
[----:B0-----:R-:W-:-:S03]  /*6e60*/  HFMA2 R2, -RZ, RZ, 0, 5.0067901611328125e-06 ;  /* 0x00000054ff027431 */ /* 0x001fc600000001ff */
[----:B------:R-:W-:Y:S01]  /*6e70*/  STG.E.U8 desc[UR6][R6.64+0x15], R0 ;  /* 0x0000150006007986 */ /* 0x000fe2000c101106 */
[----:B-1----:R-:W-:-:S03]  /*6e80*/  IMAD.MOV.U32 R4, RZ, RZ, 0x2e ;  /* 0x0000002eff047424 */ /* 0x002fc600078e00ff */
[----:B------:R0:W-:Y:S04]  /*6e90*/  STG.E.U8 desc[UR6][R6.64+0x1b], R0 ;  /* 0x00001b0006007986 */ /* 0x0001e8000c101106 */
[----:B------:R-:W-:Y:S04]  /*6ea0*/  STG.E.U8 desc[UR6][R6.64+0x12], R9 ;  /* 0x0000120906007986 */ /* 0x000fe8000c101106 */
[----:B------:R-:W-:Y:S01]  /*6eb0*/  STG.E.U8 desc[UR6][R6.64+0x16], R2 ;  /* 0x0000160206007986 */ /* 0x000fe2000c101106 */
[----:B0-----:R-:W-:-:S03]  /*6ec0*/  PRMT R0, R5, 0x7610, R0 ;  /* 0x0000761005007816 */ /* 0x001fc60000000000 */
[----:B------:R-:W-:Y:S04]  /*6ed0*/  STG.E.U8 desc[UR6][R6.64+0x18], R10 ;  /* 0x0000180a06007986 */ /* 0x000fe8000c101106 */
[----:B------:R-:W-:Y:S04]  /*6ee0*/  STG.E.U8 desc[UR6][R6.64+0x19], R11 ;  /* 0x0000190b06007986 */ /* 0x000fe8000c101106 */
[----:B------:R-:W-:Y:S04]  /*6ef0*/  STG.E.U8 desc[UR6][R6.64+0x1a], R0 ;  /* 0x00001a0006007986 */ /* 0x000fe8000c101106 */
[----:B------:R-:W-:Y:S04]  /*6f00*/  STG.E.U8 desc[UR6][R6.64+0x14], R4 ;  /* 0x0000140406007986 */ /* 0x000fe8000c101106 */
[----:B------:R-:W-:Y:S04]  /*6f10*/  STG.E.U8 desc[UR6][R6.64+0x4], R8 ;  /* 0x0000040806007986 */ /* 0x000fe8000c101106 */
[----:B------:R-:W-:Y:S04]  /*6f20*/  STG.E.U8 desc[UR6][R6.64+0x8], R8 ;  /* 0x0000080806007986 */ /* 0x000fe8000c101106 */
[----:B------:R0:W-:Y:S02]  /*6f30*/  STG.E.U8 desc[UR6][R6.64+0xf], R8 ;  /* 0x00000f0806007986 */ /* 0x0001e4000c101106 */
        /* <DEDUP_REMOVED lines=11> */
.L_x_97:
[C---:B------:R-:W-:Y:S01]  /*6ff0*/  ISETP.GE.U32.AND P0, PT, R2.reuse, 0xa, PT ;  /* 0x0000000a0200780c */ /* 0x040fe20003f06070 */
[----:B------:R-:W-:-:S04]  /*7000*/  IMAD.HI.U32 R7, R2, -0x33333333, RZ ;  /* 0xcccccccd02077827 */ /* 0x000fc800078e00ff */
[----:B------:R-:W-:Y:S01]  /*7010*/  VIADD R0, R0, 0x1 ;  /* 0x0000000100007836 */ /* 0x000fe20000000000 */
[----:B------:R-:W-:-:S07]  /*7020*/  SHF.R.U32.HI R2, RZ, 0x3, R7 ;  /* 0x00000003ff027819 */ /* 0x000fce0000011607 */
[----:B------:R-:W-:Y:S05]  /*7030*/  @P0 BRA `(.L_x_97) ;  /* 0xfffffffc00ec0947 */ /* 0x000fea000383ffff */
.L_x_96:
        /* <DEDUP_REMOVED lines=9> */
.L_x_100:
[----:B0-----:R-:W-:Y:S01]  /*70d0*/  IMAD.HI R9, R6, 0x66666667, RZ ;  /* 0x6666666706097827 */ /* 0x001fe200078e02ff */
[----:B------:R-:W-:-:S03]  /*70e0*/  IADD3 R7, PT, PT, R7, 0x4, RZ ;  /* 0x0000000407077810 */ /* 0x000fc60007ffe0ff */
[C---:B------:R-:W-:Y:S01]  /*70f0*/  IMAD.HI R11, R6.reuse, 0x51eb851f, RZ ;  /* 0x51eb851f060b7827 */ /* 0x040fe200078e02ff */
[----:B------:R-:W-:Y:S02]  /*7100*/  SHF.R.U32.HI R10, RZ, 0x1f, R9 ;  /* 0x0000001fff0a7819 */ /* 0x000fe40000011609 */
[----:B------:R-:W-:Y:S01]  /*7110*/  ISETP.NE.AND P0, PT, R7, RZ, PT ;  /* 0x000000ff0700720c */ /* 0x000fe20003f05270 */
[----:B------:R-:W-:Y:S01]  /*7120*/  IMAD.HI R13, R6, 0x10624dd3, RZ ;  /* 0x10624dd3060d7827 */ /* 0x000fe200078e02ff */
[----:B------:R-:W-:Y:S02]  /*7130*/  SHF.R.U32.HI R12, RZ, 0x1f, R11 ;  /* 0x0000001fff0c7819 */ /* 0x000fe4000001160b */
[----:B------:R-:W-:Y:S01]  /*7140*/  LEA.HI.SX32 R9, R9, R10, 0x1e ;  /* 0x0000000a09097211 */ /* 0x000fe200078ff2ff */
[----:B------:R-:W-:Y:S01]  /*7150*/  IMAD.IADD R19, R1, 0x1, R2 ;  /* 0x0000000101137824 */ /* 0x000fe200078e0202 */
        /* <DEDUP_REMOVED lines=14> */
[----:B------:R-:W-:Y:S01]  /*7240*/  IADD3 R14, PT, PT, R1, -0x1, R2 ;  /* 0xffffffff010e7810 */ /* 0x000fe20007ffe002 */
[----:B------:R-:W-:Y:S01]  /*7250*/  IMAD R13, R13, -0xa, R12 ;  /* 0xfffffff60d0d7824 */ /* 0x000fe200078e020c */
[----:B------:R-:W-:Y:S01]  /*7260*/  IADD3 R12, PT, PT, R1, -0x2, R2 ;  /* 0xfffffffe010c7810 */ /* 0x000fe20007ffe002 */
[----:B------:R-:W-:Y:S01]  /*7270*/  IMAD R17, R17, -0xa, R16 ;  /* 0xfffffff611117824 */ /* 0x000fe200078e0210 */
[----:B------:R-:W-:Y:S01]  /*7280*/  IADD3 R16, PT, PT, R1, 0x1, R2 ;  /* 0x0000000101107810 */ /* 0x000fe20007ffe002 */
[----:B------:R-:W-:-:S02]  /*7290*/  VIADD R9, R9, 0x30 ;  /* 0x0000003009097836 */ /* 0x000fc40000000000 */
[----:B------:R-:W-:Y:S02]  /*72a0*/  VIADD R10, R10, 0x30 ;  /* 0x000000300a0a7836 */ /* 0x000fe40000000000 */
        /* <DEDUP_REMOVED lines=12> */
.L_x_99:
        /* <DEDUP_REMOVED lines=24> */
.L_x_101:
        /* <DEDUP_REMOVED lines=9> */
.L_x_95:
[----:B------:R-:W-:Y:S02]  /*7580*/  IMAD.MOV.U32 R2, RZ, RZ, 0x30 ;  /* 0x00000030ff027424 */ /* 0x000fe400078e00ff */
[----:B------:R-:W-:-:S03]  /*7590*/  IMAD.MOV.U32 R0, RZ, RZ, 0x1 ;  /* 0x00000001ff007424 */ /* 0x000fc600078e00ff */
[----:B------:R0:W-:Y:S04]  /*75a0*/  STL.U8 [R1], R2 ;  /* 0x0000000201007387 */ /* 0x0001e80000100000 */
.L_x_98:
[----:B------:R-:W-:Y:S01]  /*75b0*/  FSETP.GEU.AND P0, PT, R3, R8, PT ;  /* 0x000000080300720b */ /* 0x000fe20003f0e000 */
[----:B------:R-:W-:Y:S01]  /*75c0*/  IMAD.IADD R3, R1, 0x1, R0 ;  /* 0x0000000101037824 */ /* 0x000fe200078e0200 */
[----:B------:R-:W3:Y:S02]  /*75d0*/  LDCU.64 UR10, c[0x0][0x3b0] ;  /* 0x00007600ff0a77ac */ /* 0x000ee40008000a00 */
[----:B------:R-:W-:Y:S02]  /*75e0*/  FSEL R5, -R5, R5, !P0 ;  /* 0x0000000505057208 */ /* 0x000fe40004000100 */
[----:B------:R4:W-:Y:S01]  /*75f0*/  STL.U8 [R3], R4 ;  /* 0x0000000403007387 */ /* 0x0009e20000100000 */
[----:B------:R-:W-:Y:S02]  /*7600*/  UMOV UR4, URZ ;  /* 0x000000ff00047c82 */ /* 0x000fe40008000000 */
[----:B------:R-:W-:Y:S01]  /*7610*/  FMUL R5, R5, 10 ;  /* 0x4120000005057820 */ /* 0x000fe20000400000 */
[----:B------:R4:W-:Y:S05]  /*7620*/  STL.U8 [R3+0x2], RZ ;  /* 0x000002ff03007387 */ /* 0x0009ea0000100000 */
[----:B------:R-:W5:Y:S02]  /*7630*/  F2I.TRUNC.NTZ R5, R5 ;  /* 0x0000000500057305 */ /* 0x000f64000020f100 */
[----:B-----5:R-:W-:-:S05]  /*7640*/  VIADD R0, R5, 0x30 ;  /* 0x0000003005007836 */ /* 0x020fca0000000000 */
[----:B---3--:R4:W-:Y:S02]  /*7650*/  STL.U8 [R3+0x1], R0 ;  /* 0x0000010003007387 */ /* 0x0089e40000100000 */
.L_x_102:
[----:B------:R-:W-:-:S04]  /*7660*/  UIADD3 UR8, UP0, UPT, UR4, UR10, URZ ;  /* 0x0000000a04087290 */ /* 0x000fc8000ff1e0ff */
[----:B------:R-:W-:Y:S02]  /*7670*/  UIADD3.X UR9, UPT, UPT, URZ, UR11, URZ, UP0, !UPT ;  /* 0x0000000bff097290 */ /* 0x000fe400087fe4ff */
[----:B0-2---:R-:W-:-:S04]  /*7680*/  MOV R2, UR8 ;  /* 0x0000000800027c02 */ /* 0x005fc80008000f00 */
[----:B----4-:R-:W-:-:S05]  /*7690*/  IMAD.U32 R3, RZ, RZ, UR9 ;  /* 0x00000009ff037e24 */ /* 0x010fca000f8e00ff */
        /* <DEDUP_REMOVED lines=11> */
.L_x_104:
[----:B------:R-:W-:Y:S01]  /*7750*/  IADD3 R2, P0, PT, R0, UR8, RZ ;  /* 0x0000000800027c10 */ /* 0x000fe2000ff1e0ff */
[----:B------:R-:W-:-:S03]  /*7760*/  IMAD.IADD R4, R1, 0x1, R0 ;  /* 0x0000000101047824 */ /* 0x000fc600078e0200 */
[----:B------:R-:W-:-:S05]  /*7770*/  LEA.HI.X.SX32 R3, R0, UR9, 0x1, P0 ;  /* 0x0000000900037c11 */ /* 0x000fca00080f0eff */
[----:B------:R0:W-:Y:S04]  /*7780*/  STG.E.U8 desc[UR6][R2.64], R5 ;  /* 0x0000000502007986 */ /* 0x0001e8000c101106 */
[----:B0-----:R-:W2:Y:S01]  /*7790*/  LDL.U8 R5, [R4+0x1] ;  /* 0x0000010004057983 */ /* 0x001ea20000100000 */
[----:B------:R-:W-:Y:S01]  /*77a0*/  VIADD R0, R0, 0x1 ;  /* 0x0000000100007836 */ /* 0x000fe20000000000 */
[----:B--2---:R-:W-:-:S13]  /*77b0*/  ISETP.NE.AND P0, PT, R5, RZ, PT ;  /* 0x000000ff0500720c */ /* 0x004fda0003f05270 */
[----:B------:R-:W-:Y:S05]  /*77c0*/  @P0 BRA `(.L_x_104) ;  /* 0xfffffffc00e00947 */ /* 0x000fea000383ffff */
.L_x_103:
[----:B------:R-:W-:Y:S01]  /*77d0*/  IADD3 R0, PT, PT, R0, UR5, RZ ;  /* 0x0000000500007c10 */ /* 0x000fe2000fffe0ff */
[----:B------:R-:W-:-:S03]  /*77e0*/  UMOV UR4, URZ ;  /* 0x000000ff00047c82 */ /* 0x000fc60008000000 */
[----:B------:R-:W-:-:S05]  /*77f0*/  IADD3 R2, P0, PT, R0, UR10, RZ ;  /* 0x0000000a00027c10 */ /* 0x000fca000ff1e0ff */
[----:B------:R-:W-:-:S05]  /*7800*/  IMAD.X R3, RZ, RZ, UR11, P0 ;  /* 0x0000000bff037e24 */ /* 0x000fca00080e06ff */
[----:B------:R0:W-:Y:S03]  /*7810*/  STG.E.U8 desc[UR6][R2.64], RZ ;  /* 0x000000ff02007986 */ /* 0x0001e6000c101106 */
.L_x_105:
[----:B------:R-:W-:-:S04]  /*7820*/  UIADD3 UR5, UP0, UPT, UR4, UR10, URZ ;  /* 0x0000000a04057290 */ /* 0x000fc8000ff1e0ff */
[----:B------:R-:W-:Y:S02]  /*7830*/  UIADD3.X UR8, UPT, UPT, URZ, UR11, URZ, UP0, !UPT ;  /* 0x0000000bff087290 */ /* 0x000fe400087fe4ff */
[----:B0-----:R-:W-:-:S04]  /*7840*/  IMAD.U32 R2, RZ, RZ, UR5 ;  /* 0x00000005ff027e24 */ /* 0x001fc8000f8e00ff */
[----:B------:R-:W-:-:S05]  /*7850*/  IMAD.U32 R3, RZ, RZ, UR8 ;  /* 0x00000008ff037e24 */ /* 0x000fca000f8e00ff */
[----:B------:R-:W2:Y:S01]  /*7860*/  LDG.E.U8 R0, desc[UR6][R2.64] ;  /* 0x0000000602007981 */ /* 0x000ea2000c1e1100 */
[----:B------:R-:W-:Y:S01]  /*7870*/  UIADD3 UR4, UPT, UPT, UR4, 0x1, URZ ;  /* 0x0000000104047890 */ /* 0x000fe2000fffe0ff */
[----:B--2---:R-:W-:-:S13]  /*7880*/  ISETP.NE.AND P0, PT, R0, RZ, PT ;  /* 0x000000ff0000720c */ /* 0x004fda0003f05270 */
[----:B------:R-:W-:Y:S05]  /*7890*/  @P0 BRA `(.L_x_105) ;  /* 0xfffffffc00e00947 */ /* 0x000fea000383ffff */
[----:B------:R-:W-:Y:S01]  /*78a0*/  IMAD.MOV.U32 R0, RZ, RZ, 0x43 ;  /* 0x00000043ff007424 */ /* 0x000fe200078e00ff */
[----:B------:R4:W-:Y:S01]  /*78b0*/  STG.E.U8 desc[UR6][R2.64+0x1], RZ ;  /* 0x000001ff02007986 */ /* 0x0009e2000c101106 */
[----:B-1----:R-:W-:-:S03]  /*78c0*/  IMAD.MOV.U32 R9, RZ, RZ, 0x1 ;  /* 0x00000001ff097424 */ /* 0x002fc600078e00ff */
[----:B------:R4:W-:Y:S01]  /*78d0*/  STG.E.U8 desc[UR6][R2.64], R0 ;  /* 0x0000000002007986 */ /* 0x0009e2000c101106 */
[----:B------:R-:W-:Y:S05]  /*78e0*/  BRA `(.L_x_20) ;  /* 0x0000006c00ac7947 */ /* 0x000fea0003800000 */
.L_x_94:
[----:B------:R-:W0:Y:S01]  /*78f0*/  F2I.TRUNC.NTZ R13, R3 ;  /* 0x00000003000d7305 */ /* 0x000e22000020f100 */
[----:B------:R-:W-:Y:S02]  /*7900*/  HFMA2 R0, -RZ, RZ, 0, 6.616115570068359375e-06 ;  /* 0x0000006fff007431 */ /* 0x000fe400000001ff */
[----:B------:R-:W-:Y:S02]  /*7910*/  IMAD.MOV.U32 R5, RZ, RZ, 0x69 ;  /* 0x00000069ff057424 */ /* 0x000fe400078e00ff */
[----:B------:R-:W-:Y:S02]  /*7920*/  HFMA2 R11, -RZ, RZ, 0, 5.0067901611328125e-06 ;  /* 0x00000054ff0b7431 */ /* 0x000fe400000001ff */
[----:B------:R-:W-:Y:S01]  /*7930*/  IMAD.MOV.U32 R8, RZ, RZ, 0x63 ;  /* 0x00000063ff087424 */ /* 0x000fe200078e00ff */
[----:B------:R-:W-:Y:S01]  /*7940*/  STG.E.U8 desc[UR6][R6.64+0x1b], RZ ;  /* 0x00001bff06007986 */ /* 0x000fe2000c101106 */
[----:B------:R-:W-:Y:S02]  /*7950*/  IMAD.MOV.U32 R9, RZ, RZ, 0x65 ;  /* 0x00000065ff097424 */ /* 0x000fe400078e00ff */
[----:B------:R-:W-:Y:S01]  /*7960*/  IMAD.MOV.U32 R10, RZ, RZ, 0x61 ;  /* 0x00000061ff0a7424 */ /* 0x000fe200078e00ff */
[----:B------:R-:W-:Y:S01]  /*7970*/  STG.E.U8 desc[UR6][R6.64+0x1], R0 ;  /* 0x0000010006007986 */ /* 0x000fe2000c101106 */
[----:B------:R-:W-:-:S02]  /*7980*/  IMAD.MOV.U32 R12, RZ, RZ, 0x3a ;  /* 0x0000003aff0c7424 */ /* 0x000fc400078e00ff */
[----:B------:R-:W-:Y:S01]  /*7990*/  IMAD.MOV.U32 R2, RZ, RZ, 0x6e ;  /* 0x0000006eff027424 */ /* 0x000fe200078e00ff */
[----:B------:R-:W-:Y:S01]  /*79a0*/  STG.E.U8 desc[UR6][R6.64+0x7], R0 ;  /* 0x0000070006007986 */ /* 0x000fe2000c101106 */
[----:B------:R-:W-:Y:S01]  /*79b0*/  IMAD.MOV.U32 R4, RZ, RZ, 0x64 ;  /* 0x00000064ff047424 */ /* 0x000fe200078e00ff */
[----:B0-----:R-:W-:Y:S02]  /*79c0*/  ISETP.NE.AND P0, PT, R13, RZ, PT ;  /* 0x000000ff0d00720c */ /* 0x001fe40003f05270 */
[----:B------:R0:W-:Y:S04]  /*79d0*/  STG.E.U8 desc[UR6][R6.64+0xc], R0 ;  /* 0x00000c0006007986 */ /* 0x0001e8000c101106 */
[----:B------:R-:W-:Y:S04]  /*79e0*/  STG.E.U8 desc[UR6][R6.64+0x4], R5 ;  /* 0x0000040506007986 */ /* 0x000fe8000c101106 */
[----:B------:R-:W-:Y:S01]  /*79f0*/  STG.E.U8 desc[UR6][R6.64+0x6], R5 ;  /* 0x0000060506007986 */ /* 0x000fe2000c101106 */
[----:B0-----:R-:W-:-:S03]  /*7a00*/  MOV R0, 0x73 ;  /* 0x0000007300007802 */ /* 0x001fc60000000f00 */
[----:B------:R0:W-:Y:S04]  /*7a10*/  STG.E.U8 desc[UR6][R6.64+0xf], R5 ;  /* 0x00000f0506007986 */ /* 0x0001e8000c101106 */
[----:B------:R1:W-:Y:S04]  /*7a20*/  STG.E.U8 desc[UR6][R6.64+0x5], R8 ;  /* 0x0000050806007986 */ /* 0x0003e8000c101106 */
[----:B------:R-:W-:Y:S01]  /*7a30*/  STG.E.U8 desc[UR6][R6.64+0xa], R0 ;  /* 0x00000a0006007986 */ /* 0x000fe2000c101106 */
[----:B0-----:R-:W-:-:S03]  /*7a40*/  IMAD.MOV.U32 R5, RZ, RZ, 0x74 ;  /* 0x00000074ff057424 */ /* 0x001fc600078e00ff */
[----:B------:R0:W-:Y:S01]  /*7a50*/  STG.E.U8 desc[UR6][R6.64+0x12], R0 ;  /* 0x0000120006007986 */ /* 0x0001e2000c101106 */
[----:B-1----:R-:W-:-:S03]  /*7a60*/  IMAD.MOV.U32 R8, RZ, RZ, 0x6d ;  /* 0x0000006dff087424 */ /* 0x002fc600078e00ff */
[----:B------:R-:W-:Y:S04]  /*7a70*/  STG.E.U8 desc[UR6][R6.64+0x9], R9 ;  /* 0x0000090906007986 */ /* 0x000fe8000c101106 */
[----:B------:R1:W-:Y:S04]  /*7a80*/  STG.E.U8 desc[UR6][R6.64+0x16], R9 ;  /* 0x0000160906007986 */ /* 0x0003e8000c101106 */
[----:B------:R2:W-:Y:S01]  /*7a90*/  STG.E.U8 desc[UR6][R6.64+0xe], R5 ;  /* 0x00000e0506007986 */ /* 0x0005e2000c101106 */
[----:B0-----:R-:W-:Y:S01]  /*7aa0*/  PRMT R0, R8, 0x7610, R0 ;  /* 0x0000761008007816 */ /* 0x001fe20000000000 */
[----:B------:R-:W-:-:S02]  /*7ab0*/  IMAD.MOV.U32 R8, RZ, RZ, 0x43 ;  /* 0x00000043ff087424 */ /* 0x000fc400078e00ff */
[----:B------:R-:W-:Y:S01]  /*7ac0*/  STG.E.U8 desc[UR6][R6.64+0x11], R10 ;  /* 0x0000110a06007986 */ /* 0x000fe2000c101106 */
[----:B-1----:R-:W-:-:S03]  /*7ad0*/  IMAD.MOV.U32 R9, RZ, RZ, 0x2e ;  /* 0x0000002eff097424 */ /* 0x002fc600078e00ff */
[----:B------:R-:W-:Y:S01]  /*7ae0*/  STG.E.U8 desc[UR6][R6.64+0x15], R11 ;  /* 0x0000150b06007986 */ /* 0x000fe2000c101106 */
[----:B--2---:R-:W-:-:S03]  /*7af0*/  IMAD.MOV.U32 R5, RZ, RZ, 0x30 ;  /* 0x00000030ff057424 */ /* 0x004fc600078e00ff */
[----:B------:R-:W-:Y:S04]  /*7b00*/  STG.E.U8 desc[UR6][R6.64+0x19], R12 ;  /* 0x0000190c06007986 */ /* 0x000fe8000c101106 */
[----:B------:R-:W-:Y:S04]  /*7b10*/  STG.E.U8 desc[UR6][R6.64], R8 ;  /* 0x0000000806007986 */ /* 0x000fe8000c101106 */
[----:B------:R-:W-:Y:S04]  /*7b20*/  STG.E.U8 desc[UR6][R6.64+0x13], R9 ;  /* 0x0000130906007986 */ /* 0x000fe8000c101106 */
[----:B------:R-:W-:Y:S04]  /*7b30*/  @!P0 STL.U8 [R1], R5 ;  /* 0x0000000501008387 */ /* 0x000fe80000100000 */
[----:B------:R-:W-:Y:S04]  /*7b40*/  STG.E.U8 desc[UR6][R6.64+0x2], R2 ;  /* 0x0000020206007986 */ /* 0x000fe8000c101106 */
[----:B------:R0:W-:Y:S04]  /*7b50*/  STG.E.U8 desc[UR6][R6.64+0x8], R2 ;  /* 0x0000080206007986 */ /* 0x0001e8000c101106 */
[----:B------:R1:W-:Y:S04]  /*7b60*/  STG.E.U8 desc[UR6][R6.64+0x3], R4 ;  /* 0x0000030406007986 */ /* 0x0003e8000c101106 */
[----:B------:R-:W-:Y:S01]  /*7b70*/  STG.E.U8 desc[UR6][R6.64+0x10], R0 ;  /* 0x0000100006007986 */ /* 0x000fe2000c101106 */
[----:B0-----:R-:W-:-:S03]  /*7b80*/  IMAD.MOV.U32 R2, RZ, RZ, 0x20 ;  /* 0x00000020ff027424 */ /* 0x001fc600078e00ff */
[----:B------:R0:W-:Y:S01]  /*7b90*/  STG.E.U8 desc[UR6][R6.64+0x17], R0 ;  /* 0x0000170006007986 */ /* 0x0001e2000c101106 */
[----:B-1----:R-:W-:-:S03]  /*7ba0*/  IMAD.MOV.U32 R4, RZ, RZ, 0x70 ;  /* 0x00000070ff047424 */ /* 0x002fc600078e00ff */
[----:B------:R-:W-:Y:S04]  /*7bb0*/  STG.E.U8 desc[UR6][R6.64+0xb], R2 ;  /* 0x00000b0206007986 */ /* 0x000fe8000c101106 */
[----:B------:R-:W-:Y:S01]  /*7bc0*/  STG.E.U8 desc[UR6][R6.64+0x14], R2 ;  /* 0x0000140206007986 */ /* 0x000fe2000c101106 */
[----:B0-----:R-:W-:-:S03]  /*7bd0*/  I2FP.F32.S32 R0, R13 ;  /* 0x0000000d00007245 */ /* 0x001fc60000201400 */
[----:B------:R0:W-:Y:S04]  /*7be0*/  STG.E.U8 desc[UR6][R6.64+0x1a], R2 ;  /* 0x00001a0206007986 */ /* 0x0001e8000c101106 */
[----:B------:R-:W-:Y:S04]  /*7bf0*/  STG.E.U8 desc[UR6][R6.64+0xd], R4 ;  /* 0x00000d0406007986 */ /* 0x000fe8000c101106 */
[----:B------:R1:W-:Y:S01]  /*7c00*/  STG.E.U8 desc[UR6][R6.64+0x18], R4 ;  /* 0x0000180406007986 */ /* 0x0003e2000c101106 */
[----:B0-----:R-:W-:Y:S01]  /*7c10*/  FADD R2, R3, -R0 ;  /* 0x8000000003027221 */ /* 0x001fe20000000000 */
[----:B-1----:R-:W-:Y:S01]  /*7c20*/  @!P0 IMAD.MOV.U32 R4, RZ, RZ, 0x1 ;  /* 0x00000001ff048424 */ /* 0x002fe200078e00ff */
[----:B------:R-:W-:Y:S06]  /*7c30*/  @!P0 BRA `(.L_x_106) ;  /* 0x0000000400788947 */ /* 0x000fec0003800000 */
[----:B------:R-:W-:Y:S01]  /*7c40*/  MOV R5, R13 ;  /* 0x0000000d00057202 */ /* 0x000fe20000000f00 */
[----:B------:R-:W-:-:S03]  /*7c50*/  IMAD.MOV.U32 R4, RZ, RZ, RZ ;  /* 0x000000ffff047224 */ /* 0x000fc600078e00ff */
[----:B------:R-:W-:-:S13]  /*7c60*/  ISETP.GE.AND P0, PT, R5, 0x1, PT ;  /* 0x000000010500780c */ /* 0x000fda0003f06270 */
[----:B------:R-:W-:Y:S05]  /*7c70*/  @!P0 BRA `(.L_x_107) ;  /* 0x00000000001c8947 */ /* 0x000fea0003800000 */
[----:B------:R-:W-:Y:S02]  /*7c80*/  IMAD.MOV.U32 R4, RZ, RZ, RZ ;  /* 0x000000ffff047224 */ /* 0x000fe400078e00ff */
[----:B------:R-:W-:-:S07]  /*7c90*/  IMAD.MOV.U32 R6, RZ, RZ, R5 ;  /* 0x000000ffff067224 */ /* 0x000fce00078e0005 */
.L_x_108:
[C---:B------:R-:W-:Y:S01]  /*7ca0*/  ISETP.GE.U32.AND P0, PT, R6.reuse, 0xa, PT ;  /* 0x0000000a0600780c */ /* 0x040fe20003f06070 */
[----:B------:R-:W-:-:S04]  /*7cb0*/  IMAD.HI.U32 R7, R6, -0x33333333, RZ ;  /* 0xcccccccd06077827 */ /* 0x000fc800078e00ff */
[----:B------:R-:W-:Y:S01]  /*7cc0*/  VIADD R4, R4, 0x1 ;  /* 0x0000000104047836 */ /* 0x000fe20000000000 */
[----:B------:R-:W-:-:S07]  /*7cd0*/  SHF.R.U32.HI R6, RZ, 0x3, R7 ;  /* 0x00000003ff067819 */ /* 0x000fce0000011607 */
[----:B------:R-:W-:Y:S05]  /*7ce0*/  @P0 BRA `(.L_x_108) ;  /* 0xfffffffc00ec0947 */ /* 0x000fea000383ffff */
.L_x_107:
        /* <DEDUP_REMOVED lines=9> */
.L_x_110:
        /* <DEDUP_REMOVED lines=28> */
[----:B------:R-:W-:-:S02]  /*7f40*/  VIADD R10, R10, 0x30 ;  /* 0x000000300a0a7836 */ /* 0x000fc40000000000 */
[----:B------:R-:W-:Y:S01]  /*7f50*/  VIADD R11, R11, 0x30 ;  /* 0x000000300b0b7836 */ /* 0x000fe20000000000 */
[----:B------:R-:W-:Y:S01]  /*7f60*/  IADD3 R18, PT, PT, R18, 0x30, RZ ;  /* 0x0000003012127810 */ /* 0x000fe20007ffe0ff */
[----:B------:R-:W-:Y:S01]  /*7f70*/  VIADD R14, R14, 0x30 ;  /* 0x000000300e0e7836 */ /* 0x000fe20000000000 */
        /* <DEDUP_REMOVED lines=9> */
[----:B------:R-:W-:-:S07]  /*8010*/  VIADD R6, R6, 0x2 ;  /* 0x0000000206067836 */ /* 0x000fce0000000000 */
.L_x_109:
        /* <DEDUP_REMOVED lines=24> */
.L_x_111:
        /* <DEDUP_REMOVED lines=8> */
.L_x_106:
        /* <DEDUP_REMOVED lines=11> */
.L_x_112:
[----:B------:R-:W-:-:S04]  /*82d0*/  UIADD3 UR8, UP0, UPT, UR4, UR10, URZ ;  /* 0x0000000a04087290 */ /* 0x000fc8000ff1e0ff */
[----:B------:R-:W-:Y:S02]  /*82e0*/  UIADD3.X UR9, UPT, UPT, URZ, UR11, URZ, UP0, !UPT ;  /* 0x0000000bff097290 */ /* 0x000fe400087fe4ff */
[----:B------:R-:W-:-:S04]  /*82f0*/  IMAD.U32 R2, RZ, RZ, UR8 ;  /* 0x00000008ff027e24 */ /* 0x000fc8000f8e00ff */
[----:B----4-:R-:W-:-:S05]  /*8300*/  MOV R3, UR9 ;  /* 0x0000000900037c02 */ /* 0x010fca0008000f00 */
        /* <DEDUP_REMOVED lines=9> */
[----:B--2---:R-:W-:Y:S01]  /*83a0*/  PRMT R5, R2, 0x7610, R5 ;  /* 0x0000761002057816 */ /* 0x004fe20000000005 */
[----:B------:R-:W-:-:S07]  /*83b0*/  IMAD.MOV.U32 R0, RZ, RZ, RZ ;  /* 0x000000ffff007224 */ /* 0x000fce00078e00ff */
.L_x_114:
        /* <DEDUP_REMOVED lines=8> */
.L_x_113:
[----:B------:R-:W-:Y:S01]  /*8440*/  VIADD R0, R0, UR5 ;  /* 0x0000000500007c36 */ /* 0x000fe20008000000 */
[----:B------:R-:W-:-:S04]  /*8450*/  UMOV UR4, URZ ;  /* 0x000000ff00047c82 */ /* 0x000fc80008000000 */
[----:B------:R-:W-:-:S04]  /*8460*/  IADD3 R2, P0, PT, R0, UR10, RZ ;  /* 0x0000000a00027c10 */ /* 0x000fc8000ff1e0ff */
[----:B------:R-:W-:-:S05]  /*8470*/  IADD3.X R3, PT, PT, RZ, UR11, RZ, P0, !PT ;  /* 0x0000000bff037c10 */ /* 0x000fca00087fe4ff */
[----:B------:R3:W-:Y:S04]  /*8480*/  STG.E.U8 desc[UR6][R2.64], RZ ;  /* 0x000000ff02007986 */ /* 0x0007e8000c101106 */
.L_x_115:
[----:B------:R-:W-:-:S04]  /*8490*/  UIADD3 UR5, UP0, UPT, UR4, UR10, URZ ;  /* 0x0000000a04057290 */ /* 0x000fc8000ff1e0ff */
[----:B------:R-:W-:Y:S02]  /*84a0*/  UIADD3.X UR8, UPT, UPT, URZ, UR11, URZ, UP0, !UPT ;  /* 0x0000000bff087290 */ /* 0x000fe400087fe4ff */
[----:B---3--:R-:W-:-:S04]  /*84b0*/  IMAD.U32 R2, RZ, RZ, UR5 ;  /* 0x00000005ff027e24 */ /* 0x008fc8000f8e00ff */
[----:B------:R-:W-:-:S05]  /*84c0*/  IMAD.U32 R3, RZ, RZ, UR8 ;  /* 0x00000008ff037e24 */ /* 0x000fca000f8e00ff */
[----:B------:R-:W3:Y:S01]  /*84d0*/  LDG.E.U8 R0, desc[UR6][R2.64] ;  /* 0x0000000602007981 */ /* 0x000ee2000c1e1100 */
[----:B------:R-:W-:Y:S01]  /*84e0*/  UIADD3 UR4, UPT, UPT, UR4, 0x1, URZ ;  /* 0x0000000104047890 */ /* 0x000fe2000fffe0ff */
[----:B---3--:R-:W-:-:S13]  /*84f0*/  ISETP.NE.AND P0, PT, R0, RZ, PT ;  /* 0x000000ff0000720c */ /* 0x008fda0003f05270 */
[----:B------:R-:W-:Y:S05]  /*8500*/  @P0 BRA `(.L_x_115) ;  /* 0xfffffffc00e00947 */ /* 0x000fea000383ffff */
[----:B------:R3:W-:Y:S01]  /*8510*/  STG.E.U8 desc[UR6][R2.64], R8 ;  /* 0x0000000802007986 */ /* 0x0007e2000c101106 */
[----:B------:R-:W-:-:S03]  /*8520*/  IMAD.MOV.U32 R9, RZ, RZ, RZ ;  /* 0x000000ffff097224 */ /* 0x000fc600078e00ff */
[----:B------:R3:W-:Y:S01]  /*8530*/  STG.E.U8 desc[UR6][R2.64+0x1], RZ ;  /* 0x000001ff02007986 */ /* 0x0007e2000c101106 */
[----:B------:R-:W-:Y:S05]  /*8540*/  BRA `(.L_x_20) ;  /* 0x0000006000947947 */ /* 0x000fea0003800000 */
.L_x_249:
[----:B-----5:R-:W-:Y:S01]  /*8550*/  FSETP.GEU.AND P0, PT, R13, 0.25, PT ;  /* 0x3e8000000d00780b */ /* 0x020fe20003f0e000 */
[----:B------:R-:W-:Y:S02]  /*8560*/  HFMA2 R10, -RZ, RZ, 0, 6.496906280517578125e-06 ;  /* 0x0000006dff0a7431 */ /* 0x000fe400000001ff */
[----:B------:R-:W-:Y:S02]  /*8570*/  IMAD.MOV.U32 R8, RZ, RZ, 0x3a ;  /* 0x0000003aff087424 */ /* 0x000fe400078e00ff */
[----:B------:R-:W-:-:S08]  /*8580*/  IMAD.MOV.U32 R9, RZ, RZ, 0x20 ;  /* 0x00000020ff097424 */ /* 0x000fd000078e00ff */
[----:B------:R-:W-:Y:S05]  /*8590*/  @P0 BRA `(.L_x_116) ;  /* 0x00000000009c0947 */ /* 0x000fea0003800000 */
[----:B------:R-:W-:Y:S01]  /*85a0*/  IMAD.MOV.U32 R2, RZ, RZ, 0x73 ;  /* 0x00000073ff027424 */ /* 0x000fe200078e00ff */
[----:B------:R-:W-:Y:S01]  /*85b0*/  MOV R11, 0x64 ;  /* 0x00000064000b7802 */ /* 0x000fe20000000f00 */
[----:B------:R-:W-:Y:S01]  /*85c0*/  IMAD.MOV.U32 R5, RZ, RZ, 0x61 ;  /* 0x00000061ff057424 */ /* 0x000fe200078e00ff */
[----:B------:R-:W-:Y:S01]  /*85d0*/  STG.E.U8 desc[UR6][R6.64+0x6], R8 ;  /* 0x0000060806007986 */ /* 0x000fe2000c101106 */
[----:B------:R-:W-:Y:S02]  /*85e0*/  IMAD.MOV.U32 R0, RZ, RZ, 0x45 ;  /* 0x00000045ff007424 */ /* 0x000fe400078e00ff */
[----:B------:R-:W-:Y:S01]  /*85f0*/  IMAD.MOV.U32 R4, RZ, RZ, 0x74 ;  /* 0x00000074ff047424 */ /* 0x000fe200078e00ff */
[----:B------:R0:W-:Y:S01]  /*8600*/  STG.E.U8 desc[UR6][R6.64+0x1], R2 ;  /* 0x0000010206007986 */ /* 0x0001e2000c101106 */
[----:B------:R-:W-:Y:S02]  /*8610*/  IMAD.MOV.U32 R12, RZ, RZ, 0x6f ;  /* 0x0000006fff0c7424 */ /* 0x000fe400078e00ff */
[----:B------:R-:W-:Y:S01]  /*8620*/  IMAD.MOV.U32 R14, RZ, RZ, 0x43 ;  /* 0x00000043ff0e7424 */ /* 0x000fe200078e00ff */
[----:B------:R1:W-:Y:S01]  /*8630*/  STG.E.U8 desc[UR6][R6.64+0x3], R5 ;  /* 0x0000030506007986 */ /* 0x0003e2000c101106 */
[----:B------:R-:W-:-:S03]  /*8640*/  IMAD.MOV.U32 R15, RZ, RZ, 0x52 ;  /* 0x00000052ff0f7424 */ /* 0x000fc600078e00ff */
[----:B------:R2:W-:Y:S01]  /*8650*/  STG.E.U8 desc[UR6][R6.64], R0 ;  /* 0x0000000006007986 */ /* 0x0005e2000c101106 */
[----:B0-----:R-:W-:-:S03]  /*8660*/  MOV R2, 0x54 ;  /* 0x0000005400027802 */ /* 0x001fc60000000f00 */
[----:B------:R0:W-:Y:S01]  /*8670*/  STG.E.U8 desc[UR6][R6.64+0x2], R4 ;  /* 0x0000020406007986 */ /* 0x0001e2000c101106 */
[----:B-1----:R-:W-:-:S03]  /*8680*/  PRMT R5, R2, 0x7610, R5 ;  /* 0x0000761002057816 */ /* 0x002fc60000000005 */
[----:B------:R1:W-:Y:S01]  /*8690*/  STG.E.U8 desc[UR6][R6.64+0x4], R11 ;  /* 0x0000040b06007986 */ /* 0x0003e2000c101106 */
[----:B------:R-:W-:Y:S02]  /*86a0*/  IMAD.MOV.U32 R2, RZ, RZ, 0x4f ;  /* 0x0000004fff027424 */ /* 0x000fe400078e00ff */
[----:B--2---:R-:W-:Y:S01]  /*86b0*/  IMAD.MOV.U32 R0, RZ, RZ, 0x49 ;  /* 0x00000049ff007424 */ /* 0x004fe200078e00ff */
[----:B------:R2:W-:Y:S01]  /*86c0*/  STG.E.U8 desc[UR6][R6.64+0x5], R12 ;  /* 0x0000050c06007986 */ /* 0x0005e2000c101106 */
[----:B0-----:R-:W-:-:S03]  /*86d0*/  IMAD.MOV.U32 R4, RZ, RZ, 0x7c ;  /* 0x0000007cff047424 */ /* 0x001fc600078e00ff */
[----:B------:R0:W-:Y:S01]  /*86e0*/  STG.E.U8 desc[UR6][R6.64+0x8], R14 ;  /* 0x0000080e06007986 */ /* 0x0001e2000c101106 */
[----:B-1----:R-:W-:-:S03]  /*86f0*/  IMAD.MOV.U32 R11, RZ, RZ, 0x48 ;  /* 0x00000048ff0b7424 */ /* 0x002fc600078e00ff */
[----:B------:R0:W-:Y:S01]  /*8700*/  STG.E.U8 desc[UR6][R6.64+0xd], R14 ;  /* 0x00000d0e06007986 */ /* 0x0001e2000c101106 */
[----:B--2---:R-:W-:-:S03]  /*8710*/  IMAD.MOV.U32 R12, RZ, RZ, 0x75 ;  /* 0x00000075ff0c7424 */ /* 0x004fc600078e00ff */
[----:B------:R0:W-:Y:S04]  /*8720*/  STG.E.U8 desc[UR6][R6.64+0x9], R15 ;  /* 0x0000090f06007986 */ /* 0x0001e8000c101106 */
        /* <DEDUP_REMOVED lines=14> */
.L_x_116:
[----:B------:R-:W-:-:S13]  /*8810*/  FSETP.GEU.AND P0, PT, R13, 0.34999999403953552246, PT ;  /* 0x3eb333330d00780b */ /* 0x000fda0003f0e000 */
[----:B------:R-:W-:Y:S05]  /*8820*/  @P0 BRA `(.L_x_118) ;  /* 0x0000000000900947 */ /* 0x000fea0003800000 */
[----:B------:R-:W-:Y:S01]  /*8830*/  MOV R0, 0x45 ;  /* 0x0000004500007802 */ /* 0x000fe20000000f00 */
[----:B------:R-:W-:Y:S02]  /*8840*/  IMAD.MOV.U32 R4, RZ, RZ, 0x42 ;  /* 0x00000042ff047424 */ /* 0x000fe400078e00ff */
[----:B------:R-:W-:Y:S02]  /*8850*/  HFMA2 R14, -RZ, RZ, 0, 6.616115570068359375e-06 ;  /* 0x0000006fff0e7431 */ /* 0x000fe400000001ff */
[----:B------:R-:W-:Y:S01]  /*8860*/  IMAD.MOV.U32 R2, RZ, RZ, 0x73 ;  /* 0x00000073ff027424 */ /* 0x000fe200078e00ff */
[----:B------:R-:W-:Y:S01]  /*8870*/  STG.E.U8 desc[UR6][R6.64+0x6], R8 ;  /* 0x0000060806007986 */ /* 0x000fe2000c101106 */
[----:B------:R-:W-:Y:S02]  /*8880*/  IMAD.MOV.U32 R5, RZ, RZ, 0x74 ;  /* 0x00000074ff057424 */ /* 0x000fe400078e00ff */
[----:B------:R-:W-:Y:S01]  /*8890*/  IMAD.MOV.U32 R11, RZ, RZ, 0x61 ;  /* 0x00000061ff0b7424 */ /* 0x000fe200078e00ff */
[----:B------:R0:W-:Y:S01]  /*88a0*/  STG.E.U8 desc[UR6][R6.64], R0 ;  /* 0x0000000006007986 */ /* 0x0001e2000c101106 */
[----:B------:R-:W-:-:S02]  /*88b0*/  IMAD.MOV.U32 R12, RZ, RZ, 0x64 ;  /* 0x00000064ff0c7424 */ /* 0x000fc400078e00ff */
[----:B------:R-:W-:Y:S01]  /*88c0*/  IMAD.MOV.U32 R15, RZ, RZ, 0x48 ;  /* 0x00000048ff0f7424 */ /* 0x000fe200078e00ff */
[----:B------:R1:W-:Y:S04]  /*88d0*/  STG.E.U8 desc[UR6][R6.64+0x1], R2 ;  /* 0x0000010206007986 */ /* 0x0003e8000c101106 */
[----:B------:R2:W-:Y:S01]  /*88e0*/  STG.E.U8 desc[UR6][R6.64+0x2], R5 ;  /* 0x0000020506007986 */ /* 0x0005e2000c101106 */
[----:B0-----:R-:W-:-:S03]  /*88f0*/  PRMT R0, R4, 0x7610, R0 ;  /* 0x0000761004007816 */ /* 0x001fc60000000000 */
[----:B------:R0:W-:Y:S01]  /*8900*/  STG.E.U8 desc[UR6][R6.64+0x3], R11 ;  /* 0x0000030b06007986 */ /* 0x0001e2000c101106 */
[----:B------:R-:W-:Y:S02]  /*8910*/  IMAD.MOV.U32 R4, RZ, RZ, 0x4a ;  /* 0x0000004aff047424 */ /* 0x000fe400078e00ff */
[----:B-1----:R-:W-:Y:S01]  /*8920*/  IMAD.MOV.U32 R2, RZ, RZ, 0x41 ;  /* 0x00000041ff027424 */ /* 0x002fe200078e00ff */
[----:B------:R1:W-:Y:S01]  /*8930*/  STG.E.U8 desc[UR6][R6.64+0x4], R12 ;  /* 0x0000040c06007986 */ /* 0x0003e2000c101106 */
[----:B--2---:R-:W-:-:S03]  /*8940*/  IMAD.MOV.U32 R5, RZ, RZ, 0x4f ;  /* 0x0000004fff057424 */ /* 0x004fc600078e00ff */
[----:B------:R2:W-:Y:S01]  /*8950*/  STG.E.U8 desc[UR6][R6.64+0x8], R0 ;  /* 0x0000080006007986 */ /* 0x0005e2000c101106 */
[----:B0-----:R-:W-:-:S03]  /*8960*/  MOV R11, 0x7c ;  /* 0x0000007c000b7802 */ /* 0x001fc60000000f00 */
[----:B------:R3:W-:Y:S01]  /*8970*/  STG.E.U8 desc[UR6][R6.64+0x5], R14 ;  /* 0x0000050e06007986 */ /* 0x0007e2000c101106 */
[----:B-1----:R-:W-:-:S03]  /*8980*/  PRMT R12, R15, 0x7610, R12 ;  /* 0x000076100f0c7816 */ /* 0x002fc6000000000c */
        /* <DEDUP_REMOVED lines=14> */
.L_x_118:
[----:B------:R-:W-:-:S13]  /*8a70*/  FSETP.GT.AND P0, PT, R13, 0.60000002384185791016, PT ;  /* 0x3f19999a0d00780b */ /* 0x000fda0003f04000 */
[----:B------:R-:W-:Y:S05]  /*8a80*/  @!P0 BRA `(.L_x_119) ;  /* 0x00000000008c8947 */ /* 0x000fea0003800000 */
[----:B------:R-:W-:Y:S02]  /*8a90*/  HFMA2 R4, -RZ, RZ, 0, 6.9141387939453125e-06 ;  /* 0x00000074ff047431 */ /* 0x000fe400000001ff */
        /* <DEDUP_REMOVED lines=8> */
[----:B------:R-:W-:-:S02]  /*8b20*/  IMAD.MOV.U32 R15, RZ, RZ, 0x48 ;  /* 0x00000048ff0f7424 */ /* 0x000fc400078e00ff */
[----:B------:R-:W-:Y:S01]  /*8b30*/  IMAD.MOV.U32 R14, RZ, RZ, 0x41 ;  /* 0x00000041ff0e7424 */ /* 0x000fe200078e00ff */
[----:B------:R2:W-:Y:S01]  /*8b40*/  STG.E.U8 desc[UR6][R6.64+0x1], R2 ;  /* 0x0000010206007986 */ /* 0x0005e2000c101106 */
[----:B0-----:R-:W-:-:S03]  /*8b50*/  HFMA2 R12, -RZ, RZ, 0, 6.973743438720703125e-06 ;  /* 0x00000075ff0c7431 */ /* 0x001fc600000001ff */
[----:B------:R0:W-:Y:S01]  /*8b60*/  STG.E.U8 desc[UR6][R6.64+0x2], R4 ;  /* 0x0000020406007986 */ /* 0x0001e2000c101106 */
[----:B-1----:R-:W-:-:S03]  /*8b70*/  MOV R0, 0x4c ;  /* 0x0000004c00007802 */ /* 0x002fc60000000f00 */
[----:B------:R1:W-:Y:S01]  /*8b80*/  STG.E.U8 desc[UR6][R6.64+0x3], R5 ;  /* 0x0000030506007986 */ /* 0x0003e2000c101106 */
[----:B--2---:R-:W-:-:S03]  /*8b90*/  IMAD.MOV.U32 R2, RZ, RZ, 0x54 ;  /* 0x00000054ff027424 */ /* 0x004fc600078e00ff */
[----:B------:R2:W-:Y:S01]  /*8ba0*/  STG.E.U8 desc[UR6][R6.64+0x4], R11 ;  /* 0x0000040b06007986 */ /* 0x0005e2000c101106 */
[----:B0-----:R-:W-:-:S03]  /*8bb0*/  IMAD.MOV.U32 R4, RZ, RZ, 0x4f ;  /* 0x0000004fff047424 */ /* 0x001fc600078e00ff */
[----:B------:R4:W-:Y:S01]  /*8bc0*/  STG.E.U8 desc[UR6][R6.64+0x8], R14 ;  /* 0x0000080e06007986 */ /* 0x0009e2000c101106 */
[----:B-1----:R-:W-:-:S03]  /*8bd0*/  IMAD.MOV.U32 R5, RZ, RZ, 0x7c ;  /* 0x0000007cff057424 */ /* 0x002fc600078e00ff */
[----:B------:R4:W-:Y:S01]  /*8be0*/  STG.E.U8 desc[UR6][R6.64+0x9], R0 ;  /* 0x0000090006007986 */ /* 0x0009e2000c101106 */
[----:B--2---:R-:W-:-:S03]  /*8bf0*/  PRMT R11, R15, 0x7610, R11 ;  /* 0x000076100f0b7816 */ /* 0x004fc6000000000b */
        /* <DEDUP_REMOVED lines=12> */
.L_x_119:
[----:B------:R-:W-:Y:S02]  /*8cc0*/  IMAD.MOV.U32 R0, RZ, RZ, 0x45 ;  /* 0x00000045ff007424 */ /* 0x000fe400078e00ff */
[----:B------:R-:W-:Y:S02]  /*8cd0*/  HFMA2 R15, -RZ, RZ, 0, 4.351139068603515625e-06 ;  /* 0x00000049ff0f7431 */ /* 0x000fe400000001ff */
[----:B------:R-:W-:Y:S01]  /*8ce0*/  IMAD.MOV.U32 R2, RZ, RZ, 0x73 ;  /* 0x00000073ff027424 */ /* 0x000fe200078e00ff */
[----:B------:R-:W-:Y:S01]  /*8cf0*/  MOV R11, 0x64 ;  /* 0x00000064000b7802 */ /* 0x000fe20000000f00 */
[----:B------:R-:W-:Y:S01]  /*8d00*/  IMAD.MOV.U32 R14, RZ, RZ, 0x4f ;  /* 0x0000004fff0e7424 */ /* 0x000fe200078e00ff */
[----:B------:R0:W-:Y:S01]  /*8d10*/  STG.E.U8 desc[UR6][R6.64], R0 ;  /* 0x0000000006007986 */ /* 0x0001e2000c101106 */
[----:B------:R-:W-:Y:S02]  /*8d20*/  IMAD.MOV.U32 R4, RZ, RZ, 0x74 ;  /* 0x00000074ff047424 */ /* 0x000fe400078e00ff */
[----:B------:R-:W-:Y:S01]  /*8d30*/  IMAD.MOV.U32 R5, RZ, RZ, 0x61 ;  /* 0x00000061ff057424 */ /* 0x000fe200078e00ff */
[----:B------:R1:W-:Y:S01]  /*8d40*/  STG.E.U8 desc[UR6][R6.64+0x1], R2 ;  /* 0x0000010206007986 */ /* 0x0003e2000c101106 */
[----:B------:R-:W-:-:S03]  /*8d50*/  IMAD.MOV.U32 R12, RZ, RZ, 0x6f ;  /* 0x0000006fff0c7424 */ /* 0x000fc600078e00ff */
[----:B------:R2:W-:Y:S01]  /*8d60*/  STG.E.U8 desc[UR6][R6.64+0x2], R4 ;  /* 0x0000020406007986 */ /* 0x0005e2000c101106 */
[----:B0-----:R-:W-:-:S03]  /*8d70*/  IMAD.MOV.U32 R0, RZ, RZ, 0x50 ;  /* 0x00000050ff007424 */ /* 0x001fc600078e00ff */
[----:B------:R0:W-:Y:S01]  /*8d80*/  STG.E.U8 desc[UR6][R6.64+0x3], R5 ;  /* 0x0000030506007986 */ /* 0x0001e2000c101106 */
[----:B-1----:R-:W-:-:S03]  /*8d90*/  PRMT R2, R14, 0x7610, R2 ;  /* 0x000076100e027816 */ /* 0x002fc60000000002 */
[----:B------:R1:W-:Y:S01]  /*8da0*/  STG.E.U8 desc[UR6][R6.64+0x4], R11 ;  /* 0x0000040b06007986 */ /* 0x0003e2000c101106 */
[----:B------:R-:W-:Y:S01]  /*8db0*/  PRMT R14, R0, 0x7610, R14 ;  /* 0x00007610000e7816 */ /* 0x000fe2000000000e */
[----:B------:R-:W-:Y:S02]  /*8dc0*/  IMAD.MOV.U32 R0, RZ, RZ, 0x54 ;  /* 0x00000054ff007424 */ /* 0x000fe400078e00ff */
[----:B------:R3:W-:Y:S03]  /*8dd0*/  STG.E.U8 desc[UR6][R6.64+0x5], R12 ;  /* 0x0000050c06007986 */ /* 0x0007e6000c101106 */
[----:B--2---:R-:W-:Y:S01]  /*8de0*/  PRMT R4, R0, 0x7610, R4 ;  /* 0x0000761000047816 */ /* 0x004fe20000000004 */
[----:B------:R-:W-:Y:S01]  /*8df0*/  STG.E.U8 desc[UR6][R6.64+0x8], R2 ;  /* 0x0000080206007986 */ /* 0x000fe2000c101106 */
[----:B0-----:R-:W-:Y:S01]  /*8e00*/  PRMT R5, R15, 0x7610, R5 ;  /* 0x000076100f057816 */ /* 0x001fe20000000005 */
[----:B------:R-:W-:-:S02]  /*8e10*/  IMAD.MOV.U32 R0, RZ, RZ, 0x4d ;  /* 0x0000004dff007424 */ /* 0x000fc400078e00ff */
[----:B------:R0:W-:Y:S01]  /*8e20*/  STG.E.U8 desc[UR6][R6.64+0xd], R2 ;  /* 0x00000d0206007986 */ /* 0x0001e2000c101106 */
[----:B-1----:R-:W-:Y:S02]  /*8e30*/  IMAD.MOV.U32 R11, RZ, RZ, 0x7c ;  /* 0x0000007cff0b7424 */ /* 0x002fe400078e00ff */
[----:B---3--:R-:W-:Y:S01]  /*8e40*/  IMAD.MOV.U32 R12, RZ, RZ, 0x48 ;  /* 0x00000048ff0c7424 */ /* 0x008fe200078e00ff */
[----:B------:R1:W-:Y:S04]  /*8e50*/  STG.E.U8 desc[UR6][R6.64+0x9], R14 ;  /* 0x0000090e06007986 */ /* 0x0003e8000c101106 */
[----:B------:R1:W-:Y:S01]  /*8e60*/  STG.E.U8 desc[UR6][R6.64+0xa], R4 ;  /* 0x00000a0406007986 */ /* 0x0003e2000c101106 */
[----:B0-----:R-:W-:-:S03]  /*8e70*/  IMAD.MOV.U32 R2, RZ, RZ, 0x75 ;  /* 0x00000075ff027424 */ /* 0x001fc600078e00ff */
        /* <DEDUP_REMOVED lines=11> */
[----:B------:R1:W-:Y:S02]  /*8f30*/  STG.E.U8 desc[UR6][R6.64+0x12], R2 ;  /* 0x0000120206007986 */ /* 0x0003e4000c101106 */
.L_x_117:
[----:B01-34-:R-:W-:Y:S01]  /*8f40*/  FMUL R7, R13, 100 ;  /* 0x42c800000d077820 */ /* 0x01bfe20000400000 */
[----:B------:R-:W-:-:S03]  /*8f50*/  MOV R5, 0x30 ;  /* 0x0000003000057802 */ /* 0x000fc60000000f00 */
[----:B------:R-:W0:Y:S02]  /*8f60*/  F2I.TRUNC.NTZ R6, R7 ;  /* 0x0000000700067305 */ /* 0x000e24000020f100 */
[----:B0-----:R-:W-:Y:S02]  /*8f70*/  ISETP.NE.AND P0, PT, R6, RZ, PT ;  /* 0x000000ff0600720c */ /* 0x001fe40003f05270 */
[----:B------:R-:W-:-:S05]  /*8f80*/  I2FP.F32.S32 R0, R6 ;  /* 0x0000000600007245 */ /* 0x000fca0000201400 */
[----:B------:R-:W-:-:S06]  /*8f90*/  FADD R2, R7, -R0 ;  /* 0x8000000007027221 */ /* 0x000fcc0000000000 */
[----:B------:R0:W-:Y:S01]  /*8fa0*/  @!P0 STL.U8 [R1], R5 ;  /* 0x0000000501008387 */ /* 0x0001e20000100000 */
[----:B------:R-:W-:Y:S01]  /*8fb0*/  @!P0 IMAD.MOV.U32 R4, RZ, RZ, 0x1 ;  /* 0x00000001ff048424 */ /* 0x000fe200078e00ff */
[----:B------:R-:W-:Y:S06]  /*8fc0*/  @!P0 BRA `(.L_x_120) ;  /* 0x0000000400788947 */ /* 0x000fec0003800000 */
[----:B0-----:R-:W-:Y:S02]  /*8fd0*/  IMAD.MOV.U32 R5, RZ, RZ, R6 ;  /* 0x000000ffff057224 */ /* 0x001fe400078e0006 */
[----:B------:R-:W-:-:S03]  /*8fe0*/  IMAD.MOV.U32 R4, RZ, RZ, RZ ;  /* 0x000000ffff047224 */ /* 0x000fc600078e00ff */
[----:B------:R-:W-:-:S13]  /*8ff0*/  ISETP.GE.AND P0, PT, R5, 0x1, PT ;  /* 0x000000010500780c */ /* 0x000fda0003f06270 */
[----:B------:R-:W-:Y:S05]  /*9000*/  @!P0 BRA `(.L_x_121) ;  /* 0x00000000001c8947 */ /* 0x000fea0003800000 */
[----:B------:R-:W-:Y:S01]  /*9010*/  IMAD.MOV.U32 R4, RZ, RZ, RZ ;  /* 0x000000ffff047224 */ /* 0x000fe200078e00ff */
[----:B------:R-:W-:-:S07]  /*9020*/  MOV R6, R5 ;  /* 0x0000000500067202 */ /* 0x000fce0000000f00 */
.L_x_122:
[C---:B------:R-:W-:Y:S01]  /*9030*/  ISETP.GE.U32.AND P0, PT, R6.reuse, 0xa, PT ;  /* 0x0000000a0600780c */ /* 0x040fe20003f06070 */
[----:B------:R-:W-:-:S04]  /*9040*/  IMAD.HI.U32 R11, R6, -0x33333333, RZ ;  /* 0xcccccccd060b7827 */ /* 0x000fc800078e00ff */
[----:B------:R-:W-:Y:S01]  /*9050*/  VIADD R4, R4, 0x1 ;  /* 0x0000000104047836 */ /* 0x000fe20000000000 */
[----:B------:R-:W-:-:S07]  /*9060*/  SHF.R.U32.HI R6, RZ, 0x3, R11 ;  /* 0x00000003ff067819 */ /* 0x000fce000001160b */
[----:B------:R-:W-:Y:S05]  /*9070*/  @P0 BRA `(.L_x_122) ;  /* 0xfffffffc00ec0947 */ /* 0x000fea000383ffff */
.L_x_121:
        /* <DEDUP_REMOVED lines=9> */
.L_x_124:
[----:B0-----:R-:W-:Y:S01]  /*9110*/  IMAD.HI R12, R5, 0x66666667, RZ ;  /* 0x66666667050c7827 */ /* 0x001fe200078e02ff */
[----:B------:R-:W-:Y:S02]  /*9120*/  IADD3 R22, PT, PT, R1, R6, RZ ;  /* 0x0000000601167210 */ /* 0x000fe40007ffe0ff */
[----:B------:R-:W-:Y:S01]  /*9130*/  IADD3 R11, PT, PT, R11, 0x4, RZ ;  /* 0x000000040b0b7810 */ /* 0x000fe20007ffe0ff */
[----:B------:R-:W-:Y:S01]  /*9140*/  IMAD.HI R14, R5, 0x51eb851f, RZ ;  /* 0x51eb851f050e7827 */ /* 0x000fe200078e02ff */
[----:B------:R-:W-:Y:S02]  /*9150*/  SHF.R.U32.HI R13, RZ, 0x1f, R12 ;  /* 0x0000001fff0d7819 */ /* 0x000fe4000001160c */
[----:B------:R-:W-:Y:S01]  /*9160*/  ISETP.NE.AND P0, PT, R11, RZ, PT ;  /* 0x000000ff0b00720c */ /* 0x000fe20003f05270 */
[----:B------:R-:W-:Y:S01]  /*9170*/  IMAD.HI R16, R5, 0x10624dd3, RZ ;  /* 0x10624dd305107827 */ /* 0x000fe200078e02ff */
[----:B------:R-:W-:Y:S02]  /*9180*/  SHF.R.U32.HI R15, RZ, 0x1f, R14 ;  /* 0x0000001fff0f7819 */ /* 0x000fe4000001160e */
[----:B------:R-:W-:-:S02]  /*9190*/  LEA.HI.SX32 R12, R12, R13, 0x1e ;  /* 0x0000000d0c0c7211 */ /* 0x000fc400078ff2ff */
        /* <DEDUP_REMOVED lines=33> */
.L_x_123:
        /* <DEDUP_REMOVED lines=24> */
.L_x_125:
        /* <DEDUP_REMOVED lines=8> */
.L_x_120:
[----:B------:R-:W-:Y:S01]  /*95b0*/  FSETP.GEU.AND P0, PT, R7, R0, PT ;  /* 0x000000000700720b */ /* 0x000fe20003f0e000 */
[----:B------:R-:W-:Y:S01]  /*95c0*/  IMAD.MOV.U32 R7, RZ, RZ, 0x2e ;  /* 0x0000002eff077424 */ /* 0x000fe200078e00ff */
[----:B------:R-:W3:Y:S01]  /*95d0*/  LDCU.64 UR10, c[0x0][0x3b0] ;  /* 0x00007600ff0a77ac */ /* 0x000ee20008000a00 */
[----:B------:R-:W-:Y:S01]  /*95e0*/  IMAD.IADD R4, R1, 0x1, R4 ;  /* 0x0000000101047824 */ /* 0x000fe200078e0204 */
[----:B------:R-:W-:Y:S01]  /*95f0*/  FSEL R2, -R2, R2, !P0 ;  /* 0x0000000202027208 */ /* 0x000fe20004000100 */
[----:B------:R-:W-:-:S03]  /*9600*/  UMOV UR4, URZ ;  /* 0x000000ff00047c82 */ /* 0x000fc60008000000 */
[----:B------:R4:W-:Y:S01]  /*9610*/  STL.U8 [R4+0x2], RZ ;  /* 0x000002ff04007387 */ /* 0x0009e20000100000 */
[----:B------:R-:W-:-:S03]  /*9620*/  FMUL R2, R2, 10 ;  /* 0x4120000002027820 */ /* 0x000fc60000400000 */
[----:B------:R4:W-:Y:S03]  /*9630*/  STL.U8 [R4], R7 ;  /* 0x0000000704007387 */ /* 0x0009e60000100000 */
[----:B------:R-:W0:Y:S02]  /*9640*/  F2I.TRUNC.NTZ R2, R2 ;  /* 0x0000000200027305 */ /* 0x000e24000020f100 */
[----:B0-2---:R-:W-:-:S05]  /*9650*/  IADD3 R5, PT, PT, R2, 0x30, RZ ;  /* 0x0000003002057810 */ /* 0x005fca0007ffe0ff */
[----:B---3--:R4:W-:Y:S02]  /*9660*/  STL.U8 [R4+0x1], R5 ;  /* 0x0000010504007387 */ /* 0x0089e40000100000 */
.L_x_126:
[----:B------:R-:W-:-:S04]  /*9670*/  UIADD3 UR8, UP0, UPT, UR4, UR10, URZ ;  /* 0x0000000a04087290 */ /* 0x000fc8000ff1e0ff */
[----:B------:R-:W-:Y:S02]  /*9680*/  UIADD3.X UR9, UPT, UPT, URZ, UR11, URZ, UP0, !UPT ;  /* 0x0000000bff097290 */ /* 0x000fe400087fe4ff */
[----:B----4-:R-:W-:-:S04]  /*9690*/  IMAD.U32 R4, RZ, RZ, UR8 ;  /* 0x00000008ff047e24 */ /* 0x010fc8000f8e00ff */
        /* <DEDUP_REMOVED lines=12> */
.L_x_128:
[C---:B------:R-:W-:Y:S02]  /*9760*/  IADD3 R4, P0, PT, R0.reuse, UR8, RZ ;  /* 0x0000000800047c10 */ /* 0x040fe4000ff1e0ff */
[----:B------:R-:W-:Y:S02]  /*9770*/  IADD3 R2, PT, PT, R1, R0, RZ ;  /* 0x0000000001027210 */ /* 0x000fe40007ffe0ff */
[----:B------:R-:W-:-:S05]  /*9780*/  LEA.HI.X.SX32 R5, R0, UR9, 0x1, P0 ;  /* 0x0000000900057c11 */ /* 0x000fca00080f0eff */
[----:B------:R0:W-:Y:S04]  /*9790*/  STG.E.U8 desc[UR6][R4.64], R11 ;  /* 0x0000000b04007986 */ /* 0x0001e8000c101106 */
[----:B0-----:R-:W2:Y:S01]  /*97a0*/  LDL.U8 R11, [R2+0x1] ;  /* 0x00000100020b7983 */ /* 0x001ea20000100000 */
[----:B------:R-:W-:Y:S01]  /*97b0*/  VIADD R0, R0, 0x1 ;  /* 0x0000000100007836 */ /* 0x000fe20000000000 */
[----:B--2---:R-:W-:-:S13]  /*97c0*/  ISETP.NE.AND P0, PT, R11, RZ, PT ;  /* 0x000000ff0b00720c */ /* 0x004fda0003f05270 */
[----:B------:R-:W-:Y:S05]  /*97d0*/  @P0 BRA `(.L_x_128) ;  /* 0xfffffffc00e00947 */ /* 0x000fea000383ffff */
.L_x_127:
[----:B------:R-:W-:Y:S01]  /*97e0*/  VIADD R0, R0, UR5 ;  /* 0x0000000500007c36 */ /* 0x000fe20008000000 */
[----:B------:R-:W-:-:S04]  /*97f0*/  UMOV UR4, URZ ;  /* 0x000000ff00047c82 */ /* 0x000fc80008000000 */
[----:B------:R-:W-:-:S05]  /*9800*/  IADD3 R4, P0, PT, R0, UR10, RZ ;  /* 0x0000000a00047c10 */ /* 0x000fca000ff1e0ff */
[----:B------:R-:W-:-:S05]  /*9810*/  IMAD.X R5, RZ, RZ, UR11, P0 ;  /* 0x0000000bff057e24 */ /* 0x000fca00080e06ff */
[----:B------:R0:W-:Y:S03]  /*9820*/  STG.E.U8 desc[UR6][R4.64], RZ ;  /* 0x000000ff04007986 */ /* 0x0001e6000c101106 */
.L_x_129:
[----:B------:R-:W-:-:S04]  /*9830*/  UIADD3 UR5, UP0, UPT, UR4, UR10, URZ ;  /* 0x0000000a04057290 */ /* 0x000fc8000ff1e0ff */
[----:B------:R-:W-:Y:S02]  /*9840*/  UIADD3.X UR8, UPT, UPT, URZ, UR11, URZ, UP0, !UPT ;  /* 0x0000000bff087290 */ /* 0x000fe400087fe4ff */
[----:B------:R-:W-:-:S04]  /*9850*/  IMAD.U32 R12, RZ, RZ, UR5 ;  /* 0x00000005ff0c7e24 */ /* 0x000fc8000f8e00ff */
[----:B-1----:R-:W-:-:S05]  /*9860*/  MOV R13, UR8 ;  /* 0x00000008000d7c02 */ /* 0x002fca0008000f00 */
[----:B------:R-:W2:Y:S01]  /*9870*/  LDG.E.U8 R0, desc[UR6][R12.64] ;  /* 0x000000060c007981 */ /* 0x000ea2000c1e1100 */
[----:B------:R-:W-:Y:S01]  /*9880*/  UIADD3 UR4, UPT, UPT, UR4, 0x1, URZ ;  /* 0x0000000104047890 */ /* 0x000fe2000fffe0ff */
[----:B--2---:R-:W-:-:S13]  /*9890*/  ISETP.NE.AND P0, PT, R0, RZ, PT ;  /* 0x000000ff0000720c */ /* 0x004fda0003f05270 */
[----:B------:R-:W-:Y:S05]  /*98a0*/  @P0 BRA `(.L_x_129) ;  /* 0xfffffffc00e00947 */ /* 0x000fea000383ffff */
[----:B------:R-:W1:Y:S01]  /*98b0*/  F2I.TRUNC.NTZ R15, R3 ;  /* 0x00000003000f7305 */ /* 0x000e62000020f100 */
[----:B------:R-:W-:Y:S02]  /*98c0*/  IMAD.MOV.U32 R0, RZ, RZ, 0x65 ;  /* 0x00000065ff007424 */ /* 0x000fe400078e00ff */
[----:B0-----:R-:W-:Y:S01]  /*98d0*/  HFMA2 R5, -RZ, RZ, 0, 2.86102294921875e-06 ;  /* 0x00000030ff057431 */ /* 0x001fe200000001ff */
[----:B------:R0:W-:Y:S01]  /*98e0*/  STG.E.U8 desc[UR6][R12.64+0x1], R9 ;  /* 0x000001090c007986 */ /* 0x0001e2000c101106 */
[----:B------:R-:W-:Y:S02]  /*98f0*/  IMAD.MOV.U32 R6, RZ, RZ, 0x25 ;  /* 0x00000025ff067424 */ /* 0x000fe400078e00ff */
[----:B------:R-:W-:Y:S01]  /*9900*/  IMAD.MOV.U32 R11, RZ, RZ, 0x54 ;  /* 0x00000054ff0b7424 */ /* 0x000fe200078e00ff */
[----:B------:R2:W-:Y:S01]  /*9910*/  STG.E.U8 desc[UR6][R12.64+0x4], R10 ;  /* 0x0000040a0c007986 */ /* 0x0005e2000c101106 */
[----:B------:R-:W-:-:S03]  /*9920*/  IMAD.MOV.U32 R14, RZ, RZ, 0x70 ;  /* 0x00000070ff0e7424 */ /* 0x000fc600078e00ff */
[----:B------:R2:W-:Y:S01]  /*9930*/  STG.E.U8 desc[UR6][R12.64+0x6], R8 ;  /* 0x000006080c007986 */ /* 0x0005e2000c101106 */
[----:B-1----:R-:W-:-:S03]  /*9940*/  ISETP.NE.AND P0, PT, R15, RZ, PT ;  /* 0x000000ff0f00720c */ /* 0x002fc60003f05270 */
[----:B------:R2:W-:Y:S01]  /*9950*/  STG.E.U8 desc[UR6][R12.64], R6 ;  /* 0x000000060c007986 */ /* 0x0005e2000c101106 */
[----:B0-----:R-:W-:Y:S02]  /*9960*/  PRMT R9, R0, 0x7610, R9 ;  /* 0x0000761000097816 */ /* 0x001fe40000000009 */
[----:B------:R-:W-:Y:S01]  /*9970*/  I2FP.F32.S32 R0, R15 ;  /* 0x0000000f00007245 */ /* 0x000fe20000201400 */
[----:B------:R2:W-:Y:S04]  /*9980*/  STG.E.U8 desc[UR6][R12.64+0x2], R11 ;  /* 0x0000020b0c007986 */ /* 0x0005e8000c101106 */
[----:B------:R2:W-:Y:S01]  /*9990*/  STG.E.U8 desc[UR6][R12.64+0x3], R9 ;  /* 0x000003090c007986 */ /* 0x0005e2000c101106 */
[----:B------:R-:W-:-:S03]  /*99a0*/  FADD R2, R3, -R0 ;  /* 0x8000000003027221 */ /* 0x000fc60000000000 */
[----:B------:R2:W-:Y:S01]  /*99b0*/  STG.E.U8 desc[UR6][R12.64+0x7], RZ ;  /* 0x000007ff0c007986 */ /* 0x0005e2000c101106 */
[----:B------:R-:W-:-:S03]  /*99c0*/  @!P0 IMAD.MOV.U32 R4, RZ, RZ, 0x1 ;  /* 0x00000001ff048424 */ /* 0x000fc600078e00ff */
        /* <DEDUP_REMOVED lines=9> */
.L_x_132:
[C---:B------:R-:W-:Y:S01]  /*9a60*/  ISETP.GE.U32.AND P0, PT, R6.reuse, 0xa, PT ;  /* 0x0000000a0600780c */ /* 0x040fe20003f06070 */
[----:B------:R-:W-:-:S04]  /*9a70*/  IMAD.HI.U32 R8, R6, -0x33333333, RZ ;  /* 0xcccccccd06087827 */ /* 0x000fc800078e00ff */
[----:B------:R-:W-:Y:S01]  /*9a80*/  VIADD R4, R4, 0x1 ;  /* 0x0000000104047836 */ /* 0x000fe20000000000 */
[----:B------:R-:W-:-:S07]  /*9a90*/  SHF.R.U32.HI R6, RZ, 0x3, R8 ;  /* 0x00000003ff067819 */ /* 0x000fce0000011608 */
[----:B------:R-:W-:Y:S05]  /*9aa0*/  @P0 BRA `(.L_x_132) ;  /* 0xfffffffc00ec0947 */ /* 0x000fea000383ffff */
.L_x_131:
        /* <DEDUP_REMOVED lines=9> */
.L_x_134:
        /* <DEDUP_REMOVED lines=22> */
[C---:B------:R-:W-:Y:S01]  /*9ca0*/  IADD3 R13, PT, PT, R1.reuse, 0x1, R6 ;  /* 0x00000001010d7810 */ /* 0x040fe20007ffe006 */
[----:B------:R-:W-:Y:S01]  /*9cb0*/  IMAD R14, R14, -0xa, R11 ;  /* 0xfffffff60e0e7824 */ /* 0x000fe200078e020b */
[----:B------:R-:W-:Y:S01]  /*9cc0*/  IADD3 R18, PT, PT, R1, R6, RZ ;  /* 0x0000000601127210 */ /* 0x000fe20007ffe0ff */
[----:B------:R-:W-:Y:S01]  /*9cd0*/  IMAD R17, R17, -0xa, R16 ;  /* 0xfffffff611117824 */ /* 0x000fe200078e0210 */
[C-C-:B------:R-:W-:Y:S01]  /*9ce0*/  IADD3 R11, PT, PT, R1.reuse, -0x1, R6.reuse ;  /* 0xffffffff010b7810 */ /* 0x140fe20007ffe006 */
[----:B------:R-:W-:Y:S01]  /*9cf0*/  VIADD R10, R10, 0x30 ;  /* 0x000000300a0a7836 */ /* 0x000fe20000000000 */
        /* <DEDUP_REMOVED lines=14> */
.L_x_133:
        /* <DEDUP_REMOVED lines=24> */
.L_x_135:
        /* <DEDUP_REMOVED lines=8> */
.L_x_130:
[----:B------:R-:W-:Y:S01]  /*9fe0*/  FSETP.GEU.AND P0, PT, R3, R0, PT ;  /* 0x000000000300720b */ /* 0x000fe20003f0e000 */
[----:B------:R-:W-:Y:S01]  /*9ff0*/  IMAD.IADD R4, R1, 0x1, R4 ;  /* 0x0000000101047824 */ /* 0x000fe200078e0204 */
[----:B------:R-:W-:Y:S02]  /*a000*/  UMOV UR4, URZ ;  /* 0x000000ff00047c82 */ /* 0x000fe40008000000 */
[----:B------:R-:W-:Y:S02]  /*a010*/  FSEL R2, -R2, R2, !P0 ;  /* 0x0000000202027208 */ /* 0x000fe40004000100 */
[----:B------:R4:W-:Y:S03]  /*a020*/  STL.U8 [R4], R7 ;  /* 0x0000000704007387 */ /* 0x0009e60000100000 */
[----:B------:R-:W-:Y:S01]  /*a030*/  FMUL R2, R2, 10 ;  /* 0x4120000002027820 */ /* 0x000fe20000400000 */
[----:B------:R4:W-:Y:S05]  /*a040*/  STL.U8 [R4+0x2], RZ ;  /* 0x000002ff04007387 */ /* 0x0009ea0000100000 */
[----:B------:R-:W5:Y:S02]  /*a050*/  F2I.TRUNC.NTZ R2, R2 ;  /* 0x0000000200027305 */ /* 0x000f64000020f100 */
[----:B-----5:R-:W-:-:S05]  /*a060*/  VIADD R3, R2, 0x30 ;  /* 0x0000003002037836 */ /* 0x020fca0000000000 */
[----:B------:R4:W-:Y:S02]  /*a070*/  STL.U8 [R4+0x1], R3 ;  /* 0x0000010304007387 */ /* 0x0009e40000100000 */
.L_x_136:
[----:B------:R-:W-:-:S04]  /*a080*/  UIADD3 UR8, UP0, UPT, UR4, UR10, URZ ;  /* 0x0000000a04087290 */ /* 0x000fc8000ff1e0ff */
[----:B------:R-:W-:Y:S02]  /*a090*/  UIADD3.X UR9, UPT, UPT, URZ, UR11, URZ, UP0, !UPT ;  /* 0x0000000bff097290 */ /* 0x000fe400087fe4ff */
[----:B------:R-:W-:-:S04]  /*a0a0*/  MOV R2, UR8 ;  /* 0x0000000800027c02 */ /* 0x000fc80008000f00 */
        /* <DEDUP_REMOVED lines=12> */
.L_x_138:
        /* <DEDUP_REMOVED lines=8> */
.L_x_137:
[----:B------:R-:W-:Y:S01]  /*a1f0*/  VIADD R0, R0, UR5 ;  /* 0x0000000500007c36 */ /* 0x000fe20008000000 */
[----:B------:R-:W-:-:S04]  /*a200*/  UMOV UR4, URZ ;  /* 0x000000ff00047c82 */ /* 0x000fc80008000000 */
[----:B------:R-:W-:-:S05]  /*a210*/  IADD3 R2, P0, PT, R0, UR10, RZ ;  /* 0x0000000a00027c10 */ /* 0x000fca000ff1e0ff */
[----:B------:R-:W-:-:S05]  /*a220*/  IMAD.X R3, RZ, RZ, UR11, P0 ;  /* 0x0000000bff037e24 */ /* 0x000fca00080e06ff */
[----:B------:R4:W-:Y:S03]  /*a230*/  STG.E.U8 desc[UR6][R2.64], RZ ;  /* 0x000000ff02007986 */ /* 0x0009e6000c101106 */
.L_x_139:
        /* <DEDUP_REMOVED lines=13> */
.L_x_93:
[----:B-1----:R-:W-:-:S05]  /*a310*/  IMAD.MOV.U32 R0, RZ, RZ, -0x7 ;  /* 0xfffffff9ff007424 */ /* 0x002fca00078e00ff */
[----:B------:R-:W-:-:S05]  /*a320*/  VIADDMNMX.U32 R17, R17, R0, 0x3, PT ;  /* 0x0000000311117446 */ /* 0x000fca0003800000 */
[----:B------:R-:W-:-:S04]  /*a330*/  IMAD.SHL.U32 R17, R17, 0x4, RZ ;  /* 0x0000000411117824 */ /* 0x000fc800078e00ff */
[----:B------:R-:W0:Y:S02]  /*a340*/  LDC R4, c[0x2][R17+0x28] ;  /* 0x00800a0011047b82 */ /* 0x000e240000000800 */
[----:B0----5:R-:W-:-:S04]  /*a350*/  SHF.R.S32.HI R5, RZ, 0x1f, R4 ;  /* 0x0000001fff057819 */ /* 0x021fc80000011404 */
.L_x_252:
[----:B------:R-:W-:Y:S05]  /*a360*/  BRX R4 -0xa370                                                          (*"BRANCH_TARGETS .L_x_253,.L_x_254,.L_x_255,.L_x_242"*) ;  /* 0xffffff5c04247949 */ /* 0x000fea000383ffff */
.L_x_242:
[----:B-1----:R-:W-:Y:S02]  /*a370*/  HFMA2 R0, -RZ, RZ, 0, 6.616115570068359375e-06 ;  /* 0x0000006fff007431 */ /* 0x002fe400000001ff */
[----:B-----5:R-:W-:Y:S01]  /*a380*/  IMAD.MOV.U32 R3, RZ, RZ, 0x43 ;  /* 0x00000043ff037424 */ /* 0x020fe200078e00ff */
[----:B------:R-:W-:Y:S01]  /*a390*/  MOV R8, 0x20 ;  /* 0x0000002000087802 */ /* 0x000fe20000000f00 */
        /* <DEDUP_REMOVED lines=8> */
[----:B------:R-:W-:Y:S04]  /*a420*/  STG.E.U8 desc[UR6][R6.64+0x6], R0 ;  /* 0x0000060006007986 */ /* 0x000fe8000c101106 */
[----:B------:R-:W-:Y:S01]  /*a430*/  STG.E.U8 desc[UR6][R6.64+0x9], R0 ;  /* 0x0000090006007986 */ /* 0x000fe2000c101106 */
[----:B0-----:R-:W-:Y:S01]  /*a440*/  PRMT R3, R5, 0x7610, R3 ;  /* 0x0000761005037816 */ /* 0x001fe20000000003 */
[----:B------:R-:W-:-:S02]  /*a450*/  IMAD.MOV.U32 R5, RZ, RZ, 0x64 ;  /* 0x00000064ff057424 */ /* 0x000fc400078e00ff */
[----:B------:R-:W-:Y:S04]  /*a460*/  STG.E.U8 desc[UR6][R6.64+0xe], R0 ;  /* 0x00000e0006007986 */ /* 0x000fe8000c101106 */
[----:B------:R-:W-:Y:S04]  /*a470*/  STG.E.U8 desc[UR6][R6.64+0x10], R0 ;  /* 0x0000100006007986 */ /* 0x000fe8000c101106 */
[----:B------:R0:W-:Y:S04]  /*a480*/  STG.E.U8 desc[UR6][R6.64+0x14], R0 ;  /* 0x0000140006007986 */ /* 0x0001e8000c101106 */
[----:B------:R1:W-:Y:S04]  /*a490*/  STG.E.U8 desc[UR6][R6.64+0x2], R2 ;  /* 0x0000020206007986 */ /* 0x0003e8000c101106 */
[----:B------:R-:W-:Y:S01]  /*a4a0*/  STG.E.U8 desc[UR6][R6.64+0x3], R4 ;  /* 0x0000030406007986 */ /* 0x000fe2000c101106 */
[----:B0-----:R-:W-:-:S03]  /*a4b0*/  PRMT R0, R8, 0x7610, R0 ;  /* 0x0000761008007816 */ /* 0x001fc60000000000 */
[----:B------:R-:W-:Y:S01]  /*a4c0*/  STG.E.U8 desc[UR6][R6.64+0x19], R4 ;  /* 0x0000190406007986 */ /* 0x000fe2000c101106 */
[----:B------:R-:W-:Y:S02]  /*a4d0*/  IMAD.MOV.U32 R8, RZ, RZ, 0x63 ;  /* 0x00000063ff087424 */ /* 0x000fe400078e00ff */
[----:B-1----:R-:W-:Y:S01]  /*a4e0*/  IMAD.MOV.U32 R2, RZ, RZ, 0x72 ;  /* 0x00000072ff027424 */ /* 0x002fe200078e00ff */
[----:B------:R-:W-:Y:S04]  /*a4f0*/  STG.E.U8 desc[UR6][R6.64+0x1c], R4 ;  /* 0x00001c0406007986 */ /* 0x000fe8000c101106 */
[----:B------:R0:W-:Y:S04]  /*a500*/  STG.E.U8 desc[UR6][R6.64+0x20], R4 ;  /* 0x0000200406007986 */ /* 0x0001e8000c101106 */
[----:B------:R-:W-:Y:S04]  /*a510*/  STG.E.U8 desc[UR6][R6.64+0x4], R3 ;  /* 0x0000040306007986 */ /* 0x000fe8000c101106 */
[----:B------:R-:W-:Y:S04]  /*a520*/  STG.E.U8 desc[UR6][R6.64+0x8], R3 ;  /* 0x0000080306007986 */ /* 0x000fe8000c101106 */
[----:B------:R1:W-:Y:S01]  /*a530*/  STG.E.U8 desc[UR6][R6.64+0xf], R3 ;  /* 0x00000f0306007986 */ /* 0x0003e2000c101106 */
[----:B0-----:R-:W-:-:S03]  /*a540*/  IMAD.MOV.U32 R4, RZ, RZ, 0x65 ;  /* 0x00000065ff047424 */ /* 0x001fc600078e00ff */
[----:B------:R-:W-:Y:S04]  /*a550*/  STG.E.U8 desc[UR6][R6.64+0x5], R5 ;  /* 0x0000050506007986 */ /* 0x000fe8000c101106 */
[----:B------:R-:W-:Y:S04]  /*a560*/  STG.E.U8 desc[UR6][R6.64+0x13], R5 ;  /* 0x0000130506007986 */ /* 0x000fe8000c101106 */
[----:B------:R0:W-:Y:S01]  /*a570*/  STG.E.U8 desc[UR6][R6.64+0x1f], R5 ;  /* 0x00001f0506007986 */ /* 0x0001e2000c101106 */
[----:B-1----:R-:W-:Y:S02]  /*a580*/  PRMT R3, R2, 0x7610, R3 ;  /* 0x0000761002037816 */ /* 0x002fe40000000003 */
[----:B------:R-:W-:Y:S01]  /*a590*/  PRMT R2, R4, 0x7610, R2 ;  /* 0x0000761004027816 */ /* 0x000fe20000000002 */
[----:B------:R-:W-:Y:S01]  /*a5a0*/  STG.E.U8 desc[UR6][R6.64+0x7], R0 ;  /* 0x0000070006007986 */ /* 0x000fe2000c101106 */
[----:B------:R-:W-:Y:S01]  /*a5b0*/  PRMT R4, R8, 0x7610, R4 ;  /* 0x0000761008047816 */ /* 0x000fe20000000004 */
[----:B------:R-:W-:-:S02]  /*a5c0*/  HFMA2 R8, -RZ, RZ, 0, 2.74181365966796875e-06 ;  /* 0x0000002eff087431 */ /* 0x000fc400000001ff */
[----:B------:R-:W-:Y:S04]  /*a5d0*/  STG.E.U8 desc[UR6][R6.64+0xa], R0 ;  /* 0x00000a0006007986 */ /* 0x000fe8000c101106 */
[----:B------:R-:W-:Y:S01]  /*a5e0*/  STG.E.U8 desc[UR6][R6.64+0x16], R0 ;  /* 0x0000160006007986 */ /* 0x000fe2000c101106 */
[----:B0-----:R-:W-:Y:S01]  /*a5f0*/  PRMT R5, R9, 0x7610, R5 ;  /* 0x0000761009057816 */ /* 0x001fe20000000005 */
[----:B------:R-:W-:Y:S02]  /*a600*/  IMAD.MOV.U32 R9, RZ, RZ, 0x27 ;  /* 0x00000027ff097424 */ /* 0x000fe400078e00ff */
[----:B------:R0:W-:Y:S04]  /*a610*/  STG.E.U8 desc[UR6][R6.64+0x1a], R0 ;  /* 0x00001a0006007986 */ /* 0x0001e8000c101106 */
[----:B------:R1:W-:Y:S04]  /*a620*/  STG.E.U8 desc[UR6][R6.64+0xb], R3 ;  /* 0x00000b0306007986 */ /* 0x0003e8000c101106 */
[----:B------:R2:W-:Y:S01]  /*a630*/  STG.E.U8 desc[UR6][R6.64+0xc], R2 ;  /* 0x00000c0206007986 */ /* 0x0005e2000c101106 */
[----:B0-----:R-:W-:-:S03]  /*a640*/  IMAD.MOV.U32 R0, RZ, RZ, 0x55 ;  /* 0x00000055ff007424 */ /* 0x001fc600078e00ff */
[----:B------:R-:W-:Y:S02]  /*a650*/  STG.E.U8 desc[UR6][R6.64+0xd], R4 ;  /* 0x00000d0406007986 */ /* 0x000fe4000c101106 */
[----:B-1----:R-:W-:Y:S02]  /*a660*/  PRMT R3, R0, 0x7610, R3 ;  /* 0x0000761000037816 */ /* 0x002fe40000000003 */
[----:B------:R0:W-:Y:S01]  /*a670*/  STG.E.U8 desc[UR6][R6.64+0x11], R4 ;  /* 0x0000110406007986 */ /* 0x0001e2000c101106 */
[----:B------:R-:W-:Y:S01]  /*a680*/  PRMT R0, R9, 0x7610, R0 ;  /* 0x0000761009007816 */ /* 0x000fe20000000000 */
[----:B--2---:R-:W-:Y:S01]  /*a690*/  IMAD.MOV.U32 R2, RZ, RZ, 0x79 ;  /* 0x00000079ff027424 */ /* 0x004fe200078e00ff */
[----:B------:R-:W-:Y:S01]  /*a6a0*/  MOV R9, 0x75 ;  /* 0x0000007500097802 */ /* 0x000fe20000000f00 */
[----:B------:R1:W-:Y:S04]  /*a6b0*/  STG.E.U8 desc[UR6][R6.64+0x12], R5 ;  /* 0x0000120506007986 */ /* 0x0003e8000c101106 */
[----:B------:R1:W-:Y:S01]  /*a6c0*/  STG.E.U8 desc[UR6][R6.64+0x15], R8 ;  /* 0x0000150806007986 */ /* 0x0003e2000c101106 */
[----:B0-----:R-:W-:-:S03]  /*a6d0*/  PRMT R4, R9, 0x7610, R4 ;  /* 0x0000761009047816 */ /* 0x001fc60000000004 */
[----:B------:R1:W-:Y:S01]  /*a6e0*/  STG.E.U8 desc[UR6][R6.64+0x17], R3 ;  /* 0x0000170306007986 */ /* 0x0003e2000c101106 */
[----:B------:R-:W-:-:S03]  /*a6f0*/  IMAD.MOV.U32 R9, RZ, RZ, RZ ;  /* 0x000000ffff097224 */ /* 0x000fc600078e00ff */
[----:B------:R1:W-:Y:S04]  /*a700*/  STG.E.U8 desc[UR6][R6.64+0x18], R10 ;  /* 0x0000180a06007986 */ /* 0x0003e8000c101106 */
[----:B------:R1:W-:Y:S04]  /*a710*/  STG.E.U8 desc[UR6][R6.64+0x1b], R0 ;  /* 0x00001b0006007986 */ /* 0x0003e8000c101106 */
[----:B------:R1:W-:Y:S04]  /*a720*/  STG.E.U8 desc[UR6][R6.64+0x21], R0 ;  /* 0x0000210006007986 */ /* 0x0003e8000c101106 */
[----:B------:R1:W-:Y:S04]  /*a730*/  STG.E.U8 desc[UR6][R6.64+0x1d], R2 ;  /* 0x00001d0206007986 */ /* 0x0003e8000c101106 */
[----:B------:R1:W-:Y:S01]  /*a740*/  STG.E.U8 desc[UR6][R6.64+0x1e], R4 ;  /* 0x00001e0406007986 */ /* 0x0003e2000c101106 */
[----:B------:R-:W-:Y:S05]  /*a750*/  BRA `(.L_x_20) ;  /* 0x0000004000107947 */ /* 0x000fea0003800000 */
.L_x_253:
[----:B------:R-:W-:Y:S02]  /*a760*/  IMAD.MOV.U32 R0, RZ, RZ, 0x56 ;  /* 0x00000056ff007424 */ /* 0x000fe400078e00ff */
[----:B------:R-:W-:Y:S02]  /*a770*/  HFMA2 R5, -RZ, RZ, 0, 6.9141387939453125e-06 ;  /* 0x00000074ff057431 */ /* 0x000fe400000001ff */
[----:B------:R-:W-:Y:S01]  /*a780*/  IMAD.MOV.U32 R9, RZ, RZ, 0x6c ;  /* 0x0000006cff097424 */ /* 0x000fe200078e00ff */
[----:B------:R-:W0:Y:S01]  /*a790*/  F2I.TRUNC.NTZ R13, R3 ;  /* 0x00000003000d7305 */ /* 0x000e22000020f100 */
        /* <DEDUP_REMOVED lines=8> */
[----:B------:R-:W-:Y:S01]  /*a820*/  IMAD.MOV.U32 R12, RZ, RZ, 0x3a ;  /* 0x0000003aff0c7424 */ /* 0x000fe200078e00ff */
[----:B-1----:R-:W-:Y:S01]  /*a830*/  PRMT R0, R9, 0x7610, R0 ;  /* 0x0000761009007816 */ /* 0x002fe20000000000 */
[----:B------:R-:W-:Y:S01]  /*a840*/  IMAD.MOV.U32 R9, RZ, RZ, 0x63 ;  /* 0x00000063ff097424 */ /* 0x000fe200078e00ff */
[----:B------:R-:W-:Y:S01]  /*a850*/  STG.E.U8 desc[UR6][R6.64+0x3], R5 ;  /* 0x0000030506007986 */ /* 0x000fe2000c101106 */
[----:B0-----:R-:W-:-:S03]  /*a860*/  ISETP.NE.AND P0, PT, R13, RZ, PT ;  /* 0x000000ff0d00720c */ /* 0x001fc60003f05270 */
[----:B------:R0:W-:Y:S01]  /*a870*/  STG.E.U8 desc[UR6][R6.64+0x11], R5 ;  /* 0x0000110506007986 */ /* 0x0001e2000c101106 */
[----:B--2---:R-:W-:Y:S02]  /*a880*/  PRMT R4, R9, 0x7610, R4 ;  /* 0x0000761009047816 */ /* 0x004fe40000000004 */
[----:B------:R-:W-:Y:S01]  /*a890*/  MOV R9, 0x6f ;  /* 0x0000006f00097802 */ /* 0x000fe20000000f00 */
[----:B------:R-:W-:Y:S04]  /*a8a0*/  STG.E.U8 desc[UR6][R6.64+0x1], R2 ;  /* 0x0000010206007986 */ /* 0x000fe8000c101106 */
[----:B------:R-:W-:Y:S01]  /*a8b0*/  STG.E.U8 desc[UR6][R6.64+0xd], R2 ;  /* 0x00000d0206007986 */ /* 0x000fe2000c101106 */
[----:B0-----:R-:W-:Y:S01]  /*a8c0*/  PRMT R5, R9, 0x7610, R5 ;  /* 0x0000761009057816 */ /* 0x001fe20000000005 */
[----:B------:R-:W-:-:S02]  /*a8d0*/  IMAD.MOV.U32 R9, RZ, RZ, 0x20 ;  /* 0x00000020ff097424 */ /* 0x000fc400078e00ff */
[----:B------:R0:W-:Y:S04]  /*a8e0*/  STG.E.U8 desc[UR6][R6.64+0x1a], R2 ;  /* 0x00001a0206007986 */ /* 0x0001e8000c101106 */
[----:B------:R1:W-:Y:S04]  /*a8f0*/  STG.E.U8 desc[UR6][R6.64+0x5], R0 ;  /* 0x0000050006007986 */ /* 0x0003e8000c101106 */
[----:B------:R-:W-:Y:S01]  /*a900*/  STG.E.U8 desc[UR6][R6.64+0x4], R8 ;  /* 0x0000040806007986 */ /* 0x000fe2000c101106 */
[----:B0-----:R-:W-:-:S03]  /*a910*/  PRMT R2, R10, 0x7610, R2 ;  /* 0x000076100a027816 */ /* 0x001fc60000000002 */
[----:B------:R-:W-:Y:S01]  /*a920*/  STG.E.U8 desc[UR6][R6.64+0x8], R8 ;  /* 0x0000080806007986 */ /* 0x000fe2000c101106 */
[----:B------:R-:W-:Y:S01]  /*a930*/  IMAD.MOV.U32 R10, RZ, RZ, 0x6d ;  /* 0x0000006dff0a7424 */ /* 0x000fe200078e00ff */
[----:B-1----:R-:W-:Y:S01]  /*a940*/  PRMT R0, R9, 0x7610, R0 ;  /* 0x0000761009007816 */ /* 0x002fe20000000000 */
[----:B------:R-:W-:Y:S01]  /*a950*/  IMAD.MOV.U32 R9, RZ, RZ, 0x73 ;  /* 0x00000073ff097424 */ /* 0x000fe200078e00ff */
[----:B------:R0:W-:Y:S04]  /*a960*/  STG.E.U8 desc[UR6][R6.64+0x12], R8 ;  /* 0x0000120806007986 */ /* 0x0001e8000c101106 */
[----:B------:R-:W-:Y:S04]  /*a970*/  STG.E.U8 desc[UR6][R6.64+0x6], R2 ;  /* 0x0000060206007986 */ /* 0x000fe8000c101106 */
[----:B------:R-:W-:Y:S01]  /*a980*/  STG.E.U8 desc[UR6][R6.64+0xf], R2 ;  /* 0x00000f0206007986 */ /* 0x000fe2000c101106 */
[----:B0-----:R-:W-:-:S03]  /*a990*/  IMAD.MOV.U32 R8, RZ, RZ, 0x64 ;  /* 0x00000064ff087424 */ /* 0x001fc600078e00ff */
[----:B------:R-:W-:Y:S04]  /*a9a0*/  STG.E.U8 desc[UR6][R6.64+0x14], R2 ;  /* 0x0000140206007986 */ /* 0x000fe8000c101106 */
[----:B------:R0:W-:Y:S04]  /*a9b0*/  STG.E.U8 desc[UR6][R6.64+0x16], R2 ;  /* 0x0000160206007986 */ /* 0x0001e8000c101106 */
[----:B------:R1:W-:Y:S04]  /*a9c0*/  STG.E.U8 desc[UR6][R6.64+0x9], R5 ;  /* 0x0000090506007986 */ /* 0x0003e8000c101106 */
[----:B------:R-:W-:Y:S01]  /*a9d0*/  STG.E.U8 desc[UR6][R6.64+0xc], R8 ;  /* 0x00000c0806007986 */ /* 0x000fe2000c101106 */
[----:B0-----:R-:W-:Y:S01]  /*a9e0*/  PRMT R2, R9, 0x7610, R2 ;  /* 0x0000761009027816 */ /* 0x001fe20000000002 */
[----:B------:R-:W-:-:S02]  /*a9f0*/  HFMA2 R9, -RZ, RZ, 0, 5.0067901611328125e-06 ;  /* 0x00000054ff097431 */ /* 0x000fc400000001ff */
[----:B------:R0:W-:Y:S01]  /*aa00*/  STG.E.U8 desc[UR6][R6.64+0x15], R8 ;  /* 0x0000150806007986 */ /* 0x0001e2000c101106 */
[----:B-1----:R-:W-:-:S03]  /*aa10*/  MOV R5, 0x30 ;  /* 0x0000003000057802 */ /* 0x002fc60000000f00 */
[----:B------:R-:W-:Y:S04]  /*aa20*/  STG.E.U8 desc[UR6][R6.64+0x1b], R10 ;  /* 0x00001b0a06007986 */ /* 0x000fe8000c101106 */
[----:B------:R-:W-:Y:S01]  /*aa30*/  STG.E.U8 desc[UR6][R6.64+0x19], R9 ;  /* 0x0000190906007986 */ /* 0x000fe2000c101106 */
[----:B0-----:R-:W-:-:S03]  /*aa40*/  IMAD.MOV.U32 R8, RZ, RZ, 0x2e ;  /* 0x0000002eff087424 */ /* 0x001fc600078e00ff */
[----:B------:R-:W-:Y:S04]  /*aa50*/  STG.E.U8 desc[UR6][R6.64+0x1c], R11 ;  /* 0x00001c0b06007986 */ /* 0x000fe8000c101106 */
[----:B------:R-:W-:Y:S04]  /*aa60*/  STG.E.U8 desc[UR6][R6.64+0x1d], R12 ;  /* 0x00001d0c06007986 */ /* 0x000fe8000c101106 */
[----:B------:R-:W-:Y:S04]  /*aa70*/  STG.E.U8 desc[UR6][R6.64+0x1f], RZ ;  /* 0x00001fff06007986 */ /* 0x000fe8000c101106 */
[----:B------:R-:W-:Y:S04]  /*aa80*/  STG.E.U8 desc[UR6][R6.64+0x17], R8 ;  /* 0x0000170806007986 */ /* 0x000fe8000c101106 */
[----:B------:R-:W-:Y:S04]  /*aa90*/  @!P0 STL.U8 [R1], R5 ;  /* 0x0000000501008387 */ /* 0x000fe80000100000 */
[----:B------:R-:W-:Y:S04]  /*aaa0*/  STG.E.U8 desc[UR6][R6.64+0x7], R4 ;  /* 0x0000070406007986 */ /* 0x000fe8000c101106 */
[----:B------:R0:W-:Y:S04]  /*aab0*/  STG.E.U8 desc[UR6][R6.64+0x10], R4 ;  /* 0x0000100406007986 */ /* 0x0001e8000c101106 */
[----:B------:R-:W-:Y:S04]  /*aac0*/  STG.E.U8 desc[UR6][R6.64+0xb], R0 ;  /* 0x00000b0006007986 */ /* 0x000fe8000c101106 */
[----:B------:R-:W-:Y:S04]  /*aad0*/  STG.E.U8 desc[UR6][R6.64+0x18], R0 ;  /* 0x0000180006007986 */ /* 0x000fe8000c101106 */
[----:B------:R1:W-:Y:S01]  /*aae0*/  STG.E.U8 desc[UR6][R6.64+0x1e], R0 ;  /* 0x00001e0006007986 */ /* 0x0003e2000c101106 */
[----:B0-----:R-:W-:-:S03]  /*aaf0*/  IMAD.MOV.U32 R4, RZ, RZ, 0x76 ;  /* 0x00000076ff047424 */ /* 0x001fc600078e00ff */
[----:B------:R0:W-:Y:S04]  /*ab00*/  STG.E.U8 desc[UR6][R6.64+0xe], R2 ;  /* 0x00000e0206007986 */ /* 0x0001e8000c101106 */
[----:B------:R2:W-:Y:S01]  /*ab10*/  STG.E.U8 desc[UR6][R6.64+0x13], R4 ;  /* 0x0000130406007986 */ /* 0x0005e2000c101106 */
[----:B-1----:R-:W-:-:S05]  /*ab20*/  I2FP.F32.S32 R0, R13 ;  /* 0x0000000d00007245 */ /* 0x002fca0000201400 */
[----:B0-----:R-:W-:Y:S01]  /*ab30*/  FADD R2, R3, -R0 ;  /* 0x8000000003027221 */ /* 0x001fe20000000000 */
        /* <DEDUP_REMOVED lines=8> */
.L_x_142:
[C---:B------:R-:W-:Y:S01]  /*abc0*/  ISETP.GE.U32.AND P0, PT, R6.reuse, 0xa, PT ;  /* 0x0000000a0600780c */ /* 0x040fe20003f06070 */
[----:B------:R-:W-:-:S04]  /*abd0*/  IMAD.HI.U32 R7, R6, -0x33333333, RZ ;  /* 0xcccccccd06077827 */ /* 0x000fc800078e00ff */
[----:B------:R-:W-:Y:S01]  /*abe0*/  VIADD R4, R4, 0x1 ;  /* 0x0000000104047836 */ /* 0x000fe20000000000 */
[----:B------:R-:W-:-:S07]  /*abf0*/  SHF.R.U32.HI R6, RZ, 0x3, R7 ;  /* 0x00000003ff067819 */ /* 0x000fce0000011607 */
[----:B------:R-:W-:Y:S05]  /*ac00*/  @P0 BRA `(.L_x_142) ;  /* 0xfffffffc00ec0947 */ /* 0x000fea000383ffff */
.L_x_141:
        /* <DEDUP_REMOVED lines=9> */
.L_x_144:
        /* <DEDUP_REMOVED lines=42> */
.L_x_143:
        /* <DEDUP_REMOVED lines=24> */
.L_x_145:
        /* <DEDUP_REMOVED lines=8> */
.L_x_140:
        /* <DEDUP_REMOVED lines=11> */
.L_x_146:
[----:B------:R-:W-:-:S04]  /*b1f0*/  UIADD3 UR8, UP0, UPT, UR4, UR10, URZ ;  /* 0x0000000a04087290 */ /* 0x000fc8000ff1e0ff */
[----:B------:R-:W-:Y:S02]  /*b200*/  UIADD3.X UR9, UPT, UPT, URZ, UR11, URZ, UP0, !UPT ;  /* 0x0000000bff097290 */ /* 0x000fe400087fe4ff */
[----:B------:R-:W-:-:S04]  /*b210*/  MOV R2, UR8 ;  /* 0x0000000800027c02 */ /* 0x000fc80008000f00 */
        /* <DEDUP_REMOVED lines=12> */
.L_x_148:
        /* <DEDUP_REMOVED lines=8> */
.L_x_147:
[----:B------:R-:W-:Y:S01]  /*b360*/  VIADD R0, R0, UR5 ;  /* 0x0000000500007c36 */ /* 0x000fe20008000000 */
[----:B------:R-:W-:-:S04]  /*b370*/  UMOV UR4, URZ ;  /* 0x000000ff00047c82 */ /* 0x000fc80008000000 */
[----:B------:R-:W-:-:S05]  /*b380*/  IADD3 R2, P0, PT, R0, UR10, RZ ;  /* 0x0000000a00027c10 */ /* 0x000fca000ff1e0ff */
[----:B------:R-:W-:-:S05]  /*b390*/  IMAD.X R3, RZ, RZ, UR11, P0 ;  /* 0x0000000bff037e24 */ /* 0x000fca00080e06ff */
[----:B------:R3:W-:Y:S03]  /*b3a0*/  STG.E.U8 desc[UR6][R2.64], RZ ;  /* 0x000000ff02007986 */ /* 0x0007e6000c101106 */
.L_x_149:
        /* <DEDUP_REMOVED lines=8> */
[----:B------:R-:W-:Y:S01]  /*b430*/  HFMA2 R0, -RZ, RZ, 0, 3.993511199951171875e-06 ;  /* 0x00000043ff007431 */ /* 0x000fe200000001ff */
[----:B------:R3:W-:Y:S01]  /*b440*/  STG.E.U8 desc[UR6][R2.64+0x1], RZ ;  /* 0x000001ff02007986 */ /* 0x0007e2000c101106 */
[----:B01----:R-:W-:-:S03]  /*b450*/  IMAD.MOV.U32 R9, RZ, RZ, 0x1 ;  /* 0x00000001ff097424 */ /* 0x003fc600078e00ff */
[----:B------:R3:W-:Y:S01]  /*b460*/  STG.E.U8 desc[UR6][R2.64], R0 ;  /* 0x0000000002007986 */ /* 0x0007e2000c101106 */
[----:B------:R-:W-:Y:S05]  /*b470*/  BRA `(.L_x_20) ;  /* 0x0000003000c87947 */ /* 0x000fea0003800000 */
.L_x_254:
[----:B------:R-:W-:Y:S01]  /*b480*/  IMAD.MOV.U32 R3, RZ, RZ, 0x43 ;  /* 0x00000043ff037424 */ /* 0x000fe200078e00ff */
[----:B------:R-:W-:Y:S01]  /*b490*/  MOV R4, 0x61 ;  /* 0x0000006100047802 */ /* 0x000fe20000000f00 */
[----:B------:R-:W-:Y:S01]  /*b4a0*/  IMAD.MOV.U32 R5, RZ, RZ, 0x6e ;  /* 0x0000006eff057424 */ /* 0x000fe200078e00ff */
[----:B------:R-:W-:Y:S01]  /*b4b0*/  STG.E.U8 desc[UR6][R6.64+0x33], RZ ;  /* 0x000033ff06007986 */ /* 0x000fe2000c101106 */
[----:B------:R-:W-:Y:S02]  /*b4c0*/  IMAD.MOV.U32 R0, RZ, RZ, 0x6f ;  /* 0x0000006fff007424 */ /* 0x000fe400078e00ff */
[----:B------:R-:W-:Y:S01]  /*b4d0*/  IMAD.MOV.U32 R2, RZ, RZ, 0x6d ;  /* 0x0000006dff027424 */ /* 0x000fe200078e00ff */
[----:B------:R0:W-:Y:S01]  /*b4e0*/  STG.E.U8 desc[UR6][R6.64], R3 ;  /* 0x0000000306007986 */ /* 0x0001e2000c101106 */
[----:B------:R-:W-:Y:S02]  /*b4f0*/  IMAD.MOV.U32 R8, RZ, RZ, 0x73 ;  /* 0x00000073ff087424 */ /* 0x000fe400078e00ff */
[----:B------:R-:W-:Y:S01]  /*b500*/  IMAD.MOV.U32 R9, RZ, RZ, 0x2c ;  /* 0x0000002cff097424 */ /* 0x000fe200078e00ff */
[----:B------:R-:W-:Y:S04]  /*b510*/  STG.E.U8 desc[UR6][R6.64+0x1], R0 ;  /* 0x0000010006007986 */ /* 0x000fe8000c101106 */
[----:B------:R-:W-:Y:S01]  /*b520*/  STG.E.U8 desc[UR6][R6.64+0x6], R0 ;  /* 0x0000060006007986 */ /* 0x000fe2000c101106 */
[----:B0-----:R-:W-:Y:S01]  /*b530*/  PRMT R3, R5, 0x7610, R3 ;  /* 0x0000761005037816 */ /* 0x001fe20000000003 */
[----:B------:R-:W-:-:S02]  /*b540*/  IMAD.MOV.U32 R5, RZ, RZ, 0x64 ;  /* 0x00000064ff057424 */ /* 0x000fc400078e00ff */
[----:B------:R-:W-:Y:S04]  /*b550*/  STG.E.U8 desc[UR6][R6.64+0x1d], R0 ;  /* 0x00001d0006007986 */ /* 0x000fe8000c101106 */
[----:B------:R-:W-:Y:S04]  /*b560*/  STG.E.U8 desc[UR6][R6.64+0x25], R0 ;  /* 0x0000250006007986 */ /* 0x000fe8000c101106 */
[----:B------:R-:W-:Y:S04]  /*b570*/  STG.E.U8 desc[UR6][R6.64+0x2d], R0 ;  /* 0x00002d0006007986 */ /* 0x000fe8000c101106 */
[----:B------:R0:W-:Y:S04]  /*b580*/  STG.E.U8 desc[UR6][R6.64+0x32], R0 ;  /* 0x0000320006007986 */ /* 0x0001e8000c101106 */
[----:B------:R-:W-:Y:S04]  /*b590*/  STG.E.U8 desc[UR6][R6.64+0x2], R2 ;  /* 0x0000020206007986 */ /* 0x000fe8000c101106 */
[----:B------:R-:W-:Y:S04]  /*b5a0*/  STG.E.U8 desc[UR6][R6.64+0xc], R2 ;  /* 0x00000c0206007986 */ /* 0x000fe8000c101106 */
[----:B------:R1:W-:Y:S01]  /*b5b0*/  STG.E.U8 desc[UR6][R6.64+0x15], R2 ;  /* 0x0000150206007986 */ /* 0x0003e2000c101106 */
[----:B0-----:R-:W-:Y:S01]  /*b5c0*/  PRMT R0, R5, 0x7610, R0 ;  /* 0x0000761005007816 */ /* 0x001fe20000000000 */
[----:B------:R-:W-:-:S02]  /*b5d0*/  IMAD.MOV.U32 R5, RZ, RZ, 0x3a ;  /* 0x0000003aff057424 */ /* 0x000fc400078e00ff */
[----:B------:R-:W-:Y:S04]  /*b5e0*/  STG.E.U8 desc[UR6][R6.64+0x3], R4 ;  /* 0x0000030406007986 */ /* 0x000fe8000c101106 */
[----:B------:R-:W-:Y:S01]  /*b5f0*/  STG.E.U8 desc[UR6][R6.64+0xf], R4 ;  /* 0x00000f0406007986 */ /* 0x000fe2000c101106 */
[----:B-1----:R-:W-:Y:S01]  /*b600*/  PRMT R2, R8, 0x7610, R2 ;  /* 0x0000761008027816 */ /* 0x002fe20000000002 */
[----:B------:R-:W-:Y:S02]  /*b610*/  IMAD.MOV.U32 R8, RZ, RZ, 0x75 ;  /* 0x00000075ff087424 */ /* 0x000fe400078e00ff */
[----:B------:R-:W-:Y:S04]  /*b620*/  STG.E.U8 desc[UR6][R6.64+0x23], R4 ;  /* 0x0000230406007986 */ /* 0x000fe8000c101106 */
[----:B------:R0:W-:Y:S04]  /*b630*/  STG.E.U8 desc[UR6][R6.64+0x2a], R4 ;  /* 0x00002a0406007986 */ /* 0x0001e8000c101106 */
[----:B------:R-:W-:Y:S04]  /*b640*/  STG.E.U8 desc[UR6][R6.64+0x5], R0 ;  /* 0x0000050006007986 */ /* 0x000fe8000c101106 */
[----:B------:R-:W-:Y:S04]  /*b650*/  STG.E.U8 desc[UR6][R6.64+0xe], R0 ;  /* 0x00000e0006007986 */ /* 0x000fe8000c101106 */
[----:B------:R-:W-:Y:S01]  /*b660*/  STG.E.U8 desc[UR6][R6.64+0x10], R0 ;  /* 0x0000100006007986 */ /* 0x000fe2000c101106 */
[----:B0-----:R-:W-:Y:S01]  /*b670*/  PRMT R4, R5, 0x7610, R4 ;  /* 0x0000761005047816 */ /* 0x001fe20000000004 */
[----:B------:R-:W-:-:S02]  /*b680*/  HFMA2 R5, -RZ, RZ, 0, 1.9073486328125e-06 ;  /* 0x00000020ff057431 */ /* 0x000fc400000001ff */
[----:B------:R-:W-:Y:S04]  /*b690*/  STG.E.U8 desc[UR6][R6.64+0x24], R0 ;  /* 0x0000240006007986 */ /* 0x000fe8000c101106 */
[----:B------:R0:W-:Y:S04]  /*b6a0*/  STG.E.U8 desc[UR6][R6.64+0x28], R0 ;  /* 0x0000280006007986 */ /* 0x0001e8000c101106 */
[----:B------:R-:W-:Y:S04]  /*b6b0*/  STG.E.U8 desc[UR6][R6.64+0x7], R2 ;  /* 0x0000070206007986 */ /* 0x000fe8000c101106 */
[----:B------:R-:W-:Y:S01]  /*b6c0*/  STG.E.U8 desc[UR6][R6.64+0x21], R2 ;  /* 0x0000210206007986 */ /* 0x000fe2000c101106 */
[----:B0-----:R-:W-:Y:S01]  /*b6d0*/  PRMT R0, R8, 0x7610, R0 ;  /* 0x0000761008007816 */ /* 0x001fe20000000000 */
[----:B------:R-:W-:-:S02]  /*b6e0*/  IMAD.MOV.U32 R8, RZ, RZ, 0x65 ;  /* 0x00000065ff087424 */ /* 0x000fc400078e00ff */
[----:B------:R0:W-:Y:S04]  /*b6f0*/  STG.E.U8 desc[UR6][R6.64+0x2e], R2 ;  /* 0x00002e0206007986 */ /* 0x0001e8000c101106 */
[----:B------:R-:W-:Y:S04]  /*b700*/  STG.E.U8 desc[UR6][R6.64+0x9], R5 ;  /* 0x0000090506007986 */ /* 0x000fe8000c101106 */
[----:B------:R-:W-:Y:S01]  /*b710*/  STG.E.U8 desc[UR6][R6.64+0x12], R5 ;  /* 0x0000120506007986 */ /* 0x000fe2000c101106 */
[----:B0-----:R-:W-:-:S03]  /*b720*/  PRMT R2, R8, 0x7610, R2 ;  /* 0x0000761008027816 */ /* 0x001fc60000000002 */
[----:B------:R-:W-:Y:S01]  /*b730*/  STG.E.U8 desc[UR6][R6.64+0x18], R5 ;  /* 0x0000180506007986 */ /* 0x000fe2000c101106 */
[----:B------:R-:W-:-:S03]  /*b740*/  MOV R8, 0x74 ;  /* 0x0000007400087802 */ /* 0x000fc60000000f00 */
[----:B------:R-:W-:Y:S04]  /*b750*/  STG.E.U8 desc[UR6][R6.64+0x1f], R5 ;  /* 0x00001f0506007986 */ /* 0x000fe8000c101106 */
[----:B------:R0:W-:Y:S04]  /*b760*/  STG.E.U8 desc[UR6][R6.64+0x27], R5 ;  /* 0x0000270506007986 */ /* 0x0001e8000c101106 */
[----:B------:R1:W-:Y:S04]  /*b770*/  STG.E.U8 desc[UR6][R6.64+0x8], R4 ;  /* 0x0000080406007986 */ /* 0x0003e8000c101106 */
[----:B------:R-:W-:Y:S01]  /*b780*/  STG.E.U8 desc[UR6][R6.64+0xd], R2 ;  /* 0x00000d0206007986 */ /* 0x000fe2000c101106 */
[----:B0-----:R-:W-:Y:S01]  /*b790*/  PRMT R5, R8, 0x7610, R5 ;  /* 0x0000761008057816 */ /* 0x001fe20000000005 */
[----:B------:R-:W-:-:S02]  /*b7a0*/  IMAD.MOV.U32 R8, RZ, RZ, 0x69 ;  /* 0x00000069ff087424 */ /* 0x000fc400078e00ff */
[----:B------:R-:W-:Y:S01]  /*b7b0*/  STG.E.U8 desc[UR6][R6.64+0x14], R2 ;  /* 0x0000140206007986 */ /* 0x000fe2000c101106 */
[----:B-1----:R-:W-:Y:S01]  /*b7c0*/  PRMT R4, R9, 0x7610, R4 ;  /* 0x0000761009047816 */ /* 0x002fe20000000004 */
[----:B------:R-:W-:Y:S02]  /*b7d0*/  HFMA2 R9, -RZ, RZ, 0, 5.900859832763671875e-06 ;  /* 0x00000063ff097431 */ /* 0x000fe400000001ff */
[----:B------:R-:W-:Y:S04]  /*b7e0*/  STG.E.U8 desc[UR6][R6.64+0x1b], R2 ;  /* 0x00001b0206007986 */ /* 0x000fe8000c101106 */
[----:B------:R0:W-:Y:S04]  /*b7f0*/  STG.E.U8 desc[UR6][R6.64+0x20], R2 ;  /* 0x0000200206007986 */ /* 0x0001e8000c101106 */
[----:B------:R-:W-:Y:S04]  /*b800*/  STG.E.U8 desc[UR6][R6.64+0x4], R3 ;  /* 0x0000040306007986 */ /* 0x000fe8000c101106 */
[----:B------:R1:W-:Y:S01]  /*b810*/  STG.E.U8 desc[UR6][R6.64+0x2c], R3 ;  /* 0x00002c0306007986 */ /* 0x0003e2000c101106 */
[----:B0-----:R-:W-:Y:S01]  /*b820*/  PRMT R2, R8, 0x7610, R2 ;  /* 0x0000761008027816 */ /* 0x001fe20000000002 */
[----:B------:R-:W-:-:S02]  /*b830*/  IMAD.MOV.U32 R8, RZ, RZ, 0x67 ;  /* 0x00000067ff087424 */ /* 0x000fc400078e00ff */
[----:B------:R-:W-:Y:S04]  /*b840*/  STG.E.U8 desc[UR6][R6.64+0x11], R4 ;  /* 0x0000110406007986 */ /* 0x000fe8000c101106 */
[----:B------:R-:W-:Y:S01]  /*b850*/  STG.E.U8 desc[UR6][R6.64+0x17], R4 ;  /* 0x0000170406007986 */ /* 0x000fe2000c101106 */
[----:B-1----:R-:W-:-:S03]  /*b860*/  IMAD.MOV.U32 R3, RZ, RZ, 0x68 ;  /* 0x00000068ff037424 */ /* 0x002fc600078e00ff */
[----:B------:R-:W-:Y:S04]  /*b870*/  STG.E.U8 desc[UR6][R6.64+0x1e], R4 ;  /* 0x00001e0406007986 */ /* 0x000fe8000c101106 */
[----:B------:R0:W-:Y:S04]  /*b880*/  STG.E.U8 desc[UR6][R6.64+0x26], R4 ;  /* 0x0000260406007986 */ /* 0x0001e8000c101106 */
[----:B------:R1:W-:Y:S04]  /*b890*/  STG.E.U8 desc[UR6][R6.64+0xa], R3 ;  /* 0x00000a0306007986 */ /* 0x0003e8000c101106 */
[----:B------:R2:W-:Y:S01]  /*b8a0*/  STG.E.U8 desc[UR6][R6.64+0xb], R0 ;  /* 0x00000b0006007986 */ /* 0x0005e2000c101106 */
[----:B0-----:R-:W-:-:S03]  /*b8b0*/  PRMT R4, R8, 0x7610, R4 ;  /* 0x0000761008047816 */ /* 0x001fc60000000004 */
[----:B------:R0:W-:Y:S01]  /*b8c0*/  STG.E.U8 desc[UR6][R6.64+0x13], R5 ;  /* 0x0000130506007986 */ /* 0x0001e2000c101106 */
[----:B------:R-:W-:Y:S01]  /*b8d0*/  PRMT R8, R9, 0x7610, R8 ;  /* 0x0000761009087816 */ /* 0x000fe20000000008 */
[----:B------:R-:W-:Y:S02]  /*b8e0*/  IMAD.MOV.U32 R9, RZ, RZ, 0x1 ;  /* 0x00000001ff097424 */ /* 0x000fe400078e00ff */
[----:B-1----:R-:W-:Y:S01]  /*b8f0*/  IMAD.MOV.U32 R3, RZ, RZ, 0x70 ;  /* 0x00000070ff037424 */ /* 0x002fe200078e00ff */
        /* <DEDUP_REMOVED lines=10> */
[----:B------:R0:W-:Y:S01]  /*b9a0*/  STG.E.U8 desc[UR6][R6.64+0x31], R8 ;  /* 0x0000310806007986 */ /* 0x0001e2000c101106 */
[----:B------:R-:W-:Y:S05]  /*b9b0*/  BRA `(.L_x_20) ;  /* 0x0000002c00787947 */ /* 0x000fea0003800000 */
.L_x_255:
[C---:B------:R-:W-:Y:S02]  /*b9c0*/  FSETP.GT.AND P0, PT, R11.reuse, 7.5, PT ;  /* 0x40f000000b00780b */ /* 0x040fe40003f04000 */
[----:B------:R-:W-:-:S13]  /*b9d0*/  FSETP.GEU.AND P1, PT, R11, 5.5, PT ;  /* 0x40b000000b00780b */ /* 0x000fda0003f2e000 */
[----:B------:R-:W-:Y:S05]  /*b9e0*/  @!P0 BRA P1, `(.L_x_150) ;  /* 0x0000000c008c8947 */ /* 0x000fea0000800000 */
[----:B------:R-:W0:Y:S01]  /*b9f0*/  F2I.TRUNC.NTZ R12, R11 ;  /* 0x0000000b000c7305 */ /* 0x000e22000020f100 */
[----:B------:R-:W-:Y:S01]  /*ba00*/  IMAD.MOV.U32 R3, RZ, RZ, 0x70 ;  /* 0x00000070ff037424 */ /* 0x000fe200078e00ff */
[----:B------:R-:W-:Y:S01]  /*ba10*/  MOV R4, 0x72 ;  /* 0x0000007200047802 */ /* 0x000fe20000000f00 */
[----:B------:R-:W-:Y:S02]  /*ba20*/  IMAD.MOV.U32 R8, RZ, RZ, 0x64 ;  /* 0x00000064ff087424 */ /* 0x000fe400078e00ff */
[----:B------:R-:W-:Y:S02]  /*ba30*/  HFMA2 R13, -RZ, RZ, 0, 2.384185791015625e-06 ;  /* 0x00000028ff0d7431 */ /* 0x000fe400000001ff */
        /* <DEDUP_REMOVED lines=8> */
[----:B0-----:R-:W-:Y:S02]  /*bac0*/  ISETP.NE.AND P0, PT, R12, RZ, PT ;  /* 0x000000ff0c00720c */ /* 0x001fe40003f05270 */
[----:B-1----:R-:W-:Y:S01]  /*bad0*/  PRMT R3, R8, 0x7610, R3 ;  /* 0x0000761008037816 */ /* 0x002fe20000000003 */
[----:B------:R-:W-:Y:S01]  /*bae0*/  IMAD.MOV.U32 R8, RZ, RZ, 0x6f ;  /* 0x0000006fff087424 */ /* 0x000fe200078e00ff */
[----:B------:R0:W-:Y:S04]  /*baf0*/  STG.E.U8 desc[UR6][R6.64+0x3], R2 ;  /* 0x0000030206007986 */ /* 0x0001e8000c101106 */
[----:B------:R-:W-:Y:S01]  /*bb00*/  STG.E.U8 desc[UR6][R6.64+0x7], R5 ;  /* 0x0000070506007986 */ /* 0x000fe2000c101106 */
[----:B--2---:R-:W-:-:S03]  /*bb10*/  IMAD.MOV.U32 R4, RZ, RZ, 0x20 ;  /* 0x00000020ff047424 */ /* 0x004fc600078e00ff */
[----:B------:R1:W-:Y:S04]  /*bb20*/  STG.E.U8 desc[UR6][R6.64+0xd], R5 ;  /* 0x00000d0506007986 */ /* 0x0003e8000c101106 */
[----:B------:R2:W-:Y:S01]  /*bb30*/  STG.E.U8 desc[UR6][R6.64+0x9], R3 ;  /* 0x0000090306007986 */ /* 0x0005e2000c101106 */
[----:B0-----:R-:W-:Y:S01]  /*bb40*/  PRMT R2, R8, 0x7610, R2 ;  /* 0x0000761008027816 */ /* 0x001fe20000000002 */
[----:B------:R-:W-:Y:S02]  /*bb50*/  IMAD.MOV.U32 R8, RZ, RZ, 0x75 ;  /* 0x00000075ff087424 */ /* 0x000fe400078e00ff */
[----:B------:R-:W-:Y:S01]  /*bb60*/  STG.E.U8 desc[UR6][R6.64+0x12], R13 ;  /* 0x0000120d06007986 */ /* 0x000fe2000c101106 */
[----:B-1----:R-:W-:-:S03]  /*bb70*/  PRMT R5, R4, 0x7610, R5 ;  /* 0x0000761004057816 */ /* 0x002fc60000000005 */
[----:B------:R-:W-:Y:S01]  /*bb80*/  STG.E.U8 desc[UR6][R6.64+0x13], RZ ;  /* 0x000013ff06007986 */ /* 0x000fe2000c101106 */
[----:B------:R-:W-:Y:S01]  /*bb90*/  @!P0 IMAD.MOV.U32 R4, RZ, RZ, 0x1 ;  /* 0x00000001ff048424 */ /* 0x000fe200078e00ff */
[----:B--2---:R-:W-:Y:S02]  /*bba0*/  MOV R3, 0x30 ;  /* 0x0000003000037802 */ /* 0x004fe40000000f00 */
[----:B------:R-:W-:Y:S04]  /*bbb0*/  STG.E.U8 desc[UR6][R6.64+0x2], R5 ;  /* 0x0000020506007986 */ /* 0x000fe8000c101106 */
[----:B------:R-:W-:Y:S04]  /*bbc0*/  STG.E.U8 desc[UR6][R6.64+0x8], R5 ;  /* 0x0000080506007986 */ /* 0x000fe8000c101106 */
        /* <DEDUP_REMOVED lines=8> */
[----:B------:R-:W-:Y:S01]  /*bc50*/  STG.E.U8 desc[UR6][R6.64+0x10], R2 ;  /* 0x0000100206007986 */ /* 0x000fe2000c101106 */
[----:B0-----:R-:W-:-:S05]  /*bc60*/  IMAD.MOV.U32 R0, RZ, RZ, 0x67 ;  /* 0x00000067ff007424 */ /* 0x001fca00078e00ff */
[----:B------:R0:W-:Y:S02]  /*bc70*/  STG.E.U8 desc[UR6][R6.64+0xf], R0 ;  /* 0x00000f0006007986 */ /* 0x0001e4000c101106 */
[----:B0-----:R-:W-:-:S05]  /*bc80*/  I2FP.F32.S32 R0, R12 ;  /* 0x0000000c00007245 */ /* 0x001fca0000201400 */
[----:B------:R-:W-:Y:S01]  /*bc90*/  FADD R2, R11, -R0 ;  /* 0x800000000b027221 */ /* 0x000fe20000000000 */
[----:B------:R-:W-:Y:S06]  /*bca0*/  @!P0 BRA `(.L_x_151) ;  /* 0x0000000400788947 */ /* 0x000fec0003800000 */
[----:B------:R-:W-:Y:S02]  /*bcb0*/  IMAD.MOV.U32 R3, RZ, RZ, R12 ;  /* 0x000000ffff037224 */ /* 0x000fe400078e000c */
[----:B------:R-:W-:-:S03]  /*bcc0*/  IMAD.MOV.U32 R4, RZ, RZ, RZ ;  /* 0x000000ffff047224 */ /* 0x000fc600078e00ff */
[----:B------:R-:W-:-:S13]  /*bcd0*/  ISETP.GE.AND P0, PT, R3, 0x1, PT ;  /* 0x000000010300780c */ /* 0x000fda0003f06270 */
[----:B------:R-:W-:Y:S05]  /*bce0*/  @!P0 BRA `(.L_x_152) ;  /* 0x00000000001c8947 */ /* 0x000fea0003800000 */
[----:B------:R-:W-:Y:S01]  /*bcf0*/  IMAD.MOV.U32 R4, RZ, RZ, RZ ;  /* 0x000000ffff047224 */ /* 0x000fe200078e00ff */
[----:B------:R-:W-:-:S07]  /*bd00*/  MOV R6, R3 ;  /* 0x0000000300067202 */ /* 0x000fce0000000f00 */
.L_x_153:
[C---:B------:R-:W-:Y:S01]  /*bd10*/  ISETP.GE.U32.AND P0, PT, R6.reuse, 0xa, PT ;  /* 0x0000000a0600780c */ /* 0x040fe20003f06070 */
[----:B------:R-:W-:-:S04]  /*bd20*/  IMAD.HI.U32 R7, R6, -0x33333333, RZ ;  /* 0xcccccccd06077827 */ /* 0x000fc800078e00ff */
[----:B------:R-:W-:Y:S01]  /*bd30*/  VIADD R4, R4, 0x1 ;  /* 0x0000000104047836 */ /* 0x000fe20000000000 */
[----:B------:R-:W-:-:S07]  /*bd40*/  SHF.R.U32.HI R6, RZ, 0x3, R7 ;  /* 0x00000003ff067819 */ /* 0x000fce0000011607 */
[----:B------:R-:W-:Y:S05]  /*bd50*/  @P0 BRA `(.L_x_153) ;  /* 0xfffffffc00ec0947 */ /* 0x000fea000383ffff */
.L_x_152:
        /* <DEDUP_REMOVED lines=9> */
.L_x_155:
        /* <DEDUP_REMOVED lines=42> */
.L_x_154:
        /* <DEDUP_REMOVED lines=24> */
.L_x_156:
        /* <DEDUP_REMOVED lines=8> */
.L_x_151:
[----:B------:R-:W-:Y:S01]  /*c290*/  FSETP.GEU.AND P0, PT, R11, R0, PT ;  /* 0x000000000b00720b */ /* 0x000fe20003f0e000 */
[----:B------:R-:W-:Y:S01]  /*c2a0*/  IMAD.MOV.U32 R6, RZ, RZ, 0x2e ;  /* 0x0000002eff067424 */ /* 0x000fe200078e00ff */
[----:B------:R-:W3:Y:S01]  /*c2b0*/  LDCU.64 UR10, c[0x0][0x3b0] ;  /* 0x00007600ff0a77ac */ /* 0x000ee20008000a00 */
[----:B--2---:R-:W-:Y:S01]  /*c2c0*/  IMAD.IADD R3, R1, 0x1, R4 ;  /* 0x0000000101037824 */ /* 0x004fe200078e0204 */
[----:B------:R-:W-:Y:S01]  /*c2d0*/  FSEL R2, -R2, R2, !P0 ;  /* 0x0000000202027208 */ /* 0x000fe20004000100 */
[----:B------:R-:W-:-:S03]  /*c2e0*/  UMOV UR4, URZ ;  /* 0x000000ff00047c82 */ /* 0x000fc60008000000 */
[----:B------:R2:W-:Y:S01]  /*c2f0*/  STL.U8 [R3+0x2], RZ ;  /* 0x000002ff03007387 */ /* 0x0005e20000100000 */
[----:B------:R-:W-:-:S03]  /*c300*/  FMUL R2, R2, 10 ;  /* 0x4120000002027820 */ /* 0x000fc60000400000 */
[----:B------:R2:W-:Y:S03]  /*c310*/  STL.U8 [R3], R6 ;  /* 0x0000000603007387 */ /* 0x0005e60000100000 */
[----:B------:R-:W4:Y:S02]  /*c320*/  F2I.TRUNC.NTZ R2, R2 ;  /* 0x0000000200027305 */ /* 0x000f24000020f100 */
[----:B----4-:R-:W-:-:S05]  /*c330*/  IADD3 R0, PT, PT, R2, 0x30, RZ ;  /* 0x0000003002007810 */ /* 0x010fca0007ffe0ff */
[----:B---3--:R2:W-:Y:S02]  /*c340*/  STL.U8 [R3+0x1], R0 ;  /* 0x0000010003007387 */ /* 0x0085e40000100000 */
.L_x_157:
        /* <DEDUP_REMOVED lines=15> */
.L_x_159:
        /* <DEDUP_REMOVED lines=8> */
.L_x_158:
[----:B------:R-:W-:Y:S01]  /*c4c0*/  VIADD R0, R0, UR5 ;  /* 0x0000000500007c36 */ /* 0x000fe20008000000 */
[----:B------:R-:W-:-:S04]  /*c4d0*/  UMOV UR4, URZ ;  /* 0x000000ff00047c82 */ /* 0x000fc80008000000 */
[----:B------:R-:W-:-:S05]  /*c4e0*/  IADD3 R2, P0, PT, R0, UR10, RZ ;  /* 0x0000000a00027c10 */ /* 0x000fca000ff1e0ff */
[----:B------:R-:W-:-:S05]  /*c4f0*/  IMAD.X R3, RZ, RZ, UR11, P0 ;  /* 0x0000000bff037e24 */ /* 0x000fca00080e06ff */
[----:B------:R2:W-:Y:S03]  /*c500*/  STG.E.U8 desc[UR6][R2.64], RZ ;  /* 0x000000ff02007986 */ /* 0x0005e6000c101106 */
.L_x_160:
[----:B------:R-:W-:-:S04]  /*c510*/  UIADD3 UR5, UP0, UPT, UR4, UR10, URZ ;  /* 0x0000000a04057290 */ /* 0x000fc8000ff1e0ff */
[----:B------:R-:W-:Y:S02]  /*c520*/  UIADD3.X UR8, UPT, UPT, URZ, UR11, URZ, UP0, !UPT ;  /* 0x0000000bff087290 */ /* 0x000fe400087fe4ff */
[----:B--2---:R-:W-:-:S04]  /*c530*/  IMAD.U32 R2, RZ, RZ, UR5 ;  /* 0x00000005ff027e24 */ /* 0x004fc8000f8e00ff */
[----:B------:R-:W-:-:S05]  /*c540*/  MOV R3, UR8 ;  /* 0x0000000800037c02 */ /* 0x000fca0008000f00 */
[----:B------:R-:W2:Y:S01]  /*c550*/  LDG.E.U8 R0, desc[UR6][R2.64] ;  /* 0x0000000602007981 */ /* 0x000ea2000c1e1100 */
[----:B------:R-:W-:Y:S01]  /*c560*/  UIADD3 UR4, UPT, UPT, UR4, 0x1, URZ ;  /* 0x0000000104047890 */ /* 0x000fe2000fffe0ff */
[----:B--2---:R-:W-:-:S13]  /*c570*/  ISETP.NE.AND P0, PT, R0, RZ, PT ;  /* 0x000000ff0000720c */ /* 0x004fda0003f05270 */
[----:B------:R-:W-:Y:S05]  /*c580*/  @P0 BRA `(.L_x_160) ;  /* 0xfffffffc00e00947 */ /* 0x000fea000383ffff */
[----:B------:R2:W-:Y:S01]  /*c590*/  STG.E.U8 desc[UR6][R2.64+0xa], R10 ;  /* 0x00000a0a02007986 */ /* 0x0005e2000c101106 */
[----:B------:R-:W-:Y:S02]  /*c5a0*/  IMAD.MOV.U32 R0, RZ, RZ, 0x41 ;  /* 0x00000041ff007424 */ /* 0x000fe400078e00ff */
[----:B-1----:R-:W-:Y:S01]  /*c5b0*/  IMAD.MOV.U32 R7, RZ, RZ, 0x6a ;  /* 0x0000006aff077424 */ /* 0x002fe200078e00ff */
[----:B------:R1:W-:Y:S01]  /*c5c0*/  STG.E.U8 desc[UR6][R2.64+0x5], R8 ;  /* 0x0000050802007986 */ /* 0x0003e2000c101106 */
[----:B------:R-:W-:Y:S02]  /*c5d0*/  IMAD.MOV.U32 R4, RZ, RZ, 0x29 ;  /* 0x00000029ff047424 */ /* 0x000fe400078e00ff */
[----:B------:R-:W-:Y:S01]  /*c5e0*/  IMAD.MOV.U32 R11, RZ, RZ, 0x69 ;  /* 0x00000069ff0b7424 */ /* 0x000fe200078e00ff */
[----:B------:R-:W-:Y:S01]  /*c5f0*/  STG.E.U8 desc[UR6][R2.64+0x8], R9 ;  /* 0x0000080902007986 */ /* 0x000fe2000c101106 */
[----:B--2---:R-:W-:-:S03]  /*c600*/  HFMA2 R10, -RZ, RZ, 0, 6.9141387939453125e-06 ;  /* 0x00000074ff0a7431 */ /* 0x004fc600000001ff */
[----:B------:R-:W-:Y:S01]  /*c610*/  STG.E.U8 desc[UR6][R2.64+0xb], R9 ;  /* 0x00000b0902007986 */ /* 0x000fe2000c101106 */
[----:B-1----:R-:W-:-:S03]  /*c620*/  IMAD.MOV.U32 R8, RZ, RZ, 0x73 ;  /* 0x00000073ff087424 */ /* 0x002fc600078e00ff */
[----:B------:R1:W-:Y:S04]  /*c630*/  STG.E.U8 desc[UR6][R2.64+0xd], R9 ;  /* 0x00000d0902007986 */ /* 0x0003e8000c101106 */
[----:B------:R-:W-:Y:S04]  /*c640*/  STG.E.U8 desc[UR6][R2.64+0x2], R5 ;  /* 0x0000020502007986 */ /* 0x000fe8000c101106 */
[----:B------:R2:W-:Y:S01]  /*c650*/  STG.E.U8 desc[UR6][R2.64+0x9], R5 ;  /* 0x0000090502007986 */ /* 0x0005e2000c101106 */
[----:B-1----:R-:W-:-:S03]  /*c660*/  IMAD.MOV.U32 R9, RZ, RZ, 0x61 ;  /* 0x00000061ff097424 */ /* 0x002fc600078e00ff */
[----:B------:R1:W-:Y:S04]  /*c670*/  STG.E.U8 desc[UR6][R2.64], R4 ;  /* 0x0000000402007986 */ /* 0x0003e8000c101106 */
[----:B------:R-:W-:Y:S01]  /*c680*/  STG.E.U8 desc[UR6][R2.64+0x1], R6 ;  /* 0x0000010602007986 */ /* 0x000fe2000c101106 */
[----:B--2---:R-:W-:-:S03]  /*c690*/  PRMT R5, R0, 0x7610, R5 ;  /* 0x0000761000057816 */ /* 0x004fc60000000005 */
[----:B------:R2:W-:Y:S01]  /*c6a0*/  STG.E.U8 desc[UR6][R2.64+0x13], R6 ;  /* 0x0000130602007986 */ /* 0x0005e2000c101106 */
[----:B------:R-:W-:Y:S02]  /*c6b0*/  PRMT R0, R7, 0x7610, R0 ;  /* 0x0000761007007816 */ /* 0x000fe40000000000 */
[----:B------:R-:W-:Y:S01]  /*c6c0*/  PRMT R7, R8, 0x7610, R7 ;  /* 0x0000761008077816 */ /* 0x000fe20000000007 */
[----:B------:R3:W-:Y:S01]  /*c6d0*/  STG.E.U8 desc[UR6][R2.64+0x3], R5 ;  /* 0x0000030502007986 */ /* 0x0007e2000c101106 */
[----:B------:R-:W-:Y:S01]  /*c6e0*/  PRMT R8, R10, 0x7610, R8 ;  /* 0x000076100a087816 */ /* 0x000fe20000000008 */
[----:B------:R-:W-:Y:S01]  /*c6f0*/  IMAD.MOV.U32 R10, RZ, RZ, 0x72 ;  /* 0x00000072ff0a7424 */ /* 0x000fe200078e00ff */
[----:B-1----:R-:W-:Y:S01]  /*c700*/  PRMT R4, R9, 0x7610, R4 ;  /* 0x0000761009047816 */ /* 0x002fe20000000004 */
[----:B------:R1:W-:Y:S01]  /*c710*/  STG.E.U8 desc[UR6][R2.64+0x4], R0 ;  /* 0x0000040002007986 */ /* 0x0003e2000c101106 */
[----:B------:R-:W-:-:S03]  /*c720*/  MOV R9, 0x6f ;  /* 0x0000006f00097802 */ /* 0x000fc60000000f00 */
[----:B------:R-:W-:Y:S01]  /*c730*/  STG.E.U8 desc[UR6][R2.64+0x6], R7 ;  /* 0x0000060702007986 */ /* 0x000fe2000c101106 */
[----:B--2---:R-:W-:-:S03]  /*c740*/  IMAD.MOV.U32 R6, RZ, RZ, 0x63 ;  /* 0x00000063ff067424 */ /* 0x004fc600078e00ff */
[----:B------:R2:W-:Y:S01]  /*c750*/  STG.E.U8 desc[UR6][R2.64+0xe], R7 ;  /* 0x00000e0702007986 */ /* 0x0005e2000c101106 */
[----:B---3--:R-:W-:Y:S02]  /*c760*/  PRMT R5, R11, 0x7610, R5 ;  /* 0x000076100b057816 */ /* 0x008fe40000000005 */
[----:B-1----:R-:W-:Y:S01]  /*c770*/  PRMT R0, R10, 0x7610, R0 ;  /* 0x000076100a007816 */ /* 0x002fe20000000000 */
[----:B------:R1:W-:Y:S04]  /*c780*/  STG.E.U8 desc[UR6][R2.64+0x7], R8 ;  /* 0x0000070802007986 */ /* 0x0003e8000c101106 */
[----:B------:R1:W-:Y:S01]  /*c790*/  STG.E.U8 desc[UR6][R2.64+0xc], R6 ;  /* 0x00000c0602007986 */ /* 0x0003e2000c101106 */
[----:B--2---:R-:W-:-:S03]  /*c7a0*/  PRMT R7, R9, 0x7610, R7 ;  /* 0x0000761009077816 */ /* 0x004fc60000000007 */
[----:B------:R1:W-:Y:S01]  /*c7b0*/  STG.E.U8 desc[UR6][R2.64+0xf], R4 ;  /* 0x00000f0402007986 */ /* 0x0003e2000c101106 */
[----:B------:R-:W-:-:S03]  /*c7c0*/  IMAD.MOV.U32 R9, RZ, RZ, 0x1 ;  /* 0x00000001ff097424 */ /* 0x000fc600078e00ff */
[----:B------:R1:W-:Y:S04]  /*c7d0*/  STG.E.U8 desc[UR6][R2.64+0x10], R0 ;  /* 0x0000100002007986 */ /* 0x0003e8000c101106 */
[----:B------:R1:W-:Y:S04]  /*c7e0*/  STG.E.U8 desc[UR6][R2.64+0x11], R5 ;  /* 0x0000110502007986 */ /* 0x0003e8000c101106 */
[----:B------:R1:W-:Y:S04]  /*c7f0*/  STG.E.U8 desc[UR6][R2.64+0x14], RZ ;  /* 0x000014ff02007986 */ /* 0x0003e8000c101106 */
[----:B------:R1:W-:Y:S01]  /*c800*/  STG.E.U8 desc[UR6][R2.64+0x12], R7 ;  /* 0x0000120702007986 */ /* 0x0003e2000c101106 */
[----:B------:R-:W-:Y:S05]  /*c810*/  BRA `(.L_x_20) ;  /* 0x0000001c00e07947 */ /* 0x000fea0003800000 */
.L_x_150:
[----:B------:R-:W-:-:S13]  /*c820*/  FSETP.GT.AND P0, PT, R3, 32, PT ;  /* 0x420000000300780b */ /* 0x000fda0003f04000 */
[----:B------:R-:W-:Y:S05]  /*c830*/  @!P0 BRA `(.L_x_161) ;  /* 0x0000000c00808947 */ /* 0x000fea0003800000 */
[----:B------:R-:W0:Y:S01]  /*c840*/  F2I.TRUNC.NTZ R14, R3 ;  /* 0x00000003000e7305 */ /* 0x000e22000020f100 */
[----:B------:R-:W-:Y:S02]  /*c850*/  HFMA2 R5, -RZ, RZ, 0, 6.67572021484375e-06 ;  /* 0x00000070ff057431 */ /* 0x000fe400000001ff */
[----:B------:R-:W-:Y:S01]  /*c860*/  IMAD.MOV.U32 R0, RZ, RZ, 0x54 ;  /* 0x00000054ff007424 */ /* 0x000fe200078e00ff */
        /* <DEDUP_REMOVED lines=8> */
[----:B------:R2:W-:Y:S01]  /*c8f0*/  STG.E.U8 desc[UR6][R6.64+0x3], R5 ;  /* 0x0000030506007986 */ /* 0x0005e2000c101106 */
[----:B------:R-:W-:Y:S01]  /*c900*/  IMAD.MOV.U32 R2, RZ, RZ, 0x65 ;  /* 0x00000065ff027424 */ /* 0x000fe200078e00ff */
[----:B0-----:R-:W-:Y:S01]  /*c910*/  ISETP.NE.AND P0, PT, R14, RZ, PT ;  /* 0x000000ff0e00720c */ /* 0x001fe20003f05270 */
[----:B------:R-:W-:Y:S01]  /*c920*/  IMAD.MOV.U32 R4, RZ, RZ, 0x6d ;  /* 0x0000006dff047424 */ /* 0x000fe200078e00ff */
[----:B------:R-:W-:Y:S01]  /*c930*/  STG.E.U8 desc[UR6][R6.64+0x8], R12 ;  /* 0x0000080c06007986 */ /* 0x000fe2000c101106 */
[----:B-1----:R-:W-:Y:S01]  /*c940*/  PRMT R0, R8, 0x7610, R0 ;  /* 0x0000761008007816 */ /* 0x002fe20000000000 */
[----:B------:R-:W-:Y:S02]  /*c950*/  IMAD.MOV.U32 R8, RZ, RZ, 0x72 ;  /* 0x00000072ff087424 */ /* 0x000fe400078e00ff */
[----:B------:R-:W-:Y:S01]  /*c960*/  STG.E.U8 desc[UR6][R6.64+0xd], R13 ;  /* 0x00000d0d06007986 */ /* 0x000fe2000c101106 */
[----:B--2---:R-:W-:-:S03]  /*c970*/  IMAD.MOV.U32 R5, RZ, RZ, 0x30 ;  /* 0x00000030ff057424 */ /* 0x004fc600078e00ff */
        /* <DEDUP_REMOVED lines=15> */
[----:B------:R0:W-:Y:S02]  /*ca70*/  STG.E.U8 desc[UR6][R6.64+0x2], R4 ;  /* 0x0000020406007986 */ /* 0x0001e4000c101106 */
[----:B-1----:R-:W-:Y:S01]  /*ca80*/  FADD R2, R3, -R0 ;  /* 0x8000000003027221 */ /* 0x002fe20000000000 */
        /* <DEDUP_REMOVED lines=8> */
.L_x_164:
[C---:B------:R-:W-:Y:S01]  /*cb10*/  ISETP.GE.U32.AND P0, PT, R6.reuse, 0xa, PT ;  /* 0x0000000a0600780c */ /* 0x040fe20003f06070 */
[----:B------:R-:W-:-:S04]  /*cb20*/  IMAD.HI.U32 R7, R6, -0x33333333, RZ ;  /* 0xcccccccd06077827 */ /* 0x000fc800078e00ff */
[----:B------:R-:W-:Y:S01]  /*cb30*/  VIADD R4, R4, 0x1 ;  /* 0x0000000104047836 */ /* 0x000fe20000000000 */
[----:B------:R-:W-:-:S07]  /*cb40*/  SHF.R.U32.HI R6, RZ, 0x3, R7 ;  /* 0x00000003ff067819 */ /* 0x000fce0000011607 */
[----:B------:R-:W-:Y:S05]  /*cb50*/  @P0 BRA `(.L_x_164) ;  /* 0xfffffffc00ec0947 */ /* 0x000fea000383ffff */
.L_x_163:
[----:B------:R-:W-:-:S13]  /*cb60*/  ISETP.GE.AND P0, PT, R4, 0x1, PT ;  /* 0x000000010400780c */ /* 0x000fda0003f06270 */
[----:B------:R-:W-:Y:S05]  /*cb70*/  @!P0 BRA `(.L_x_162) ;  /* 0x0000000400448947 */ /* 0x000fea0003800000 */
[C---:B------:R-:W-:Y:S02]  /*cb80*/  ISETP.GE.U32.AND P0, PT, R4.reuse, 0x4, PT ;  /* 0x000000040400780c */ /* 0x040fe40003f06070 */
[----:B------:R-:W-:Y:S02]  /*cb90*/  LOP3.LUT R18, R4, 0x3, RZ, 0xc0, !PT ;  /* 0x0000000304127812 */ /* 0x000fe400078ec0ff */
[----:B------:R-:W-:-:S09]  /*cba0*/  MOV R6, R4 ;  /* 0x0000000400067202 */ /* 0x000fd20000000f00 */
[----:B------:R-:W-:Y:S05]  /*cbb0*/  @!P0 BRA `(.L_x_165) ;  /* 0x0000000000b48947 */ /* 0x000fea0003800000 */
[C---:B------:R-:W-:Y:S01]  /*cbc0*/  LOP3.LUT R7, R4.reuse, 0x7ffffffc, RZ, 0xc0, !PT ;  /* 0x7ffffffc04077812 */ /* 0x040fe200078ec0ff */
[----:B------:R-:W-:-:S04]  /*cbd0*/  VIADD R6, R4, 0xfffffffe ;  /* 0xfffffffe04067836 */ /* 0x000fc80000000000 */
[----:B------:R-:W-:-:S07]  /*cbe0*/  IMAD.MOV R7, RZ, RZ, -R7 ;  /* 0x000000ffff077224 */ /* 0x000fce00078e0a07 */
.L_x_166:
        /* <DEDUP_REMOVED lines=23> */
[--C-:B------:R-:W-:Y:S01]  /*cd60*/  IADD3 R17, PT, PT, R1, -0x1, R6.reuse ;  /* 0xffffffff01117810 */ /* 0x100fe20007ffe006 */
[----:B------:R-:W-:Y:S01]  /*cd70*/  IMAD R16, R16, -0xa, R15 ;  /* 0xfffffff610107824 */ /* 0x000fe200078e020f */
[----:B------:R-:W-:Y:S01]  /*cd80*/  IADD3 R13, PT, PT, R13, 0x30, RZ ;  /* 0x000000300d0d7810 */ /* 0x000fe20007ffe0ff */
[----:B------:R-:W-:Y:S01]  /*cd90*/  IMAD R20, R20, -0xa, R19 ;  /* 0xfffffff614147824 */ /* 0x000fe200078e0213 */
[C-C-:B------:R-:W-:Y:S01]  /*cda0*/  IADD3 R19, PT, PT, R1.reuse, 0x1, R6.reuse ;  /* 0x0000000101137810 */ /* 0x140fe20007ffe006 */
[----:B------:R-:W-:Y:S01]  /*cdb0*/  VIADD R12, R12, 0x30 ;  /* 0x000000300c0c7836 */ /* 0x000fe20000000000 */
[----:B------:R-:W-:Y:S01]  /*cdc0*/  IADD3 R15, PT, PT, R1, -0x2, R6 ;  /* 0xfffffffe010f7810 */ /* 0x000fe20007ffe006 */
[----:B------:R-:W-:-:S02]  /*cdd0*/  VIADD R16, R16, 0x30 ;  /* 0x0000003010107836 */ /* 0x000fc40000000000 */
        /* <DEDUP_REMOVED lines=11> */
.L_x_165:
        /* <DEDUP_REMOVED lines=24> */
.L_x_167:
[----:B------:R-:W-:Y:S05]  /*d010*/  @P1 BRA `(.L_x_162) ;  /* 0x00000000001c1947 */ /* 0x000fea0003800000 */
[----:B-1----:R-:W-:-:S05]  /*d020*/  IMAD.HI R7, R5, 0x66666667, RZ ;  /* 0x6666666705077827 */ /* 0x002fca00078e02ff */
[----:B0-----:R-:W-:-:S04]  /*d030*/  SHF.R.U32.HI R12, RZ, 0x1f, R7 ;  /* 0x0000001fff0c7819 */ /* 0x001fc80000011607 */
[----:B------:R-:W-:-:S05]  /*d040*/  LEA.HI R12, R7, R12, RZ, 0x1e ;  /* 0x0000000c070c7211 */ /* 0x000fca00078ff0ff */
[----:B------:R-:W-:Y:S01]  /*d050*/  IMAD R12, R12, -0xa, R5 ;  /* 0xfffffff60c0c7824 */ /* 0x000fe200078e0205 */
[----:B------:R-:W-:-:S04]  /*d060*/  IADD3 R5, PT, PT, R1, -0x1, R6 ;  /* 0xffffffff01057810 */ /* 0x000fc80007ffe006 */
[----:B------:R-:W-:-:S05]  /*d070*/  IADD3 R12, PT, PT, R12, 0x30, RZ ;  /* 0x000000300c0c7810 */ /* 0x000fca0007ffe0ff */
[----:B------:R2:W-:Y:S02]  /*d080*/  STL.U8 [R5], R12 ;  /* 0x0000000c05007387 */ /* 0x0005e40000100000 */
.L_x_162:
        /* <DEDUP_REMOVED lines=9> */
[----:B------:R-:W5:Y:S02]  /*d120*/  F2I.TRUNC.NTZ R2, R2 ;  /* 0x0000000200027305 */ /* 0x000f64000020f100 */
[----:B-----5:R-:W-:-:S05]  /*d130*/  VIADD R3, R2, 0x30 ;  /* 0x0000003002037836 */ /* 0x020fca0000000000 */
[----:B---3--:R4:W-:Y:S02]  /*d140*/  STL.U8 [R4+0x1], R3 ;  /* 0x0000010304007387 */ /* 0x0089e40000100000 */
.L_x_168:
        /* <DEDUP_REMOVED lines=15> */
.L_x_170:
        /* <DEDUP_REMOVED lines=8> */
.L_x_169:
[----:B------:R-:W-:Y:S01]  /*d2c0*/  IADD3 R0, PT, PT, R0, UR5, RZ ;  /* 0x0000000500007c10 */ /* 0x000fe2000fffe0ff */
[----:B------:R-:W-:-:S03]  /*d2d0*/  UMOV UR4, URZ ;  /* 0x000000ff00047c82 */ /* 0x000fc60008000000 */
[----:B------:R-:W-:-:S05]  /*d2e0*/  IADD3 R2, P0, PT, R0, UR10, RZ ;  /* 0x0000000a00027c10 */ /* 0x000fca000ff1e0ff */
[----:B------:R-:W-:-:S05]  /*d2f0*/  IMAD.X R3, RZ, RZ, UR11, P0 ;  /* 0x0000000bff037e24 */ /* 0x000fca00080e06ff */
[----:B------:R3:W-:Y:S03]  /*d300*/  STG.E.U8 desc[UR6][R2.64], RZ ;  /* 0x000000ff02007986 */ /* 0x0007e6000c101106 */
.L_x_171:
        /* <DEDUP_REMOVED lines=9> */
[----:B------:R-:W-:Y:S02]  /*d3a0*/  HFMA2 R4, -RZ, RZ, 0, 2.443790435791015625e-06 ;  /* 0x00000029ff047431 */ /* 0x000fe400000001ff */
[----:B------:R-:W-:Y:S01]  /*d3b0*/  IMAD.MOV.U32 R0, RZ, RZ, 0x43 ;  /* 0x00000043ff007424 */ /* 0x000fe200078e00ff */
[----:B------:R-:W-:Y:S01]  /*d3c0*/  STG.E.U8 desc[UR6][R2.64+0x2], R6 ;  /* 0x0000020602007986 */ /* 0x000fe2000c101106 */
[----:B-1----:R-:W-:Y:S02]  /*d3d0*/  IMAD.MOV.U32 R7, RZ, RZ, 0x63 ;  /* 0x00000063ff077424 */ /* 0x002fe400078e00ff */
[----:B--2---:R-:W-:Y:S01]  /*d3e0*/  IMAD.MOV.U32 R5, RZ, RZ, 0x41 ;  /* 0x00000041ff057424 */ /* 0x004fe200078e00ff */
[----:B------:R1:W-:Y:S01]  /*d3f0*/  STG.E.U8 desc[UR6][R2.64+0x17], R6 ;  /* 0x0000170602007986 */ /* 0x0003e2000c101106 */
[----:B---3--:R-:W-:-:S03]  /*d400*/  IMAD.MOV.U32 R8, RZ, RZ, 0x69 ;  /* 0x00000069ff087424 */ /* 0x008fc600078e00ff */
[----:B------:R-:W-:Y:S04]  /*d410*/  STG.E.U8 desc[UR6][R2.64+0x9], R9 ;  /* 0x0000090902007986 */ /* 0x000fe8000c101106 */
[----:B------:R2:W-:Y:S01]  /*d420*/  STG.E.U8 desc[UR6][R2.64+0x12], R9 ;  /* 0x0000120902007986 */ /* 0x0005e2000c101106 */
[----:B-1----:R-:W-:Y:S01]  /*d430*/  PRMT R6, R8, 0x7610, R6 ;  /* 0x0000761008067816 */ /* 0x002fe20000000006 */
[----:B------:R-:W-:Y:S02]  /*d440*/  IMAD.MOV.U32 R8, RZ, RZ, 0x76 ;  /* 0x00000076ff087424 */ /* 0x000fe400078e00ff */
[----:B------:R1:W-:Y:S04]  /*d450*/  STG.E.U8 desc[UR6][R2.64], R0 ;  /* 0x0000000002007986 */ /* 0x0003e8000c101106 */
[----:B------:R3:W-:Y:S01]  /*d460*/  STG.E.U8 desc[UR6][R2.64+0x1], R4 ;  /* 0x0000010402007986 */ /* 0x0007e2000c101106 */
[----:B--2---:R-:W-:-:S03]  /*d470*/  MOV R9, 0x65 ;  /* 0x0000006500097802 */ /* 0x004fc60000000f00 */
[----:B------:R-:W-:Y:S01]  /*d480*/  STG.E.U8 desc[UR6][R2.64+0x6], R10 ;  /* 0x0000060a02007986 */ /* 0x000fe2000c101106 */
[----:B-1----:R-:W-:-:S03]  /*d490*/  PRMT R0, R8, 0x7610, R0 ;  /* 0x0000761008007816 */ /* 0x002fc60000000000 */
[----:B------:R1:W-:Y:S01]  /*d4a0*/  STG.E.U8 desc[UR6][R2.64+0xf], R10 ;  /* 0x00000f0a02007986 */ /* 0x0003e2000c101106 */
[----:B------:R-:W-:Y:S01]  /*d4b0*/  IMAD.MOV.U32 R8, RZ, RZ, 0x6c ;  /* 0x0000006cff087424 */ /* 0x000fe200078e00ff */
[----:B---3--:R-:W-:Y:S01]  /*d4c0*/  PRMT R4, R9, 0x7610, R4 ;  /* 0x0000761009047816 */ /* 0x008fe20000000004 */
[----:B------:R-:W-:Y:S01]  /*d4d0*/  IMAD.MOV.U32 R9, RZ, RZ, 0x6f ;  /* 0x0000006fff097424 */ /* 0x000fe200078e00ff */
[----:B------:R-:W-:Y:S04]  /*d4e0*/  STG.E.U8 desc[UR6][R2.64+0x5], R7 ;  /* 0x0000050702007986 */ /* 0x000fe8000c101106 */
[----:B------:R2:W-:Y:S01]  /*d4f0*/  STG.E.U8 desc[UR6][R2.64+0x13], R7 ;  /* 0x0000130702007986 */ /* 0x0005e2000c101106 */
[----:B-1----:R-:W-:-:S03]  /*d500*/  IMAD.MOV.U32 R10, RZ, RZ, 0x6e ;  /* 0x0000006eff0a7424 */ /* 0x002fc600078e00ff */
[----:B------:R1:W-:Y:S04]  /*d510*/  STG.E.U8 desc[UR6][R2.64+0x4], R5 ;  /* 0x0000040502007986 */ /* 0x0003e8000c101106 */
[----:B------:R3:W-:Y:S01]  /*d520*/  STG.E.U8 desc[UR6][R2.64+0x3], R11 ;  /* 0x0000030b02007986 */ /* 0x0007e2000c101106 */
[----:B--2---:R-:W-:-:S03]  /*d530*/  PRMT R7, R8, 0x7610, R7 ;  /* 0x0000761008077816 */ /* 0x004fc60000000007 */
[----:B------:R3:W-:Y:S01]  /*d540*/  STG.E.U8 desc[UR6][R2.64+0xb], R11 ;  /* 0x00000b0b02007986 */ /* 0x0007e2000c101106 */
[----:B------:R-:W-:Y:S01]  /*d550*/  PRMT R8, R9, 0x7610, R8 ;  /* 0x0000761009087816 */ /* 0x000fe20000000008 */
[----:B------:R-:W-:Y:S01]  /*d560*/  IMAD.MOV.U32 R9, RZ, RZ, 0x1 ;  /* 0x00000001ff097424 */ /* 0x000fe200078e00ff */
[----:B-1----:R-:W-:Y:S01]  /*d570*/  PRMT R5, R10, 0x7610, R5 ;  /* 0x000076100a057816 */ /* 0x002fe20000000005 */
        /* <DEDUP_REMOVED lines=12> */
.L_x_161:
[----:B------:R-:W-:-:S13]  /*d640*/  FSETP.GEU.AND P0, PT, R13, 0.25, PT ;  /* 0x3e8000000d00780b */ /* 0x000fda0003f0e000 */
[----:B------:R-:W-:Y:S05]  /*d650*/  @P0 BRA `(.L_x_172) ;  /* 0x0000000c005c0947 */ /* 0x000fea0003800000 */
[----:B------:R-:W-:Y:S01]  /*d660*/  FMUL R11, R13, 100 ;  /* 0x42c800000d0b7820 */ /* 0x000fe20000400000 */
[----:B------:R-:W-:Y:S02]  /*d670*/  HFMA2 R3, -RZ, RZ, 0, 4.291534423828125e-06 ;  /* 0x00000048ff037431 */ /* 0x000fe400000001ff */
[----:B------:R-:W-:Y:S02]  /*d680*/  IMAD.MOV.U32 R5, RZ, RZ, 0x63 ;  /* 0x00000063ff057424 */ /* 0x000fe400078e00ff */
[----:B------:R-:W-:Y:S01]  /*d690*/  HFMA2 R9, -RZ, RZ, 0, 6.020069122314453125e-06 ;  /* 0x00000065ff097431 */ /* 0x000fe200000001ff */
        /* <DEDUP_REMOVED lines=9> */
[----:B------:R-:W-:-:S03]  /*d730*/  IMAD.MOV.U32 R4, RZ, RZ, 0x61 ;  /* 0x00000061ff047424 */ /* 0x000fc600078e00ff */
[----:B------:R-:W-:Y:S01]  /*d740*/  STG.E.U8 desc[UR6][R6.64+0x4], R2 ;  /* 0x0000040206007986 */ /* 0x000fe2000c101106 */
[----:B0-----:R-:W-:Y:S02]  /*d750*/  ISETP.NE.AND P0, PT, R13, RZ, PT ;  /* 0x000000ff0d00720c */ /* 0x001fe40003f05270 */
[----:B-1----:R-:W-:Y:S01]  /*d760*/  PRMT R3, R5, 0x7610, R3 ;  /* 0x0000761005037816 */ /* 0x002fe20000000003 */
[----:B------:R0:W-:Y:S01]  /*d770*/  STG.E.U8 desc[UR6][R6.64+0x6], R2 ;  /* 0x0000060206007986 */ /* 0x0001e2000c101106 */
[----:B------:R-:W-:-:S03]  /*d780*/  MOV R5, 0x72 ;  /* 0x0000007200057802 */ /* 0x000fc60000000f00 */
[----:B------:R-:W-:Y:S01]  /*d790*/  STG.E.U8 desc[UR6][R6.64+0x8], R3 ;  /* 0x0000080306007986 */ /* 0x000fe2000c101106 */
[----:B--2---:R-:W-:Y:S01]  /*d7a0*/  PRMT R0, R5, 0x7610, R0 ;  /* 0x0000761005007816 */ /* 0x004fe20000000000 */
[----:B------:R-:W-:Y:S02]  /*d7b0*/  IMAD.MOV.U32 R5, RZ, RZ, 0x75 ;  /* 0x00000075ff057424 */ /* 0x000fe400078e00ff */
[----:B------:R1:W-:Y:S01]  /*d7c0*/  STG.E.U8 desc[UR6][R6.64+0xd], R3 ;  /* 0x00000d0306007986 */ /* 0x0003e2000c101106 */
[----:B0-----:R-:W-:Y:S01]  /*d7d0*/  PRMT R2, R8, 0x7610, R2 ;  /* 0x0000761008027816 */ /* 0x001fe20000000002 */
[----:B------:R-:W-:Y:S02]  /*d7e0*/  IMAD.MOV.U32 R8, RZ, RZ, 0x20 ;  /* 0x00000020ff087424 */ /* 0x000fe400078e00ff */
[----:B------:R-:W-:Y:S04]  /*d7f0*/  STG.E.U8 desc[UR6][R6.64+0xb], R12 ;  /* 0x00000b0c06007986 */ /* 0x000fe8000c101106 */
[----:B------:R-:W-:Y:S01]  /*d800*/  STG.E.U8 desc[UR6][R6.64+0x7], R8 ;  /* 0x0000070806007986 */ /* 0x000fe2000c101106 */
[----:B-1----:R-:W-:-:S03]  /*d810*/  IMAD.MOV.U32 R3, RZ, RZ, 0x30 ;  /* 0x00000030ff037424 */ /* 0x002fc600078e00ff */
        /* <DEDUP_REMOVED lines=14> */
[----:B------:R-:W-:Y:S01]  /*d900*/  IMAD.MOV.U32 R3, RZ, RZ, R13 ;  /* 0x000000ffff037224 */ /* 0x000fe200078e000d */
[----:B------:R-:W-:-:S04]  /*d910*/  MOV R4, RZ ;  /* 0x000000ff00047202 */ /* 0x000fc80000000f00 */
[----:B------:R-:W-:-:S13]  /*d920*/  ISETP.GE.AND P0, PT, R3, 0x1, PT ;  /* 0x000000010300780c */ /* 0x000fda0003f06270 */
[----:B------:R-:W-:Y:S05]  /*d930*/  @!P0 BRA `(.L_x_174) ;  /* 0x00000000001c8947 */ /* 0x000fea0003800000 */
[----:B------:R-:W-:Y:S02]  /*d940*/  IMAD.MOV.U32 R4, RZ, RZ, RZ ;  /* 0x000000ffff047224 */ /* 0x000fe400078e00ff */
[----:B------:R-:W-:-:S07]  /*d950*/  IMAD.MOV.U32 R6, RZ, RZ, R3 ;  /* 0x000000ffff067224 */ /* 0x000fce00078e0003 */
.L_x_175:
[C---:B------:R-:W-:Y:S01]  /*d960*/  ISETP.GE.U32.AND P0, PT, R6.reuse, 0xa, PT ;  /* 0x0000000a0600780c */ /* 0x040fe20003f06070 */
[----:B------:R-:W-:-:S04]  /*d970*/  IMAD.HI.U32 R7, R6, -0x33333333, RZ ;  /* 0xcccccccd06077827 */ /* 0x000fc800078e00ff */
[----:B------:R-:W-:Y:S01]  /*d980*/  VIADD R4, R4, 0x1 ;  /* 0x0000000104047836 */ /* 0x000fe20000000000 */
[----:B------:R-:W-:-:S07]  /*d990*/  SHF.R.U32.HI R6, RZ, 0x3, R7 ;  /* 0x00000003ff067819 */ /* 0x000fce0000011607 */
[----:B------:R-:W-:Y:S05]  /*d9a0*/  @P0 BRA `(.L_x_175) ;  /* 0xfffffffc00ec0947 */ /* 0x000fea000383ffff */
.L_x_174:
        /* <DEDUP_REMOVED lines=9> */
.L_x_177:
        /* <DEDUP_REMOVED lines=42> */
.L_x_176:
        /* <DEDUP_REMOVED lines=24> */
.L_x_178:
        /* <DEDUP_REMOVED lines=8> */
.L_x_173:
[----:B------:R-:W-:Y:S01]  /*dee0*/  FSETP.GEU.AND P0, PT, R11, R0, PT ;  /* 0x000000000b00720b */ /* 0x000fe20003f0e000 */
[--C-:B--2---:R-:W-:Y:S01]  /*def0*/  IMAD.IADD R3, R1, 0x1, R4.reuse ;  /* 0x0000000101037824 */ /* 0x104fe200078e0204 */
[----:B------:R-:W-:Y:S01]  /*df00*/  MOV R0, 0x2e ;  /* 0x0000002e00007802 */ /* 0x000fe20000000f00 */
[----:B------:R-:W2:Y:S01]  /*df10*/  LDCU.64 UR10, c[0x0][0x3b0] ;  /* 0x00007600ff0a77ac */ /* 0x000ea20008000a00 */
[----:B------:R-:W-:Y:S02]  /*df20*/  FSEL R2, -R2, R2, !P0 ;  /* 0x0000000202027208 */ /* 0x000fe40004000100 */
[----:B------:R-:W-:Y:S01]  /*df30*/  PRMT R4, R0, 0x7610, R4 ;  /* 0x0000761000047816 */ /* 0x000fe20000000004 */
[----:B------:R3:W-:Y:S01]  /*df40*/  STL.U8 [R3+0x2], RZ ;  /* 0x000002ff03007387 */ /* 0x0007e20000100000 */
[----:B------:R-:W-:Y:S01]  /*df50*/  UMOV UR4, URZ ;  /* 0x000000ff00047c82 */ /* 0x000fe20008000000 */
[----:B------:R-:W-:Y:S02]  /*df60*/  FMUL R2, R2, 10 ;  /* 0x4120000002027820 */ /* 0x000fe40000400000 */
[----:B------:R3:W-:Y:S04]  /*df70*/  STL.U8 [R3], R4 ;  /* 0x0000000403007387 */ /* 0x0007e80000100000 */
[----:B------:R-:W4:Y:S02]  /*df80*/  F2I.TRUNC.NTZ R2, R2 ;  /* 0x0000000200027305 */ /* 0x000f24000020f100 */
[----:B----4-:R-:W-:-:S05]  /*df90*/  VIADD R0, R2, 0x30 ;  /* 0x0000003002007836 */ /* 0x010fca0000000000 */
[----:B--2---:R3:W-:Y:S02]  /*dfa0*/  STL.U8 [R3+0x1], R0 ;  /* 0x0000010003007387 */ /* 0x0047e40000100000 */
.L_x_179:
        /* <DEDUP_REMOVED lines=13> */
[----:B-1----:R-:W-:Y:S01]  /*e080*/  PRMT R7, R2, 0x7610, R7 ;  /* 0x0000761002077816 */ /* 0x002fe20000000007 */
[----:B------:R-:W-:-:S07]  /*e090*/  IMAD.MOV.U32 R0, RZ, RZ, RZ ;  /* 0x000000ffff007224 */ /* 0x000fce00078e00ff */
.L_x_181:
        /* <DEDUP_REMOVED lines=8> */
.L_x_180:
[----:B------:R-:W-:Y:S01]  /*e120*/  VIADD R0, R0, UR5 ;  /* 0x0000000500007c36 */ /* 0x000fe20008000000 */
[----:B------:R-:W-:-:S04]  /*e130*/  UMOV UR4, URZ ;  /* 0x000000ff00047c82 */ /* 0x000fc80008000000 */
[----:B------:R-:W-:-:S04]  /*e140*/  IADD3 R2, P0, PT, R0, UR10, RZ ;  /* 0x0000000a00027c10 */ /* 0x000fc8000ff1e0ff */
[----:B------:R-:W-:-:S05]  /*e150*/  IADD3.X R3, PT, PT, RZ, UR11, RZ, P0, !PT ;  /* 0x0000000bff037c10 */ /* 0x000fca00087fe4ff */
[----:B------:R2:W-:Y:S04]  /*e160*/  STG.E.U8 desc[UR6][R2.64], RZ ;  /* 0x000000ff02007986 */ /* 0x0005e8000c101106 */
.L_x_182:
        /* <DEDUP_REMOVED lines=8> */
[----:B------:R-:W-:Y:S01]  /*e1f0*/  STG.E.U8 desc[UR6][R2.64+0x6], R9 ;  /* 0x0000060902007986 */ /* 0x000fe2000c101106 */
[----:B------:R-:W-:Y:S01]  /*e200*/  IMAD.MOV.U32 R0, RZ, RZ, 0x25 ;  /* 0x00000025ff007424 */ /* 0x000fe200078e00ff */
[----:B-1----:R-:W-:Y:S01]  /*e210*/  MOV R7, 0x52 ;  /* 0x0000005200077802 */ /* 0x002fe20000000f00 */
[----:B------:R-:W-:Y:S01]  /*e220*/  IMAD.MOV.U32 R6, RZ, RZ, 0x29 ;  /* 0x00000029ff067424 */ /* 0x000fe200078e00ff */
[----:B------:R-:W-:Y:S04]  /*e230*/  STG.E.U8 desc[UR6][R2.64+0xd], R9 ;  /* 0x00000d0902007986 */ /* 0x000fe8000c101106 */
[----:B------:R1:W-:Y:S04]  /*e240*/  STG.E.U8 desc[UR6][R2.64+0x10], R9 ;  /* 0x0000100902007986 */ /* 0x0003e8000c101106 */
[----:B------:R-:W-:Y:S04]  /*e250*/  STG.E.U8 desc[UR6][R2.64+0x2], R4 ;  /* 0x0000020402007986 */ /* 0x000fe8000c101106 */
[----:B------:R2:W-:Y:S01]  /*e260*/  STG.E.U8 desc[UR6][R2.64+0x11], R4 ;  /* 0x0000110402007986 */ /* 0x0005e2000c101106 */
[----:B-1----:R-:W-:-:S03]  /*e270*/  IMAD.MOV.U32 R9, RZ, RZ, 0x6e ;  /* 0x0000006eff097424 */ /* 0x002fc600078e00ff */
[----:B------:R1:W-:Y:S04]  /*e280*/  STG.E.U8 desc[UR6][R2.64+0x5], R10 ;  /* 0x0000050a02007986 */ /* 0x0003e8000c101106 */
[----:B------:R-:W-:Y:S01]  /*e290*/  STG.E.U8 desc[UR6][R2.64+0x3], R8 ;  /* 0x0000030802007986 */ /* 0x000fe2000c101106 */
[----:B--2---:R-:W-:-:S03]  /*e2a0*/  HFMA2 R4, -RZ, RZ, 0, 6.9141387939453125e-06 ;  /* 0x00000074ff047431 */ /* 0x004fc600000001ff */
[----:B------:R2:W-:Y:S04]  /*e2b0*/  STG.E.U8 desc[UR6][R2.64+0x9], R8 ;  /* 0x0000090802007986 */ /* 0x0005e8000c101106 */
[----:B------:R3:W-:Y:S01]  /*e2c0*/  STG.E.U8 desc[UR6][R2.64+0xa], R5 ;  /* 0x00000a0502007986 */ /* 0x0007e2000c101106 */
[----:B-1----:R-:W-:-:S03]  /*e2d0*/  IMAD.MOV.U32 R10, RZ, RZ, 0x72 ;  /* 0x00000072ff0a7424 */ /* 0x002fc600078e00ff */
[----:B------:R1:W-:Y:S01]  /*e2e0*/  STG.E.U8 desc[UR6][R2.64], R0 ;  /* 0x0000000002007986 */ /* 0x0003e2000c101106 */
[----:B--2---:R-:W-:-:S03]  /*e2f0*/  IMAD.MOV.U32 R8, RZ, RZ, 0x6f ;  /* 0x0000006fff087424 */ /* 0x004fc600078e00ff */
[----:B------:R2:W-:Y:S01]  /*e300*/  STG.E.U8 desc[UR6][R2.64+0x1], R6 ;  /* 0x0000010602007986 */ /* 0x0005e2000c101106 */
[----:B---3--:R-:W-:-:S03]  /*e310*/  IMAD.MOV.U32 R5, RZ, RZ, 0x67 ;  /* 0x00000067ff057424 */ /* 0x008fc600078e00ff */
        /* <DEDUP_REMOVED lines=8> */
[----:B------:R2:W-:Y:S04]  /*e3a0*/  STG.E.U8 desc[UR6][R2.64+0x12], RZ ;  /* 0x000012ff02007986 */ /* 0x0005e8000c101106 */
[----:B------:R2:W-:Y:S01]  /*e3b0*/  STG.E.U8 desc[UR6][R2.64+0xf], R4 ;  /* 0x00000f0402007986 */ /* 0x0005e2000c101106 */
[----:B------:R-:W-:Y:S05]  /*e3c0*/  BRA `(.L_x_20) ;  /* 0x0000000000f47947 */ /* 0x000fea0003800000 */
.L_x_172:
        /* <DEDUP_REMOVED lines=16> */
[----:B------:R-:W-:Y:S04]  /*e4d0*/  STG.E.U8 desc[UR6][R6.64+0x1e], R0 ;  /* 0x00001e0006007986 */ /* 0x000fe8000c101106 */
[----:B------:R0:W-:Y:S04]  /*e4e0*/  STG.E.U8 desc[UR6][R6.64+0x23], R0 ;  /* 0x0000230006007986 */ /* 0x0001e8000c101106 */
[----:B------:R-:W-:Y:S04]  /*e4f0*/  STG.E.U8 desc[UR6][R6.64+0x4], R4 ;  /* 0x0000040406007986 */ /* 0x000fe8000c101106 */
[----:B------:R-:W-:Y:S04]  /*e500*/  STG.E.U8 desc[UR6][R6.64+0x8], R4 ;  /* 0x0000080406007986 */ /* 0x000fe8000c101106 */
[----:B------:R1:W-:Y:S01]  /*e510*/  STG.E.U8 desc[UR6][R6.64+0x13], R4 ;  /* 0x0000130406007986 */ /* 0x0003e2000c101106 */
[----:B0-----:R-:W-:-:S03]  /*e520*/  IMAD.MOV.U32 R0, RZ, RZ, 0x61 ;  /* 0x00000061ff007424 */ /* 0x001fc600078e00ff */
[----:B------:R0:W-:Y:S04]  /*e530*/  STG.E.U8 desc[UR6][R6.64+0x6], R5 ;  /* 0x0000060506007986 */ /* 0x0001e8000c101106 */
[----:B------:R-:W-:Y:S04]  /*e540*/  STG.E.U8 desc[UR6][R6.64+0xa], R8 ;  /* 0x00000a0806007986 */ /* 0x000fe8000c101106 */
[----:B------:R2:W-:Y:S01]  /*e550*/  STG.E.U8 desc[UR6][R6.64+0x1f], R8 ;  /* 0x00001f0806007986 */ /* 0x0005e2000c101106 */
[----:B-1----:R-:W-:Y:S02]  /*e560*/  IMAD.MOV.U32 R4, RZ, RZ, 0x6d ;  /* 0x0000006dff047424 */ /* 0x002fe400078e00ff */
[----:B0-----:R-:W-:Y:S01]  /*e570*/  IMAD.MOV.U32 R5, RZ, RZ, 0x74 ;  /* 0x00000074ff057424 */ /* 0x001fe200078e00ff */
[----:B------:R0:W-:Y:S04]  /*e580*/  STG.E.U8 desc[UR6][R6.64+0x2], R2 ;  /* 0x0000020206007986 */ /* 0x0001e8000c101106 */
[----:B------:R-:W-:Y:S01]  /*e590*/  STG.E.U8 desc[UR6][R6.64+0x5], R3 ;  /* 0x0000050306007986 */ /* 0x000fe2000c101106 */
[----:B--2---:R-:W-:-:S03]  /*e5a0*/  IMAD.MOV.U32 R8, RZ, RZ, 0x6e ;  /* 0x0000006eff087424 */ /* 0x004fc600078e00ff */
[----:B------:R-:W-:Y:S04]  /*e5b0*/  STG.E.U8 desc[UR6][R6.64+0x9], R3 ;  /* 0x0000090306007986 */ /* 0x000fe8000c101106 */
[----:B------:R-:W-:Y:S01]  /*e5c0*/  STG.E.U8 desc[UR6][R6.64+0x14], R3 ;  /* 0x0000140306007986 */ /* 0x000fe2000c101106 */
[----:B0-----:R-:W-:-:S03]  /*e5d0*/  HFMA2 R2, -RZ, RZ, 0, 6.79492950439453125e-06 ;  /* 0x00000072ff027431 */ /* 0x001fc600000001ff */
        /* <DEDUP_REMOVED lines=9> */
[----:B-1----:R-:W-:-:S03]  /*e670*/  PRMT R0, R5, 0x7610, R0 ;  /* 0x0000761005007816 */ /* 0x002fc60000000000 */
[----:B------:R0:W-:Y:S01]  /*e680*/  STG.E.U8 desc[UR6][R6.64+0x22], R3 ;  /* 0x0000220306007986 */ /* 0x0001e2000c101106 */
[----:B------:R-:W-:Y:S02]  /*e690*/  PRMT R5, R8, 0x7610, R5 ;  /* 0x0000761008057816 */ /* 0x000fe40000000005 */
[----:B------:R-:W-:Y:S01]  /*e6a0*/  MOV R8, 0x67 ;  /* 0x0000006700087802 */ /* 0x000fe20000000f00 */
[----:B------:R-:W-:Y:S04]  /*e6b0*/  STG.E.U8 desc[UR6][R6.64+0x11], R2 ;  /* 0x0000110206007986 */ /* 0x000fe8000c101106 */
[----:B------:R1:W-:Y:S01]  /*e6c0*/  STG.E.U8 desc[UR6][R6.64+0x18], R2 ;  /* 0x0000180206007986 */ /* 0x0003e2000c101106 */
[----:B0-----:R-:W-:-:S03]  /*e6d0*/  PRMT R3, R8, 0x7610, R3 ;  /* 0x0000761008037816 */ /* 0x001fc60000000003 */
[----:B------:R0:W-:Y:S01]  /*e6e0*/  STG.E.U8 desc[UR6][R6.64+0xf], R4 ;  /* 0x00000f0406007986 */ /* 0x0001e2000c101106 */
[----:B------:R-:W-:Y:S01]  /*e6f0*/  PRMT R8, R9, 0x7610, R8 ;  /* 0x0000761009087816 */ /* 0x000fe20000000008 */
[----:B------:R-:W-:Y:S02]  /*e700*/  IMAD.MOV.U32 R9, RZ, RZ, 0x1 ;  /* 0x00000001ff097424 */ /* 0x000fe400078e00ff */
[----:B------:R0:W-:Y:S01]  /*e710*/  STG.E.U8 desc[UR6][R6.64+0x15], R4 ;  /* 0x0000150406007986 */ /* 0x0001e2000c101106 */
[----:B-1----:R-:W-:-:S03]  /*e720*/  IMAD.MOV.U32 R2, RZ, RZ, 0x69 ;  /* 0x00000069ff027424 */ /* 0x002fc600078e00ff */
[----:B------:R0:W-:Y:S04]  /*e730*/  STG.E.U8 desc[UR6][R6.64+0x10], R0 ;  /* 0x0000100006007986 */ /* 0x0001e8000c101106 */
[----:B------:R0:W-:Y:S04]  /*e740*/  STG.E.U8 desc[UR6][R6.64+0x20], R0 ;  /* 0x0000200006007986 */ /* 0x0001e8000c101106 */
[----:B------:R0:W-:Y:S04]  /*e750*/  STG.E.U8 desc[UR6][R6.64+0x16], R5 ;  /* 0x0000160506007986 */ /* 0x0001e8000c101106 */
[----:B------:R0:W-:Y:S04]  /*e760*/  STG.E.U8 desc[UR6][R6.64+0x1a], R5 ;  /* 0x00001a0506007986 */ /* 0x0001e8000c101106 */
[----:B------:R0:W-:Y:S04]  /*e770*/  STG.E.U8 desc[UR6][R6.64+0x1b], R3 ;  /* 0x00001b0306007986 */ /* 0x0001e8000c101106 */
[----:B------:R0:W-:Y:S04]  /*e780*/  STG.E.U8 desc[UR6][R6.64+0x21], R2 ;  /* 0x0000210206007986 */ /* 0x0001e8000c101106 */
[----:B------:R0:W-:Y:S02]  /*e790*/  STG.E.U8 desc[UR6][R6.64+0x24], R8 ;  /* 0x0000240806007986 */ /* 0x0001e4000c101106 */
.L_x_20:
[----:B01234-:R-:W0:Y:S02]  /*e7a0*/  LDC.64 R2, c[0x0][0x3a0] ;  /* 0x0000e800ff027b82 */ /* 0x01fe240000000a00 */
[----:B0-----:R-:W-:Y:S01]  /*e7b0*/  STG.E desc[UR6][R2.64], R9 ;  /* 0x0000000902007986 */ /* 0x001fe2000c101906 */
[----:B------:R-:W-:Y:S05]  /*e7c0*/  EXIT ;  /* 0x000000000000794d */ /* 0x000fea0003800000 */
.L_x_183:
[----:B------:R-:W-:-:S00]  /*e7d0*/  BRA `(.L_x_183) ;  /* 0xfffffffc00fc7947 */ /* 0x000fc0000383ffff */
[----:B------:R-:W-:-:S00]  /*e7e0*/  NOP ;  /* 0x0000000000007918 */ /* 0x000fc00000000000 */
        /* <DEDUP_REMOVED lines=9> */
.L_x_261:


//--------------------- .text._Z16detect_anomaliesPKfiiS0_S0_Pif --------------------------
	.section	.text._Z16detect_anomaliesPKfiiS0_S0_Pif,"ax",@progbits
	.align	128
        .global         _Z16detect_anomaliesPKfiiS0_S0_Pif
        .type           _Z16detect_anomaliesPKfiiS0_S0_Pif,@function
        .size           _Z16detect_anomaliesPKfiiS0_S0_Pif,(.L_x_262 - _Z16detect_anomaliesPKfiiS0_S0_Pif)
        .other          _Z16detect_anomaliesPKfiiS0_S0_Pif,@"STO_CUDA_ENTRY STV_DEFAULT"
_Z16detect_anomaliesPKfiiS0_S0_Pif:
.text._Z16detect_anomaliesPKfiiS0_S0_Pif:
[----:B------:R-:W-:Y:S01]  /*0000*/  LDC R1, c[0x0][0x37c] ;  /* 0x0000df00ff017b82 */ /* 0x000fe20000000800 */
[----:B------:R-:W0:Y:S07]  /*0010*/  S2R R3, SR_TID.X ;  /* 0x0000000000037919 */ /* 0x000e2e0000002100 */
[----:B------:R-:W0:Y:S08]  /*0020*/  S2UR UR4, SR_CTAID.X ;  /* 0x00000000000479c3 */ /* 0x000e300000002500 */
[----:B------:R-:W0:Y:S08]  /*0030*/  LDC R0, c[0x0][0x360] ;  /* 0x0000d800ff007b82 */ /* 0x000e300000000800 */
[----:B------:R-:W1:Y:S01]  /*0040*/  LDC.64 R8, c[0x0][0x388] ;  /* 0x0000e200ff087b82 */ /* 0x000e620000000a00 */
[----:B0-----:R-:W-:Y:S01]  /*0050*/  IMAD R0, R0, UR4, R3 ;  /* 0x0000000400007c24 */ /* 0x001fe2000f8e0203 */
[----:B-1----:R-:W-:-:S04]  /*0060*/  ISETP.GE.AND P0, PT, R9, 0x1, PT ;  /* 0x000000010900780c */ /* 0x002fc80003f06270 */
[----:B------:R-:W-:-:S13]  /*0070*/  ISETP.GE.OR P0, PT, R0, R8, !P0 ;  /* 0x000000080000720c */ /* 0x000fda0004706670 */
[----:B------:R-:W-:Y:S05]  /*0080*/  @P0 EXIT ;  /* 0x000000000000094d */ /* 0x000fea0003800000 */
[----:B------:R-:W0:Y:S01]  /*0090*/  LDC.64 R2, c[0x0][0x380] ;  /* 0x0000e000ff027b82 */ /* 0x000e220000000a00 */
[----:B------:R-:W1:Y:S01]  /*00a0*/  LDCU.64 UR4, c[0x0][0x358] ;  /* 0x00006b00ff0477ac */ /* 0x000e620008000a00 */
[----:B------:R-:W-:Y:S01]  /*00b0*/  IMAD R0, R0, R9, RZ ;  /* 0x0000000900007224 */ /* 0x000fe200078e02ff */
[----:B------:R-:W2:Y:S05]  /*00c0*/  LDCU UR6, c[0x0][0x3a8] ;  /* 0x00007500ff0677ac */ /* 0x000eaa0008000800 */
[----:B------:R-:W3:Y:S01]  /*00d0*/  LDC.64 R4, c[0x0][0x390] ;  /* 0x0000e400ff047b82 */ /* 0x000ee20000000a00 */
[----:B------:R-:W4:Y:S01]  /*00e0*/  LDCU UR9, c[0x0][0x3a8] ;  /* 0x00007500ff0977ac */ /* 0x000f220008000800 */
[----:B------:R-:W0:Y:S06]  /*00f0*/  LDCU UR8, c[0x0][0x38c] ;  /* 0x00007180ff0877ac */ /* 0x000e2c0008000800 */
[----:B------:R-:W5:Y:S01]  /*0100*/  LDC.64 R6, c[0x0][0x398] ;  /* 0x0000e600ff067b82 */ /* 0x000f620000000a00 */
[----:B0-----:R-:W-:-:S06]  /*0110*/  IMAD.WIDE R2, R0, 0x4, R2 ;  /* 0x0000000400027825 */ /* 0x001fcc00078e0202 */
[----:B-1----:R-:W2:Y:S04]  /*0120*/  LDG.E.CONSTANT R2, desc[UR4][R2.64] ;  /* 0x0000000402027981 */ /* 0x002ea8000c1e9900 */
[----:B---3--:R-:W2:Y:S04]  /*0130*/  LDG.E.CONSTANT R5, desc[UR4][R4.64] ;  /* 0x0000000404057981 */ /* 0x008ea8000c1e9900 */
[----:B-----5:R-:W3:Y:S01]  /*0140*/  LDG.E.CONSTANT R6, desc[UR4][R6.64] ;  /* 0x0000000406067981 */ /* 0x020ee2000c1e9900 */
[----:B------:R-:W-:Y:S01]  /*0150*/  BSSY.RECONVERGENT B0, `(.L_x_184) ;  /* 0x0000017000007945 */ /* 0x000fe20003800200 */
[----:B--2---:R-:W-:Y:S01]  /*0160*/  FADD R8, R2, -R5 ;  /* 0x8000000502087221 */ /* 0x004fe20000000000 */
[----:B---3--:R-:W-:-:S05]  /*0170*/  FMUL R9, R6, UR6 ;  /* 0x0000000606097c20 */ /* 0x008fca0008400000 */
[----:B------:R-:W-:-:S13]  /*0180*/  FSETP.GT.AND P0, PT, |R8|, R9, PT ;  /* 0x000000090800720b */ /* 0x000fda0003f04200 */
[----:B----4-:R-:W-:Y:S05]  /*0190*/  @P0 BRA `(.L_x_185) ;  /* 0x0000000000480947 */ /* 0x010fea0003800000 */
[----:B------:R-:W0:Y:S01]  /*01a0*/  LDC.64 R2, c[0x0][0x380] ;  /* 0x0000e000ff027b82 */ /* 0x000e220000000a00 */
[----:B------:R-:W-:-:S07]  /*01b0*/  HFMA2 R15, -RZ, RZ, 0, 0 ;  /* 0x00000000ff0f7431 */ /* 0x000fce00000001ff */
[----:B------:R-:W1:Y:S08]  /*01c0*/  LDC.64 R4, c[0x0][0x390] ;  /* 0x0000e400ff047b82 */ /* 0x000e700000000a00 */
[----:B------:R-:W2:Y:S02]  /*01d0*/  LDC.64 R6, c[0x0][0x398] ;  /* 0x0000e600ff067b82 */ /* 0x000ea40000000a00 */
.L_x_186:
[----:B------:R-:W-:-:S04]  /*01e0*/  IADD3 R15, PT, PT, R15, 0x1, RZ ;  /* 0x000000010f0f7810 */ /* 0x000fc80007ffe0ff */
[----:B------:R-:W-:-:S13]  /*01f0*/  ISETP.NE.AND P0, PT, R15, UR8, PT ;  /* 0x000000080f007c0c */ /* 0x000fda000bf05270 */
[----:B------:R-:W-:Y:S05]  /*0200*/  @!P0 EXIT ;  /* 0x000000000000894d */ /* 0x000fea0003800000 */
[----:B------:R-:W-:Y:S01]  /*0210*/  IADD3 R9, PT, PT, R0, R15, RZ ;  /* 0x0000000f00097210 */ /* 0x000fe20007ffe0ff */
[----:B-1----:R-:W-:-:S04]  /*0220*/  IMAD.WIDE.U32 R10, R15, 0x4, R4 ;  /* 0x000000040f0a7825 */ /* 0x002fc800078e0004 */
[----:B--2---:R-:W-:Y:S02]  /*0230*/  IMAD.WIDE.U32 R12, R15, 0x4, R6 ;  /* 0x000000040f0c7825 */ /* 0x004fe400078e0006 */
[----:B------:R-:W2:Y:S02]  /*0240*/  LDG.E.CONSTANT R11, desc[UR4][R10.64] ;  /* 0x000000040a0b7981 */ /* 0x000ea4000c1e9900 */
[----:B0-----:R-:W-:Y:S02]  /*0250*/  IMAD.WIDE R8, R9, 0x4, R2 ;  /* 0x0000000409087825 */ /* 0x001fe400078e0202 */
[----:B------:R-:W3:Y:S04]  /*0260*/  LDG.E.CONSTANT R12, desc[UR4][R12.64] ;  /* 0x000000040c0c7981 */ /* 0x000ee8000c1e9900 */
[----:B------:R-:W2:Y:S01]  /*0270*/  LDG.E.CONSTANT R8, desc[UR4][R8.64] ;  /* 0x0000000408087981 */ /* 0x000ea2000c1e9900 */
[----:B---3--:R-:W-:Y:S01]  /*0280*/  FMUL R17, R12, UR9 ;  /* 0x000000090c117c20 */ /* 0x008fe20008400000 */
[----:B--2---:R-:W-:-:S05]  /*0290*/  FADD R14, R8, -R11 ;  /* 0x8000000b080e7221 */ /* 0x004fca0000000000 */
[----:B------:R-:W-:-:S13]  /*02a0*/  FSETP.GT.AND P0, PT, |R14|, R17, PT ;  /* 0x000000110e00720b */ /* 0x000fda0003f04200 */
[----:B------:R-:W-:Y:S05]  /*02b0*/  @!P0 BRA `(.L_x_186) ;  /* 0xfffffffc00c88947 */ /* 0x000fea000383ffff */
.L_x_185:
[----:B------:R-:W-:Y:S05]  /*02c0*/  BSYNC.RECONVERGENT B0 ;  /* 0x0000000000007941 */ /* 0x000fea0003800200 */
.L_x_184:
[----:B------:R-:W0:Y:S01]  /*02d0*/  S2R R0, SR_LANEID ;  /* 0x0000000000007919 */ /* 0x000e220000000000 */
[----:B------:R-:W1:Y:S01]  /*02e0*/  LDC.64 R2, c[0x0][0x3a0] ;  /* 0x0000e800ff027b82 */ /* 0x000e620000000a00 */
[----:B------:R-:W-:Y:S02]  /*02f0*/  VOTEU.ANY UR6, UPT, PT ;  /* 0x0000000000067886 */ /* 0x000fe400038e0100 */
[----:B------:R-:W-:Y:S02]  /*0300*/  UFLO.U32 UR7, UR6 ;  /* 0x00000006000772bd */ /* 0x000fe400080e0000 */
[----:B------:R-:W1:Y:S04]  /*0310*/  POPC R5, UR6 ;  /* 0x0000000600057d09 */ /* 0x000e680008000000 */
[----:B0-----:R-:W-:-:S13]  /*0320*/  ISETP.EQ.U32.AND P0, PT, R0, UR7, PT ;  /* 0x0000000700007c0c */ /* 0x001fda000bf02070 */
[----:B-1----:R-:W-:Y:S01]  /*0330*/  @P0 REDG.E.ADD.STRONG.GPU desc[UR4][R2.64], R5 ;  /* 0x000000050200098e */ /* 0x002fe2000c12e104 */
[----:B------:R-:W-:Y:S05]  /*0340*/  EXIT ;  /* 0x000000000000794d */ /* 0x000fea0003800000 */
.L_x_187:
        /* <DEDUP_REMOVED lines=11> */
.L_x_262:


//--------------------- .text._Z20compute_sensor_statsPKfiiiPfS1_S1_S1_ --------------------------
	.section	.text._Z20compute_sensor_statsPKfiiiPfS1_S1_S1_,"ax",@progbits
	.align	128
        .global         _Z20compute_sensor_statsPKfiiiPfS1_S1_S1_
        .type           _Z20compute_sensor_statsPKfiiiPfS1_S1_S1_,@function
        .size           _Z20compute_sensor_statsPKfiiiPfS1_S1_S1_,(.L_x_258 - _Z20compute_sensor_statsPKfiiiPfS1_S1_S1_)
        .other          _Z20compute_sensor_statsPKfiiiPfS1_S1_S1_,@"STO_CUDA_ENTRY STV_DEFAULT"
_Z20compute_sensor_statsPKfiiiPfS1_S1_S1_:
.text._Z20compute_sensor_statsPKfiiiPfS1_S1_S1_:
[----:B------:R-:W-:Y:S01]  /*0000*/  LDC R1, c[0x0][0x37c] ;  /* 0x0000df00ff017b82 */ /* 0x000fe20000000800 */
[----:B------:R-:W0:Y:S01]  /*0010*/  S2R R2, SR_CTAID.X ;  /* 0x0000000000027919 */ /* 0x000e220000002500 */
[----:B------:R-:W0:Y:S02]  /*0020*/  LDCU UR5, c[0x0][0x38c] ;  /* 0x00007180ff0577ac */ /* 0x000e240008000800 */
[----:B0-----:R-:W-:-:S13]  /*0030*/  ISETP.GE.AND P0, PT, R2, UR5, PT ;  /* 0x0000000502007c0c */ /* 0x001fda000bf06270 */
[----:B------:R-:W-:Y:S05]  /*0040*/  @P0 EXIT ;  /* 0x000000000000094d */ /* 0x000fea0003800000 */
[----:B------:R-:W0:Y:S01]  /*0050*/  S2R R0, SR_TID.X ;  /* 0x0000000000007919 */ /* 0x000e220000002100 */
[----:B------:R-:W0:Y:S01]  /*0060*/  LDCU UR6, c[0x0][0x390] ;  /* 0x00007200ff0677ac */ /* 0x000e220008000800 */
[----:B------:R-:W-:Y:S01]  /*0070*/  BSSY.RECONVERGENT B0, `(.L_x_188) ;  /* 0x000001d000007945 */ /* 0x000fe20003800200 */
[----:B------:R-:W-:Y:S01]  /*0080*/  IMAD.MOV.U32 R3, RZ, RZ, -0x1f528714 ;  /* 0xe0ad78ecff037424 */ /* 0x000fe200078e00ff */
[----:B------:R-:W1:Y:S01]  /*0090*/  LDCU.64 UR10, c[0x0][0x358] ;  /* 0x00006b00ff0a77ac */ /* 0x000e620008000a00 */
[----:B------:R-:W-:Y:S02]  /*00a0*/  IMAD.MOV.U32 R8, RZ, RZ, 0x60ad78ec ;  /* 0x60ad78ecff087424 */ /* 0x000fe400078e00ff */
[----:B------:R-:W-:Y:S02]  /*00b0*/  IMAD.MOV.U32 R9, RZ, RZ, RZ ;  /* 0x000000ffff097224 */ /* 0x000fe400078e00ff */
[----:B------:R-:W-:Y:S01]  /*00c0*/  IMAD.MOV.U32 R10, RZ, RZ, RZ ;  /* 0x000000ffff0a7224 */ /* 0x000fe200078e00ff */
[----:B0-----:R-:W-:-:S13]  /*00d0*/  ISETP.GE.AND P0, PT, R0, UR6, PT ;  /* 0x0000000600007c0c */ /* 0x001fda000bf06270 */
[----:B-1----:R-:W-:Y:S05]  /*00e0*/  @P0 BRA `(.L_x_189) ;  /* 0x0000000000540947 */ /* 0x002fea0003800000 */
[----:B------:R-:W0:Y:S01]  /*00f0*/  LDCU UR4, c[0x0][0x388] ;  /* 0x00007100ff0477ac */ /* 0x000e220008000800 */
[----:B------:R-:W1:Y:S01]  /*0100*/  LDC R13, c[0x0][0x360] ;  /* 0x0000d800ff0d7b82 */ /* 0x000e620000000800 */
[----:B------:R-:W-:Y:S02]  /*0110*/  HFMA2 R10, -RZ, RZ, 0, 0 ;  /* 0x00000000ff0a7431 */ /* 0x000fe400000001ff */
[----:B------:R-:W-:Y:S01]  /*0120*/  IMAD.MOV.U32 R8, RZ, RZ, 0x60ad78ec ;  /* 0x60ad78ecff087424 */ /* 0x000fe200078e00ff */
[----:B------:R-:W-:Y:S01]  /*0130*/  MOV R9, RZ ;  /* 0x000000ff00097202 */ /* 0x000fe20000000f00 */
[----:B------:R-:W-:Y:S02]  /*0140*/  IMAD.MOV.U32 R3, RZ, RZ, -0x1f528714 ;  /* 0xe0ad78ecff037424 */ /* 0x000fe400078e00ff */
[----:B------:R-:W-:Y:S01]  /*0150*/  IMAD.MOV.U32 R12, RZ, RZ, R0 ;  /* 0x000000ffff0c7224 */ /* 0x000fe200078e0000 */
[----:B------:R-:W2:Y:S01]  /*0160*/  LDC.64 R6, c[0x0][0x380] ;  /* 0x0000e000ff067b82 */ /* 0x000ea20000000a00 */
[----:B0-----:R-:W-:-:S06]  /*0170*/  UIADD3 UR4, UPT, UPT, UR4, -UR6, URZ ;  /* 0x8000000604047290 */ /* 0x001fcc000fffe0ff */
[----:B------:R-:W-:-:S07]  /*0180*/  VIMNMX R11, PT, PT, RZ, UR4, !PT ;  /* 0x00000004ff0b7c48 */ /* 0x000fce000ffe0100 */
.L_x_190:
[----:B------:R-:W-:-:S04]  /*0190*/  IMAD.IADD R5, R11, 0x1, R12 ;  /* 0x000000010b057824 */ /* 0x000fc800078e020c */
[----:B------:R-:W-:-:S04]  /*01a0*/  IMAD R5, R5, UR5, R2 ;  /* 0x0000000505057c24 */ /* 0x000fc8000f8e0202 */
[----:B--2---:R-:W-:-:S06]  /*01b0*/  IMAD.WIDE R4, R5, 0x4, R6 ;  /* 0x0000000405047825 */ /* 0x004fcc00078e0206 */
[----:B------:R-:W2:Y:S01]  /*01c0*/  LDG.E.CONSTANT R5, desc[UR10][R4.64] ;  /* 0x0000000a04057981 */ /* 0x000ea2000c1e9900 */
[----:B-1----:R-:W-:-:S05]  /*01d0*/  IMAD.IADD R12, R13, 0x1, R12 ;  /* 0x000000010d0c7824 */ /* 0x002fca00078e020c */
[----:B------:R-:W-:Y:S01]  /*01e0*/  ISETP.GE.AND P0, PT, R12, UR6, PT ;  /* 0x000000060c007c0c */ /* 0x000fe2000bf06270 */
[C---:B--2---:R-:W-:Y:S01]  /*01f0*/  FADD R9, R5.reuse, R9 ;  /* 0x0000000905097221 */ /* 0x044fe20000000000 */
[C---:B------:R-:W-:Y:S01]  /*0200*/  FFMA R10, R5.reuse, R5, R10 ;  /* 0x00000005050a7223 */ /* 0x040fe2000000000a */
[C---:B------:R-:W-:Y:S02]  /*0210*/  FMNMX R8, R5.reuse, R8, PT ;  /* 0x0000000805087209 */ /* 0x040fe40003800000 */
[----:B------:R-:W-:-:S08]  /*0220*/  FMNMX R3, R5, R3, !PT ;  /* 0x0000000305037209 */ /* 0x000fd00007800000 */
[----:B------:R-:W-:Y:S05]  /*0230*/  @!P0 BRA `(.L_x_190) ;  /* 0xfffffffc00d48947 */ /* 0x000fea000383ffff */
.L_x_189:
[----:B------:R-:W-:Y:S05]  /*0240*/  BSYNC.RECONVERGENT B0 ;  /* 0x0000000000007941 */ /* 0x000fea0003800200 */
.L_x_188:
[----:B------:R-:W0:Y:S01]  /*0250*/  S2UR UR7, SR_CgaCtaId ;  /* 0x00000000000779c3 */ /* 0x000e220000008800 */
[----:B------:R-:W-:Y:S02]  /*0260*/  UMOV UR4, 0x400 ;  /* 0x0000040000047882 */ /* 0x000fe40000000000 */
[----:B------:R-:W-:Y:S02]  /*0270*/  UIADD3 UR5, UPT, UPT, UR4, 0x400, URZ ;  /* 0x0000040004057890 */ /* 0x000fe4000fffe0ff */
[----:B------:R-:W-:Y:S02]  /*0280*/  UIADD3 UR6, UPT, UPT, UR4, 0x800, URZ ;  /* 0x0000080004067890 */ /* 0x000fe4000fffe0ff */
[----:B0-----:R-:W-:Y:S02]  /*0290*/  ULEA UR8, UR7, UR4, 0x18 ;  /* 0x0000000407087291 */ /* 0x001fe4000f8ec0ff */
[----:B------:R-:W-:Y:S02]  /*02a0*/  UIADD3 UR4, UPT, UPT, UR4, 0xc00, URZ ;  /* 0x00000c0004047890 */ /* 0x000fe4000fffe0ff */
[----:B------:R-:W-:-:S02]  /*02b0*/  ULEA UR5, UR7, UR5, 0x18 ;  /* 0x0000000507057291 */ /* 0x000fc4000f8ec0ff */
[----:B------:R-:W-:Y:S01]  /*02c0*/  ULEA UR4, UR7, UR4, 0x18 ;  /* 0x0000000407047291 */ /* 0x000fe2000f8ec0ff */
[C---:B------:R-:W-:Y:S01]  /*02d0*/  LEA R4, R0.reuse, UR8, 0x2 ;  /* 0x0000000800047c11 */ /* 0x040fe2000f8e10ff */
[----:B------:R-:W-:Y:S02]  /*02e0*/  ULEA UR6, UR7, UR6, 0x18 ;  /* 0x0000000607067291 */ /* 0x000fe4000f8ec0ff */
[C---:B------:R-:W-:Y:S02]  /*02f0*/  LEA R5, R0.reuse, UR5, 0x2 ;  /* 0x0000000500057c11 */ /* 0x040fe4000f8e10ff */
[C---:B------:R-:W-:Y:S01]  /*0300*/  LEA R6, R0.reuse, UR4, 0x2 ;  /* 0x0000000400067c11 */ /* 0x040fe2000f8e10ff */
[----:B------:R0:W-:Y:S01]  /*0310*/  STS [R4], R9 ;  /* 0x0000000904007388 */ /* 0x0001e20000000800 */
[----:B------:R-:W-:-:S03]  /*0320*/  LEA R7, R0, UR6, 0x2 ;  /* 0x0000000600077c11 */ /* 0x000fc6000f8e10ff */
[----:B------:R-:W1:Y:S01]  /*0330*/  LDCU UR4, c[0x0][0x360] ;  /* 0x00006c00ff0477ac */ /* 0x000e620008000800 */
[----:B------:R0:W-:Y:S04]  /*0340*/  STS [R5], R10 ;  /* 0x0000000a05007388 */ /* 0x0001e80000000800 */
[----:B------:R0:W-:Y:S04]  /*0350*/  STS [R7], R8 ;  /* 0x0000000807007388 */ /* 0x0001e80000000800 */
[----:B------:R0:W-:Y:S01]  /*0360*/  STS [R6], R3 ;  /* 0x0000000306007388 */ /* 0x0001e20000000800 */
[----:B-1----:R-:W-:Y:S01]  /*0370*/  UISETP.GE.U32.AND UP0, UPT, UR4, 0x2, UPT ;  /* 0x000000020400788c */ /* 0x002fe2000bf06070 */
[----:B------:R-:W-:Y:S08]  /*0380*/  BAR.SYNC.DEFER_BLOCKING 0x0 ;  /* 0x0000000000007b1d */ /* 0x000ff00000010000 */
[----:B0-----:R-:W-:Y:S05]  /*0390*/  BRA.U !UP0, `(.L_x_191) ;  /* 0x0000000108787547 */ /* 0x001fea000b800000 */
[----:B------:R-:W-:-:S07]  /*03a0*/  IMAD.U32 R3, RZ, RZ, UR4 ;  /* 0x00000004ff037e24 */ /* 0x000fce000f8e00ff */
.L_x_194:
[----:B------:R-:W-:Y:S01]  /*03b0*/  SHF.R.U32.HI R15, RZ, 0x1, R3 ;  /* 0x00000001ff0f7819 */ /* 0x000fe20000011603 */
[----:B------:R-:W-:Y:S03]  /*03c0*/  BSSY.RECONVERGENT B0, `(.L_x_192) ;  /* 0x0000017000007945 */ /* 0x000fe60003800200 */
[----:B------:R-:W-:-:S13]  /*03d0*/  ISETP.GE.U32.AND P0, PT, R0, R15, PT ;  /* 0x0000000f0000720c */ /* 0x000fda0003f06070 */
[----:B0-----:R-:W-:Y:S05]  /*03e0*/  @P0 BRA `(.L_x_193) ;  /* 0x0000000000500947 */ /* 0x001fea0003800000 */
[C---:B------:R-:W-:Y:S01]  /*03f0*/  LEA R8, R15.reuse, R4, 0x2 ;  /* 0x000000040f087211 */ /* 0x040fe200078e10ff */
[----:B------:R-:W-:Y:S01]  /*0400*/  LDS R9, [R4] ;  /* 0x0000000004097984 */ /* 0x000fe20000000800 */
[C---:B------:R-:W-:Y:S02]  /*0410*/  IMAD R10, R15.reuse, 0x4, R5 ;  /* 0x000000040f0a7824 */ /* 0x040fe400078e0205 */
[----:B------:R-:W-:Y:S02]  /*0420*/  IMAD R13, R15, 0x4, R7 ;  /* 0x000000040f0d7824 */ /* 0x000fe400078e0207 */
[----:B------:R-:W0:Y:S02]  /*0430*/  LDS R8, [R8] ;  /* 0x0000000008087984 */ /* 0x000e240000000800 */
[----:B0-----:R-:W-:-:S05]  /*0440*/  FADD R9, R8, R9 ;  /* 0x0000000908097221 */ /* 0x001fca0000000000 */
[----:B------:R-:W-:Y:S04]  /*0450*/  STS [R4], R9 ;  /* 0x0000000904007388 */ /* 0x000fe80000000800 */
[----:B------:R-:W-:Y:S04]  /*0460*/  LDS R10, [R10] ;  /* 0x000000000a0a7984 */ /* 0x000fe80000000800 */
[----:B------:R-:W0:Y:S02]  /*0470*/  LDS R11, [R5] ;  /* 0x00000000050b7984 */ /* 0x000e240000000800 */
[----:B0-----:R-:W-:-:S05]  /*0480*/  FADD R12, R10, R11 ;  /* 0x0000000b0a0c7221 */ /* 0x001fca0000000000 */
[----:B------:R-:W-:Y:S04]  /*0490*/  STS [R5], R12 ;  /* 0x0000000c05007388 */ /* 0x000fe80000000800 */
[----:B------:R-:W-:Y:S04]  /*04a0*/  LDS R14, [R13] ;  /* 0x000000000d0e7984 */ /* 0x000fe80000000800 */
[----:B------:R-:W0:Y:S02]  /*04b0*/  LDS R11, [R7] ;  /* 0x00000000070b7984 */ /* 0x000e240000000800 */
[----:B0-----:R-:W-:Y:S01]  /*04c0*/  FMNMX R14, R11, R14, PT ;  /* 0x0000000e0b0e7209 */ /* 0x001fe20003800000 */
[----:B------:R-:W-:-:S04]  /*04d0*/  IMAD R11, R15, 0x4, R6 ;  /* 0x000000040f0b7824 */ /* 0x000fc800078e0206 */
[----:B------:R-:W-:Y:S04]  /*04e0*/  STS [R7], R14 ;  /* 0x0000000e07007388 */ /* 0x000fe80000000800 */
[----:B------:R-:W-:Y:S04]  /*04f0*/  LDS R11, [R11] ;  /* 0x000000000b0b7984 */ /* 0x000fe80000000800 */
[----:B------:R-:W0:Y:S02]  /*0500*/  LDS R8, [R6] ;  /* 0x0000000006087984 */ /* 0x000e240000000800 */
[----:B0-----:R-:W-:-:S05]  /*0510*/  FMNMX R9, R8, R11, !PT ;  /* 0x0000000b08097209 */ /* 0x001fca0007800000 */
[----:B------:R0:W-:Y:S02]  /*0520*/  STS [R6], R9 ;  /* 0x0000000906007388 */ /* 0x0001e40000000800 */
.L_x_193:
[----:B------:R-:W-:Y:S05]  /*0530*/  BSYNC.RECONVERGENT B0 ;  /* 0x0000000000007941 */ /* 0x000fea0003800200 */
.L_x_192:
[----:B------:R-:W-:Y:S01]  /*0540*/  BAR.SYNC.DEFER_BLOCKING 0x0 ;  /* 0x0000000000007b1d */ /* 0x000fe20000010000 */
[----:B------:R-:W-:Y:S02]  /*0550*/  ISETP.GT.U32.AND P0, PT, R3, 0x3, PT ;  /* 0x000000030300780c */ /* 0x000fe40003f04070 */
[----:B------:R-:W-:-:S11]  /*0560*/  MOV R3, R15 ;  /* 0x0000000f00037202 */ /* 0x000fd60000000f00 */
[----:B------:R-:W-:Y:S05]  /*0570*/  @P0 BRA `(.L_x_194) ;  /* 0xfffffffc008c0947 */ /* 0x000fea000383ffff */
.L_x_191:
[----:B------:R-:W-:-:S13]  /*0580*/  ISETP.NE.AND P0, PT, R0, RZ, PT ;  /* 0x000000ff0000720c */ /* 0x000fda0003f05270 */
[----:B------:R-:W-:Y:S05]  /*0590*/  @P0 EXIT ;  /* 0x000000000000094d */ /* 0x000fea0003800000 */
[----:B------:R-:W1:Y:S01]  /*05a0*/  S2UR UR5, SR_CgaCtaId ;  /* 0x00000000000579c3 */ /* 0x000e620000008800 */
[----:B------:R-:W-:Y:S02]  /*05b0*/  UMOV UR4, 0x400 ;  /* 0x0000040000047882 */ /* 0x000fe40000000000 */
[----:B-1----:R-:W-:Y:S01]  /*05c0*/  ULEA UR4, UR5, UR4, 0x18 ;  /* 0x0000000405047291 */ /* 0x002fe2000f8ec0ff */
[----:B------:R-:W1:Y:S08]  /*05d0*/  LDCU UR5, c[0x0][0x390] ;  /* 0x00007200ff0577ac */ /* 0x000e700008000800 */
[----:B------:R-:W2:Y:S01]  /*05e0*/  LDS R0, [UR4] ;  /* 0x00000004ff007984 */ /* 0x000ea20008000800 */
[----:B-1----:R-:W-:-:S04]  /*05f0*/  I2FP.F32.S32 R3, UR5 ;  /* 0x0000000500037c45 */ /* 0x002fc80008201400 */
[----:B------:R-:W1:Y:S02]  /*0600*/  MUFU.RCP R4, R3 ;  /* 0x0000000300047308 */ /* 0x000e640000001000 */
[----:B-1----:R-:W-:-:S04]  /*0610*/  FFMA R5, -R3, R4, 1 ;  /* 0x3f80000003057423 */ /* 0x002fc80000000104 */
[----:B------:R-:W-:Y:S02]  /*0620*/  FFMA R5, R4, R5, R4 ;  /* 0x0000000504057223 */ /* 0x000fe40000000004 */
[----:B--2---:R-:W1:Y:S02]  /*0630*/  FCHK P0, R0, R3 ;  /* 0x0000000300007302 */ /* 0x004e640000000000 */
[----:B------:R-:W-:-:S04]  /*0640*/  FFMA R4, R0, R5, RZ ;  /* 0x0000000500047223 */ /* 0x000fc800000000ff */
[----:B0-----:R-:W-:-:S04]  /*0650*/  FFMA R6, -R3, R4, R0 ;  /* 0x0000000403067223 */ /* 0x001fc80000000100 */
[----:B------:R-:W-:Y:S01]  /*0660*/  FFMA R4, R5, R6, R4 ;  /* 0x0000000605047223 */ /* 0x000fe20000000004 */
[----:B-1----:R-:W-:Y:S06]  /*0670*/  @!P0 BRA `(.L_x_195) ;  /* 0x00000000000c8947 */ /* 0x002fec0003800000 */
[----:B------:R-:W-:-:S07]  /*0680*/  MOV R6, 0x6a0 ;  /* 0x000006a000067802 */ /* 0x000fce0000000f00 */
[----:B------:R-:W-:Y:S05]  /*0690*/  CALL.REL.NOINC `($__internal_1_$__cuda_sm3x_div_rn_noftz_f32_slowpath) ;  /* 0x0000000400247944 */ /* 0x000fea0003c00000 */
[----:B------:R-:W-:-:S07]  /*06a0*/  IMAD.MOV.U32 R4, RZ, RZ, R0 ;  /* 0x000000ffff047224 */ /* 0x000fce00078e0000 */
.L_x_195:
[----:B------:R-:W0:Y:S01]  /*06b0*/  S2UR UR5, SR_CgaCtaId ;  /* 0x00000000000579c3 */ /* 0x000e220000008800 */
[----:B------:R-:W-:Y:S01]  /*06c0*/  UMOV UR4, 0x400 ;  /* 0x0000040000047882 */ /* 0x000fe20000000000 */
[----:B------:R-:W1:Y:S02]  /*06d0*/  MUFU.RCP R0, R3 ;  /* 0x0000000300007308 */ /* 0x000e640000001000 */
[----:B-1----:R-:W-:-:S04]  /*06e0*/  FFMA R5, -R3, R0, 1 ;  /* 0x3f80000003057423 */ /* 0x002fc80000000100 */
[----:B------:R-:W-:Y:S01]  /*06f0*/  FFMA R0, R0, R5, R0 ;  /* 0x0000000500007223 */ /* 0x000fe20000000000 */
[----:B0-----:R-:W-:-:S09]  /*0700*/  ULEA UR4, UR5, UR4, 0x18 ;  /* 0x0000000405047291 */ /* 0x001fd2000f8ec0ff */
[----:B------:R-:W0:Y:S02]  /*0710*/  LDS R6, [UR4+0x400] ;  /* 0x00040004ff067984 */ /* 0x000e240008000800 */
[----:B0-----:R-:W0:Y:S01]  /*0720*/  FCHK P0, R6, R3 ;  /* 0x0000000306007302 */ /* 0x001e220000000000 */
[----:B------:R-:W-:-:S04]  /*0730*/  FFMA R5, R0, R6, RZ ;  /* 0x0000000600057223 */ /* 0x000fc800000000ff */
[----:B------:R-:W-:-:S04]  /*0740*/  FFMA R8, -R3, R5, R6 ;  /* 0x0000000503087223 */ /* 0x000fc80000000106 */
[----:B------:R-:W-:Y:S01]  /*0750*/  FFMA R5, R0, R8, R5 ;  /* 0x0000000800057223 */ /* 0x000fe20000000005 */
[----:B0-----:R-:W-:Y:S06]  /*0760*/  @!P0 BRA `(.L_x_196) ;  /* 0x0000000000108947 */ /* 0x001fec0003800000 */
[----:B------:R-:W-:Y:S01]  /*0770*/  IMAD.MOV.U32 R0, RZ, RZ, R6 ;  /* 0x000000ffff007224 */ /* 0x000fe200078e0006 */
[----:B------:R-:W-:-:S07]  /*0780*/  MOV R6, 0x7a0 ;  /* 0x000007a000067802 */ /* 0x000fce0000000f00 */
[----:B------:R-:W-:Y:S05]  /*0790*/  CALL.REL.NOINC `($__internal_1_$__cuda_sm3x_div_rn_noftz_f32_slowpath) ;  /* 0x0000000000e47944 */ /* 0x000fea0003c00000 */
[----:B------:R-:W-:-:S07]  /*07a0*/  IMAD.MOV.U32 R5, RZ, RZ, R0 ;  /* 0x000000ffff057224 */ /* 0x000fce00078e0000 */
.L_x_196:
[----:B------:R-:W0:Y:S01]  /*07b0*/  LDC.64 R6, c[0x0][0x398] ;  /* 0x0000e600ff067b82 */ /* 0x000e220000000a00 */
[----:B------:R-:W-:-:S05]  /*07c0*/  FFMA R5, -R4, R4, R5 ;  /* 0x0000000404057223 */ /* 0x000fca0000000105 */
[----:B------:R-:W-:-:S04]  /*07d0*/  FMNMX R8, RZ, R5, !PT ;  /* 0x00000005ff087209 */ /* 0x000fc80007800000 */
[----:B------:R-:W-:Y:S01]  /*07e0*/  IADD3 R0, PT, PT, R8, -0xd000000, RZ ;  /* 0xf300000008007810 */ /* 0x000fe20007ffe0ff */
[----:B------:R1:W2:Y:S03]  /*07f0*/  MUFU.RSQ R3, R8 ;  /* 0x0000000800037308 */ /* 0x0002a60000001400 */
[----:B------:R-:W-:Y:S01]  /*0800*/  ISETP.GT.U32.AND P0, PT, R0, 0x727fffff, PT ;  /* 0x727fffff0000780c */ /* 0x000fe20003f04070 */
[----:B0-----:R-:W-:-:S05]  /*0810*/  IMAD.WIDE.U32 R6, R2, 0x4, R6 ;  /* 0x0000000402067825 */ /* 0x001fca00078e0006 */
[----:B------:R1:W-:Y:S07]  /*0820*/  STG.E desc[UR10][R6.64], R4 ;  /* 0x0000000406007986 */ /* 0x0003ee000c10190a */
[----:B--2---:R-:W-:Y:S05]  /*0830*/  @!P0 BRA `(.L_x_197) ;  /* 0x0000000000108947 */ /* 0x004fea0003800000 */
[----:B-1----:R-:W-:-:S07]  /*0840*/  MOV R6, 0x860 ;  /* 0x0000086000067802 */ /* 0x002fce0000000f00 */
[----:B------:R-:W-:Y:S05]  /*0850*/  CALL.REL.NOINC `($__internal_0_$__cuda_sm20_sqrt_rn_f32_slowpath) ;  /* 0x0000000000547944 */ /* 0x000fea0003c00000 */
[----:B------:R-:W-:Y:S01]  /*0860*/  IMAD.MOV.U32 R11, RZ, RZ, R3 ;  /* 0x000000ffff0b7224 */ /* 0x000fe200078e0003 */
[----:B------:R-:W-:Y:S06]  /*0870*/  BRA `(.L_x_198) ;  /* 0x0000000000107947 */ /* 0x000fec0003800000 */
.L_x_197:
[----:B------:R-:W-:Y:S01]  /*0880*/  FMUL.FTZ R11, R8, R3 ;  /* 0x00000003080b7220 */ /* 0x000fe20000410000 */
[----:B------:R-:W-:-:S03]  /*0890*/  FMUL.FTZ R3, R3, 0.5 ;  /* 0x3f00000003037820 */ /* 0x000fc60000410000 */
[----:B------:R-:W-:-:S04]  /*08a0*/  FFMA R0, -R11, R11, R8 ;  /* 0x0000000b0b007223 */ /* 0x000fc80000000108 */
[----:B------:R-:W-:-:S07]  /*08b0*/  FFMA R11, R0, R3, R11 ;  /* 0x00000003000b7223 */ /* 0x000fce000000000b */
.L_x_198:
[----:B------:R-:W0:Y:S01]  /*08c0*/  S2UR UR5, SR_CgaCtaId ;  /* 0x00000000000579c3 */ /* 0x000e220000008800 */
[----:B------:R-:W-:-:S07]  /*08d0*/  UMOV UR4, 0x400 ;  /* 0x0000040000047882 */ /* 0x000fce0000000000 */
[----:B-1----:R-:W1:Y:S08]  /*08e0*/  LDC.64 R4, c[0x0][0x3a0] ;  /* 0x0000e800ff047b82 */ /* 0x002e700000000a00 */
[----:B------:R-:W2:Y:S01]  /*08f0*/  LDC.64 R6, c[0x0][0x3a8] ;  /* 0x0000ea00ff067b82 */ /* 0x000ea20000000a00 */
[----:B0-----:R-:W-:-:S07]  /*0900*/  ULEA UR4, UR5, UR4, 0x18 ;  /* 0x0000000405047291 */ /* 0x001fce000f8ec0ff */
[----:B------:R-:W0:Y:S01]  /*0910*/  LDC.64 R8, c[0x0][0x3b0] ;  /* 0x0000ec00ff087b82 */ /* 0x000e220000000a00 */
[C---:B-1----:R-:W-:Y:S01]  /*0920*/  IMAD.WIDE.U32 R4, R2.reuse, 0x4, R4 ;  /* 0x0000000402047825 */ /* 0x042fe200078e0004 */
[----:B------:R-:W1:Y:S04]  /*0930*/  LDS R13, [UR4+0x800] ;  /* 0x00080004ff0d7984 */ /* 0x000e680008000800 */
[----:B------:R-:W3:Y:S01]  /*0940*/  LDS R15, [UR4+0xc00] ;  /* 0x000c0004ff0f7984 */ /* 0x000ee20008000800 */
[----:B--2---:R-:W-:-:S03]  /*0950*/  IMAD.WIDE.U32 R6, R2, 0x4, R6 ;  /* 0x0000000402067825 */ /* 0x004fc600078e0006 */
[----:B------:R-:W-:Y:S01]  /*0960*/  STG.E desc[UR10][R4.64], R11 ;  /* 0x0000000b04007986 */ /* 0x000fe2000c10190a */
[----:B0-----:R-:W-:-:S03]  /*0970*/  IMAD.WIDE.U32 R2, R2, 0x4, R8 ;  /* 0x0000000402027825 */ /* 0x001fc600078e0008 */
[----:B-1----:R-:W-:Y:S04]  /*0980*/  STG.E desc[UR10][R6.64], R13 ;  /* 0x0000000d06007986 */ /* 0x002fe8000c10190a */
[----:B---3--:R-:W-:Y:S01]  /*0990*/  STG.E desc[UR10][R2.64], R15 ;  /* 0x0000000f02007986 */ /* 0x008fe2000c10190a */
[----:B------:R-:W-:Y:S05]  /*09a0*/  EXIT ;  /* 0x000000000000794d */ /* 0x000fea0003800000 */
        .weak           $__internal_0_$__cuda_sm20_sqrt_rn_f32_slowpath
        .type           $__internal_0_$__cuda_sm20_sqrt_rn_f32_slowpath,@function
        .size           $__internal_0_$__cuda_sm20_sqrt_rn_f32_slowpath,($__internal_1_$__cuda_sm3x_div_rn_noftz_f32_slowpath - $__internal_0_$__cuda_sm20_sqrt_rn_f32_slowpath)
$__internal_0_$__cuda_sm20_sqrt_rn_f32_slowpath:
[----:B------:R-:W-:-:S13]  /*09b0*/  LOP3.LUT P0, RZ, R8, 0x7fffffff, RZ, 0xc0, !PT ;  /* 0x7fffffff08ff7812 */ /* 0x000fda000780c0ff */
[----:B------:R-:W-:Y:S01]  /*09c0*/  @!P0 IMAD.MOV.U32 R3, RZ, RZ, R8 ;  /* 0x000000ffff038224 */ /* 0x000fe200078e0008 */
[----:B------:R-:W-:Y:S06]  /*09d0*/  @!P0 BRA `(.L_x_199) ;  /* 0x0000000000488947 */ /* 0x000fec0003800000 */
[----:B------:R-:W-:Y:S01]  /*09e0*/  FSETP.GEU.FTZ.AND P0, PT, R8, RZ, PT ;  /* 0x000000ff0800720b */ /* 0x000fe20003f1e000 */
[----:B------:R-:W-:-:S12]  /*09f0*/  IMAD.MOV.U32 R0, RZ, RZ, R8 ;  /* 0x000000ffff007224 */ /* 0x000fd800078e0008 */
[----:B------:R-:W-:Y:S01]  /*0a00*/  @!P0 MOV R3, 0x7fffffff ;  /* 0x7fffffff00038802 */ /* 0x000fe20000000f00 */
[----:B------:R-:W-:Y:S06]  /*0a10*/  @!P0 BRA `(.L_x_199) ;  /* 0x0000000000388947 */ /* 0x000fec0003800000 */
[----:B------:R-:W-:-:S13]  /*0a20*/  FSETP.GTU.FTZ.AND P0, PT, |R0|, +INF , PT ;  /* 0x7f8000000000780b */ /* 0x000fda0003f1c200 */
[----:B------:R-:W-:Y:S01]  /*0a30*/  @P0 FADD.FTZ R3, R0, 1 ;  /* 0x3f80000000030421 */ /* 0x000fe20000010000 */
[----:B------:R-:W-:Y:S06]  /*0a40*/  @P0 BRA `(.L_x_199) ;  /* 0x00000000002c0947 */ /* 0x000fec0003800000 */
[----:B------:R-:W-:-:S13]  /*0a50*/  FSETP.NEU.FTZ.AND P0, PT, |R0|, +INF , PT ;  /* 0x7f8000000000780b */ /* 0x000fda0003f1d200 */
[----:B------:R-:W-:Y:S01]  /*0a60*/  @!P0 IMAD.MOV.U32 R3, RZ, RZ, R0 ;  /* 0x000000ffff038224 */ /* 0x000fe200078e0000 */
[----:B------:R-:W-:Y:S06]  /*0a70*/  @!P0 BRA `(.L_x_199) ;  /* 0x0000000000208947 */ /* 0x000fec0003800000 */
[----:B------:R-:W-:-:S04]  /*0a80*/  FFMA R0, R0, 1.84467440737095516160e+19, RZ ;  /* 0x5f80000000007823 */ /* 0x000fc800000000ff */
[----:B------:R-:W0:Y:S02]  /*0a90*/  MUFU.RSQ R3, R0 ;  /* 0x0000000000037308 */ /* 0x000e240000001400 */
[----:B0-----:R-:W-:Y:S01]  /*0aa0*/  FMUL.FTZ R5, R0, R3 ;  /* 0x0000000300057220 */ /* 0x001fe20000410000 */
[----:B------:R-:W-:-:S03]  /*0ab0*/  FMUL.FTZ R3, R3, 0.5 ;  /* 0x3f00000003037820 */ /* 0x000fc60000410000 */
[----:B------:R-:W-:-:S04]  /*0ac0*/  FADD.FTZ R4, -R5, -RZ ;  /* 0x800000ff05047221 */ /* 0x000fc80000010100 */
[----:B------:R-:W-:-:S04]  /*0ad0*/  FFMA R4, R5, R4, R0 ;  /* 0x0000000405047223 */ /* 0x000fc80000000000 */
[----:B------:R-:W-:-:S04]  /*0ae0*/  FFMA R3, R4, R3, R5 ;  /* 0x0000000304037223 */ /* 0x000fc80000000005 */
[----:B------:R-:W-:-:S07]  /*0af0*/  FMUL.FTZ R3, R3, 2.3283064365386962891e-10 ;  /* 0x2f80000003037820 */ /* 0x000fce0000410000 */
.L_x_199:
[----:B------:R-:W-:Y:S02]  /*0b00*/  IMAD.MOV.U32 R4, RZ, RZ, R6 ;  /* 0x000000ffff047224 */ /* 0x000fe400078e0006 */
[----:B------:R-:W-:-:S04]  /*0b10*/  IMAD.MOV.U32 R5, RZ, RZ, 0x0 ;  /* 0x00000000ff057424 */ /* 0x000fc800078e00ff */
[----:B------:R-:W-:Y:S05]  /*0b20*/  RET.REL.NODEC R4 `(_Z20compute_sensor_statsPKfiiiPfS1_S1_S1_) ;  /* 0xfffffff404347950 */ /* 0x000fea0003c3ffff */
        .weak           $__internal_1_$__cuda_sm3x_div_rn_noftz_f32_slowpath
        .type           $__internal_1_$__cuda_sm3x_div_rn_noftz_f32_slowpath,@function
        .size           $__internal_1_$__cuda_sm3x_div_rn_noftz_f32_slowpath,(.L_x_258 - $__internal_1_$__cuda_sm3x_div_rn_noftz_f32_slowpath)
$__internal_1_$__cuda_sm3x_div_rn_noftz_f32_slowpath:
[--C-:B------:R-:W-:Y:S02]  /*0b30*/  SHF.R.U32.HI R7, RZ, 0x17, R3.reuse ;  /* 0x00000017ff077819 */ /* 0x100fe40000011603 */
[----:B------:R-:W-:Y:S02]  /*0b40*/  SHF.R.U32.HI R5, RZ, 0x17, R0 ;  /* 0x00000017ff057819 */ /* 0x000fe40000011600 */
[----:B------:R-:W-:Y:S02]  /*0b50*/  LOP3.LUT R12, R7, 0xff, RZ, 0xc0, !PT ;  /* 0x000000ff070c7812 */ /* 0x000fe400078ec0ff */
[----:B------:R-:W-:Y:S01]  /*0b60*/  LOP3.LUT R10, R5, 0xff, RZ, 0xc0, !PT ;  /* 0x000000ff050a7812 */ /* 0x000fe200078ec0ff */
[----:B------:R-:W-:Y:S01]  /*0b70*/  IMAD.MOV.U32 R5, RZ, RZ, R3 ;  /* 0x000000ffff057224 */ /* 0x000fe200078e0003 */
[----:B------:R-:W-:-:S03]  /*0b80*/  IADD3 R9, PT, PT, R12, -0x1, RZ ;  /* 0xffffffff0c097810 */ /* 0x000fc60007ffe0ff */
[----:B------:R-:W-:Y:S01]  /*0b90*/  VIADD R8, R10, 0xffffffff ;  /* 0xffffffff0a087836 */ /* 0x000fe20000000000 */
[----:B------:R-:W-:-:S04]  /*0ba0*/  ISETP.GT.U32.AND P0, PT, R9, 0xfd, PT ;  /* 0x000000fd0900780c */ /* 0x000fc80003f04070 */
[----:B------:R-:W-:-:S13]  /*0bb0*/  ISETP.GT.U32.OR P0, PT, R8, 0xfd, P0 ;  /* 0x000000fd0800780c */ /* 0x000fda0000704470 */
[----:B------:R-:W-:Y:S01]  /*0bc0*/  @!P0 IMAD.MOV.U32 R7, RZ, RZ, RZ ;  /* 0x000000ffff078224 */ /* 0x000fe200078e00ff */
[----:B------:R-:W-:Y:S06]  /*0bd0*/  @!P0 BRA `(.L_x_200) ;  /* 0x00000000005c8947 */ /* 0x000fec0003800000 */
[----:B------:R-:W-:Y:S02]  /*0be0*/  FSETP.GTU.FTZ.AND P0, PT, |R0|, +INF , PT ;  /* 0x7f8000000000780b */ /* 0x000fe40003f1c200 */
[----:B------:R-:W-:-:S04]  /*0bf0*/  FSETP.GTU.FTZ.AND P1, PT, |R3|, +INF , PT ;  /* 0x7f8000000300780b */ /* 0x000fc80003f3c200 */
[----:B------:R-:W-:-:S13]  /*0c00*/  PLOP3.LUT P0, PT, P0, P1, PT, 0xf8, 0x8f ;  /* 0x00000000008f781c */ /* 0x000fda0000703f70 */
[----:B------:R-:W-:Y:S05]  /*0c10*/  @P0 BRA `(.L_x_201) ;  /* 0x0000000400440947 */ /* 0x000fea0003800000 */
[----:B------:R-:W-:-:S13]  /*0c20*/  LOP3.LUT P0, RZ, R5, 0x7fffffff, R0, 0xc8, !PT ;  /* 0x7fffffff05ff7812 */ /* 0x000fda000780c800 */
[----:B------:R-:W-:Y:S05]  /*0c30*/  @!P0 BRA `(.L_x_202) ;  /* 0x0000000400348947 */ /* 0x000fea0003800000 */
[C---:B------:R-:W-:Y:S02]  /*0c40*/  FSETP.NEU.FTZ.AND P2, PT, |R0|.reuse, +INF , PT ;  /* 0x7f8000000000780b */ /* 0x040fe40003f5d200 */
[----:B------:R-:W-:Y:S02]  /*0c50*/  FSETP.NEU.FTZ.AND P1, PT, |R3|, +INF , PT ;  /* 0x7f8000000300780b */ /* 0x000fe40003f3d200 */
[----:B------:R-:W-:-:S11]  /*0c60*/  FSETP.NEU.FTZ.AND P0, PT, |R0|, +INF , PT ;  /* 0x7f8000000000780b */ /* 0x000fd60003f1d200 */
[----:B------:R-:W-:Y:S05]  /*0c70*/  @!P1 BRA !P2, `(.L_x_202) ;  /* 0x0000000400249947 */ /* 0x000fea0005000000 */
[----:B------:R-:W-:-:S04]  /*0c80*/  LOP3.LUT P2, RZ, R0, 0x7fffffff, RZ, 0xc0, !PT ;  /* 0x7fffffff00ff7812 */ /* 0x000fc8000784c0ff */
[----:B------:R-:W-:-:S13]  /*0c90*/  PLOP3.LUT P1, PT, P1, P2, PT, 0x2f, 0xf2 ;  /* 0x0000000000f2781c */ /* 0x000fda0000f24577 */
[----:B------:R-:W-:Y:S05]  /*0ca0*/  @P1 BRA `(.L_x_203) ;  /* 0x0000000400101947 */ /* 0x000fea0003800000 */
[----:B------:R-:W-:-:S04]  /*0cb0*/  LOP3.LUT P1, RZ, R5, 0x7fffffff, RZ, 0xc0, !PT ;  /* 0x7fffffff05ff7812 */ /* 0x000fc8000782c0ff */
[----:B------:R-:W-:-:S13]  /*0cc0*/  PLOP3.LUT P0, PT, P0, P1, PT, 0x2f, 0xf2 ;  /* 0x0000000000f2781c */ /* 0x000fda0000702577 */
[----:B------:R-:W-:Y:S05]  /*0cd0*/  @P0 BRA `(.L_x_204) ;  /* 0x0000000000f80947 */ /* 0x000fea0003800000 */
[----:B------:R-:W-:Y:S02]  /*0ce0*/  ISETP.GE.AND P0, PT, R8, RZ, PT ;  /* 0x000000ff0800720c */ /* 0x000fe40003f06270 */
[----:B------:R-:W-:-:S11]  /*0cf0*/  ISETP.GE.AND P1, PT, R9, RZ, PT ;  /* 0x000000ff0900720c */ /* 0x000fd60003f26270 */
[----:B------:R-:W-:Y:S01]  /*0d00*/  @P0 MOV R7, RZ ;  /* 0x000000ff00070202 */ /* 0x000fe20000000f00 */
[----:B------:R-:W-:Y:S02]  /*0d10*/  @!P0 IMAD.MOV.U32 R7, RZ, RZ, -0x40 ;  /* 0xffffffc0ff078424 */ /* 0x000fe400078e00ff */
[----:B------:R-:W-:Y:S01]  /*0d20*/  @!P0 FFMA R0, R0, 1.84467440737095516160e+19, RZ ;  /* 0x5f80000000008823 */ /* 0x000fe200000000ff */
[----:B------:R-:W-:Y:S01]  /*0d30*/  @!P1 FFMA R5, R3, 1.84467440737095516160e+19, RZ ;  /* 0x5f80000003059823 */ /* 0x000fe200000000ff */
[----:B------:R-:W-:-:S07]  /*0d40*/  @!P1 VIADD R7, R7, 0x40 ;  /* 0x0000004007079836 */ /* 0x000fce0000000000 */
.L_x_200:
[----:B------:R-:W-:-:S05]  /*0d50*/  LEA R8, R12, 0xc0800000, 0x17 ;  /* 0xc08000000c087811 */ /* 0x000fca00078eb8ff */
[----:B------:R-:W-:Y:S01]  /*0d60*/  IMAD.IADD R8, R5, 0x1, -R8 ;  /* 0x0000000105087824 */ /* 0x000fe200078e0a08 */
[----:B------:R-:W-:-:S03]  /*0d70*/  IADD3 R5, PT, PT, R10, -0x7f, RZ ;  /* 0xffffff810a057810 */ /* 0x000fc60007ffe0ff */
[----:B------:R0:W1:Y:S01]  /*0d80*/  MUFU.RCP R9, R8 ;  /* 0x0000000800097308 */ /* 0x0000620000001000 */
[----:B------:R-:W-:Y:S01]  /*0d90*/  FADD.FTZ R11, -R8, -RZ ;  /* 0x800000ff080b7221 */ /* 0x000fe20000010100 */
[C---:B------:R-:W-:Y:S01]  /*0da0*/  IMAD R0, R5.reuse, -0x800000, R0 ;  /* 0xff80000005007824 */ /* 0x040fe200078e0200 */
[----:B0-----:R-:W-:-:S05]  /*0db0*/  IADD3 R8, PT, PT, R5, 0x7f, -R12 ;  /* 0x0000007f05087810 */ /* 0x001fca0007ffe80c */
[----:B------:R-:W-:Y:S02]  /*0dc0*/  IMAD.IADD R8, R8, 0x1, R7 ;  /* 0x0000000108087824 */ /* 0x000fe400078e0207 */
[----:B-1----:R-:W-:-:S04]  /*0dd0*/  FFMA R10, R9, R11, 1 ;  /* 0x3f800000090a7423 */ /* 0x002fc8000000000b */
[----:B------:R-:W-:-:S04]  /*0de0*/  FFMA R14, R9, R10, R9 ;  /* 0x0000000a090e7223 */ /* 0x000fc80000000009 */
[----:B------:R-:W-:-:S04]  /*0df0*/  FFMA R9, R0, R14, RZ ;  /* 0x0000000e00097223 */ /* 0x000fc800000000ff */
[----:B------:R-:W-:-:S04]  /*0e00*/  FFMA R10, R11, R9, R0 ;  /* 0x000000090b0a7223 */ /* 0x000fc80000000000 */
[----:B------:R-:W-:-:S04]  /*0e10*/  FFMA R9, R14, R10, R9 ;  /* 0x0000000a0e097223 */ /* 0x000fc80000000009 */
[----:B------:R-:W-:-:S04]  /*0e20*/  FFMA R10, R11, R9, R0 ;  /* 0x000000090b0a7223 */ /* 0x000fc80000000000 */
[----:B------:R-:W-:-:S05]  /*0e30*/  FFMA R0, R14, R10, R9 ;  /* 0x0000000a0e007223 */ /* 0x000fca0000000009 */
[----:B------:R-:W-:-:S04]  /*0e40*/  SHF.R.U32.HI R5, RZ, 0x17, R0 ;  /* 0x00000017ff057819 */ /* 0x000fc80000011600 */
[----:B------:R-:W-:-:S05]  /*0e50*/  LOP3.LUT R5, R5, 0xff, RZ, 0xc0, !PT ;  /* 0x000000ff05057812 */ /* 0x000fca00078ec0ff */
[----:B------:R-:W-:-:S04]  /*0e60*/  IMAD.IADD R11, R5, 0x1, R8 ;  /* 0x00000001050b7824 */ /* 0x000fc800078e0208 */
[----:B------:R-:W-:-:S05]  /*0e70*/  VIADD R5, R11, 0xffffffff ;  /* 0xffffffff0b057836 */ /* 0x000fca0000000000 */
[----:B------:R-:W-:-:S13]  /*0e80*/  ISETP.GE.U32.AND P0, PT, R5, 0xfe, PT ;  /* 0x000000fe0500780c */ /* 0x000fda0003f06070 */
[----:B------:R-:W-:Y:S05]  /*0e90*/  @!P0 BRA `(.L_x_205) ;  /* 0x0000000000808947 */ /* 0x000fea0003800000 */
[----:B------:R-:W-:-:S13]  /*0ea0*/  ISETP.GT.AND P0, PT, R11, 0xfe, PT ;  /* 0x000000fe0b00780c */ /* 0x000fda0003f04270 */
[----:B------:R-:W-:Y:S05]  /*0eb0*/  @P0 BRA `(.L_x_206) ;  /* 0x00000000006c0947 */ /* 0x000fea0003800000 */
[----:B------:R-:W-:-:S13]  /*0ec0*/  ISETP.GE.AND P0, PT, R11, 0x1, PT ;  /* 0x000000010b00780c */ /* 0x000fda0003f06270 */
[----:B------:R-:W-:Y:S05]  /*0ed0*/  @P0 BRA `(.L_x_207) ;  /* 0x0000000000980947 */ /* 0x000fea0003800000 */
[----:B------:R-:W-:Y:S02]  /*0ee0*/  ISETP.GE.AND P0, PT, R11, -0x18, PT ;  /* 0xffffffe80b00780c */ /* 0x000fe40003f06270 */
[----:B------:R-:W-:-:S11]  /*0ef0*/  LOP3.LUT R0, R0, 0x80000000, RZ, 0xc0, !PT ;  /* 0x8000000000007812 */ /* 0x000fd600078ec0ff */
[----:B------:R-:W-:Y:S05]  /*0f00*/  @!P0 BRA `(.L_x_207) ;  /* 0x00000000008c8947 */ /* 0x000fea0003800000 */
[CCC-:B------:R-:W-:Y:S01]  /*0f10*/  FFMA.RZ R5, R14.reuse, R10.reuse, R9.reuse ;  /* 0x0000000a0e057223 */ /* 0x1c0fe2000000c009 */
[CCC-:B------:R-:W-:Y:S01]  /*0f20*/  FFMA.RM R8, R14.reuse, R10.reuse, R9.reuse ;  /* 0x0000000a0e087223 */ /* 0x1c0fe20000004009 */
[C---:B------:R-:W-:Y:S02]  /*0f30*/  ISETP.NE.AND P2, PT, R11.reuse, RZ, PT ;  /* 0x000000ff0b00720c */ /* 0x040fe40003f45270 */
[----:B------:R-:W-:Y:S02]  /*0f40*/  ISETP.NE.AND P1, PT, R11, RZ, PT ;  /* 0x000000ff0b00720c */ /* 0x000fe40003f25270 */
[----:B------:R-:W-:Y:S01]  /*0f50*/  LOP3.LUT R7, R5, 0x7fffff, RZ, 0xc0, !PT ;  /* 0x007fffff05077812 */ /* 0x000fe200078ec0ff */
[----:B------:R-:W-:Y:S01]  /*0f60*/  FFMA.RP R5, R14, R10, R9 ;  /* 0x0000000a0e057223 */ /* 0x000fe20000008009 */
[----:B------:R-:W-:Y:S01]  /*0f70*/  IADD3 R10, PT, PT, R11, 0x20, RZ ;  /* 0x000000200b0a7810 */ /* 0x000fe20007ffe0ff */
[----:B------:R-:W-:Y:S01]  /*0f80*/  IMAD.MOV R9, RZ, RZ, -R11 ;  /* 0x000000ffff097224 */ /* 0x000fe200078e0a0b */
[----:B------:R-:W-:-:S02]  /*0f90*/  LOP3.LUT R7, R7, 0x800000, RZ, 0xfc, !PT ;  /* 0x0080000007077812 */ /* 0x000fc400078efcff */
[----:B------:R-:W-:Y:S02]  /*0fa0*/  FSETP.NEU.FTZ.AND P0, PT, R5, R8, PT ;  /* 0x000000080500720b */ /* 0x000fe40003f1d000 */
[----:B------:R-:W-:Y:S02]  /*0fb0*/  SHF.L.U32 R10, R7, R10, RZ ;  /* 0x0000000a070a7219 */ /* 0x000fe400000006ff */
[----:B------:R-:W-:Y:S02]  /*0fc0*/  SEL R8, R9, RZ, P2 ;  /* 0x000000ff09087207 */ /* 0x000fe40001000000 */
[----:B------:R-:W-:Y:S02]  /*0fd0*/  ISETP.NE.AND P1, PT, R10, RZ, P1 ;  /* 0x000000ff0a00720c */ /* 0x000fe40000f25270 */
[----:B------:R-:W-:Y:S02]  /*0fe0*/  SHF.R.U32.HI R8, RZ, R8, R7 ;  /* 0x00000008ff087219 */ /* 0x000fe40000011607 */
[----:B------:R-:W-:-:S02]  /*0ff0*/  PLOP3.LUT P0, PT, P0, P1, PT, 0xf8, 0x8f ;  /* 0x00000000008f781c */ /* 0x000fc40000703f70 */
[----:B------:R-:W-:Y:S02]  /*1000*/  SHF.R.U32.HI R10, RZ, 0x1, R8 ;  /* 0x00000001ff0a7819 */ /* 0x000fe40000011608 */
[----:B------:R-:W-:-:S04]  /*1010*/  SEL R5, RZ, 0x1, !P0 ;  /* 0x00000001ff057807 */ /* 0x000fc80004000000 */
[----:B------:R-:W-:-:S04]  /*1020*/  LOP3.LUT R5, R5, 0x1, R10, 0xf8, !PT ;  /* 0x0000000105057812 */ /* 0x000fc800078ef80a */
[----:B------:R-:W-:-:S05]  /*1030*/  LOP3.LUT R5, R5, R8, RZ, 0xc0, !PT ;  /* 0x0000000805057212 */ /* 0x000fca00078ec0ff */
[----:B------:R-:W-:-:S05]  /*1040*/  IMAD.IADD R5, R10, 0x1, R5 ;  /* 0x000000010a057824 */ /* 0x000fca00078e0205 */
[----:B------:R-:W-:Y:S01]  /*1050*/  LOP3.LUT R0, R5, R0, RZ, 0xfc, !PT ;  /* 0x0000000005007212 */ /* 0x000fe200078efcff */
[----:B------:R-:W-:Y:S06]  /*1060*/  BRA `(.L_x_207) ;  /* 0x0000000000347947 */ /* 0x000fec0003800000 */
.L_x_206:
[----:B------:R-:W-:-:S04]  /*1070*/  LOP3.LUT R0, R0, 0x80000000, RZ, 0xc0, !PT ;  /* 0x8000000000007812 */ /* 0x000fc800078ec0ff */
[----:B------:R-:W-:Y:S01]  /*1080*/  LOP3.LUT R0, R0, 0x7f800000, RZ, 0xfc, !PT ;  /* 0x7f80000000007812 */ /* 0x000fe200078efcff */
[----:B------:R-:W-:Y:S06]  /*1090*/  BRA `(.L_x_207) ;  /* 0x0000000000287947 */ /* 0x000fec0003800000 */
.L_x_205:
[----:B------:R-:W-:Y:S01]  /*10a0*/  LEA R0, R8, R0, 0x17 ;  /* 0x0000000008007211 */ /* 0x000fe200078eb8ff */
[----:B------:R-:W-:Y:S06]  /*10b0*/  BRA `(.L_x_207) ;  /* 0x0000000000207947 */ /* 0x000fec0003800000 */
.L_x_204:
[----:B------:R-:W-:-:S04]  /*10c0*/  LOP3.LUT R0, R5, 0x80000000, R0, 0x48, !PT ;  /* 0x8000000005007812 */ /* 0x000fc800078e4800 */
[----:B------:R-:W-:Y:S01]  /*10d0*/  LOP3.LUT R0, R0, 0x7f800000, RZ, 0xfc, !PT ;  /* 0x7f80000000007812 */ /* 0x000fe200078efcff */
[----:B------:R-:W-:Y:S06]  /*10e0*/  BRA `(.L_x_207) ;  /* 0x0000000000147947 */ /* 0x000fec0003800000 */
.L_x_203:
[----:B------:R-:W-:Y:S01]  /*10f0*/  LOP3.LUT R0, R5, 0x80000000, R0, 0x48, !PT ;  /* 0x8000000005007812 */ /* 0x000fe200078e4800 */
[----:B------:R-:W-:Y:S06]  /*1100*/  BRA `(.L_x_207) ;  /* 0x00000000000c7947 */ /* 0x000fec0003800000 */
.L_x_202:
[----:B------:R-:W0:Y:S01]  /*1110*/  MUFU.RSQ R0, -QNAN ;  /* 0xffc0000000007908 */ /* 0x000e220000001400 */
[----:B------:R-:W-:Y:S05]  /*1120*/  BRA `(.L_x_207) ;  /* 0x0000000000047947 */ /* 0x000fea0003800000 */
.L_x_201:
[----:B------:R-:W-:-:S07]  /*1130*/  FADD.FTZ R0, R0, R3 ;  /* 0x0000000300007221 */ /* 0x000fce0000010000 */
.L_x_207:
[----:B------:R-:W-:-:S04]  /*1140*/  IMAD.MOV.U32 R7, RZ, RZ, 0x0 ;  /* 0x00000000ff077424 */ /* 0x000fc800078e00ff */
[----:B0-----:R-:W-:Y:S05]  /*1150*/  RET.REL.NODEC R6 `(_Z20compute_sensor_statsPKfiiiPfS1_S1_S1_) ;  /* 0xffffffec06a87950 */ /* 0x001fea0003c3ffff */
.L_x_208:
        /* <DEDUP_REMOVED lines=10> */
.L_x_258:


//--------------------- .text._Z12matvecDotCosPKfS0_Pfii --------------------------
	.section	.text._Z12matvecDotCosPKfS0_Pfii,"ax",@progbits
	.align	128
        .global         _Z12matvecDotCosPKfS0_Pfii
        .type           _Z12matvecDotCosPKfS0_Pfii,@function
        .size           _Z12matvecDotCosPKfS0_Pfii,(.L_x_264 - _Z12matvecDotCosPKfS0_Pfii)
        .other          _Z12matvecDotCosPKfS0_Pfii,@"STO_CUDA_ENTRY STV_DEFAULT"
_Z12matvecDotCosPKfS0_Pfii:
.text._Z12matvecDotCosPKfS0_Pfii:
[----:B------:R-:W-:Y:S01]  /*0000*/  LDC R1, c[0x0][0x37c] ;  /* 0x0000df00ff017b82 */ /* 0x000fe20000000800 */
[----:B------:R-:W0:Y:S07]  /*0010*/  S2R R3, SR_TID.X ;  /* 0x0000000000037919 */ /* 0x000e2e0000002100 */
[----:B------:R-:W0:Y:S01]  /*0020*/  S2UR UR4, SR_CTAID.X ;  /* 0x00000000000479c3 */ /* 0x000e220000002500 */
[----:B------:R-:W1:Y:S07]  /*0030*/  LDCU UR5, c[0x0][0x398] ;  /* 0x00007300ff0577ac */ /* 0x000e6e0008000800 */
[----:B------:R-:W0:Y:S02]  /*0040*/  LDC R0, c[0x0][0x360] ;  /* 0x0000d800ff007b82 */ /* 0x000e240000000800 */
[----:B0-----:R-:W-:-:S05]  /*0050*/  IMAD R0, R0, UR4, R3 ;  /* 0x0000000400007c24 */ /* 0x001fca000f8e0203 */
[----:B-1----:R-:W-:-:S13]  /*0060*/  ISETP.GE.AND P0, PT, R0, UR5, PT ;  /* 0x0000000500007c0c */ /* 0x002fda000bf06270 */
[----:B------:R-:W-:Y:S05]  /*0070*/  @P0 EXIT ;  /* 0x000000000000094d */ /* 0x000fea0003800000 */
[----:B------:R-:W0:Y:S01]  /*0080*/  LDCU UR8, c[0x0][0x39c] ;  /* 0x00007380ff0877ac */ /* 0x000e220008000800 */
[----:B------:R-:W-:Y:S01]  /*0090*/  HFMA2 R15, -RZ, RZ, 0, 0 ;  /* 0x00000000ff0f7431 */ /* 0x000fe200000001ff */
[----:B------:R-:W1:Y:S01]  /*00a0*/  LDCU.64 UR16, c[0x0][0x358] ;  /* 0x00006b00ff1077ac */ /* 0x000e620008000a00 */
[----:B0-----:R-:W-:-:S09]  /*00b0*/  UISETP.GE.AND UP0, UPT, UR8, 0x1, UPT ;  /* 0x000000010800788c */ /* 0x001fd2000bf06270 */
[----:B-1----:R-:W-:Y:S05]  /*00c0*/  BRA.U !UP0, `(.L_x_209) ;  /* 0x0000000908647547 */ /* 0x002fea000b800000 */
[----:B------:R-:W-:Y:S02]  /*00d0*/  UISETP.GE.U32.AND UP1, UPT, UR8, 0x10, UPT ;  /* 0x000000100800788c */ /* 0x000fe4000bf26070 */
[----:B------:R-:W-:Y:S01]  /*00e0*/  IMAD R7, R0, UR8, RZ ;  /* 0x0000000800077c24 */ /* 0x000fe2000f8e02ff */
[----:B------:R-:W-:Y:S01]  /*00f0*/  ULOP3.LUT UR9, UR8, 0xf, URZ, 0xc0, !UPT ;  /* 0x0000000f08097892 */ /* 0x000fe2000f8ec0ff */
[----:B------:R-:W-:Y:S02]  /*0100*/  MOV R15, RZ ;  /* 0x000000ff000f7202 */ /* 0x000fe40000000f00 */
[----:B------:R-:W-:Y:S01]  /*0110*/  MOV R8, RZ ;  /* 0x000000ff00087202 */ /* 0x000fe20000000f00 */
[----:B------:R-:W-:Y:S02]  /*0120*/  UISETP.NE.AND UP0, UPT, UR9, URZ, UPT ;  /* 0x000000ff0900728c */ /* 0x000fe4000bf05270 */
[----:B------:R-:W-:Y:S09]  /*0130*/  BRA.U !UP1, `(.L_x_210) ;  /* 0x0000000509147547 */ /* 0x000ff2000b800000 */
[----:B------:R-:W0:Y:S01]  /*0140*/  LDCU.128 UR12, c[0x0][0x380] ;  /* 0x00007000ff0c77ac */ /* 0x000e220008000c00 */
[----:B------:R-:W-:Y:S02]  /*0150*/  MOV R15, RZ ;  /* 0x000000ff000f7202 */ /* 0x000fe40000000f00 */
[----:B------:R-:W-:Y:S01]  /*0160*/  MOV R6, R7 ;  /* 0x0000000700067202 */ /* 0x000fe20000000f00 */
[----:B------:R-:W-:-:S04]  /*0170*/  ULOP3.LUT UR10, UR8, 0x7ffffff0, URZ, 0xc0, !UPT ;  /* 0x7ffffff0080a7892 */ /* 0x000fc8000f8ec0ff */
[----:B------:R-:W-:Y:S02]  /*0180*/  UIADD3 UR11, UPT, UPT, -UR10, URZ, URZ ;  /* 0x000000ff0a0b7290 */ /* 0x000fe4000fffe1ff */
[----:B------:R-:W-:Y:S01]  /*0190*/  MOV R8, UR10 ;  /* 0x0000000a00087c02 */ /* 0x000fe20008000f00 */
[----:B0-----:R-:W-:Y:S02]  /*01a0*/  UIADD3 UR4, UP2, UPT, UR14, 0x20, URZ ;  /* 0x000000200e047890 */ /* 0x001fe4000ff5e0ff */
[----:B------:R-:W-:Y:S02]  /*01b0*/  UIADD3 UR6, UP1, UPT, UR12, 0x20, URZ ;  /* 0x000000200c067890 */ /* 0x000fe4000ff3e0ff */
[----:B------:R-:W-:Y:S02]  /*01c0*/  UIADD3.X UR5, UPT, UPT, URZ, UR15, URZ, UP2, !UPT ;  /* 0x0000000fff057290 */ /* 0x000fe400097fe4ff */
[----:B------:R-:W-:Y:S01]  /*01d0*/  MOV R2, UR4 ;  /* 0x0000000400027c02 */ /* 0x000fe20008000f00 */
[----:B------:R-:W-:-:S03]  /*01e0*/  UIADD3.X UR7, UPT, UPT, URZ, UR13, URZ, UP1, !UPT ;  /* 0x0000000dff077290 */ /* 0x000fc60008ffe4ff */
[----:B------:R-:W-:-:S09]  /*01f0*/  MOV R3, UR5 ;  /* 0x0000000500037c02 */ /* 0x000fd20008000f00 */
.L_x_211:
[----:B------:R-:W-:Y:S01]  /*0200*/  MOV R4, UR6 ;  /* 0x0000000600047c02 */ /* 0x000fe20008000f00 */
[----:B------:R-:W2:Y:S01]  /*0210*/  LDG.E.CONSTANT R17, desc[UR16][R2.64+-0x20] ;  /* 0xffffe01002117981 */ /* 0x000ea2000c1e9900 */
[----:B------:R-:W-:-:S03]  /*0220*/  MOV R5, UR7 ;  /* 0x0000000700057c02 */ /* 0x000fc60008000f00 */
[----:B------:R-:W3:Y:S01]  /*0230*/  LDG.E.CONSTANT R25, desc[UR16][R2.64+-0x1c] ;  /* 0xffffe41002197981 */ /* 0x000ee2000c1e9900 */
[----:B------:R-:W-:-:S03]  /*0240*/  IMAD.WIDE R4, R6, 0x4, R4 ;  /* 0x0000000406047825 */ /* 0x000fc600078e0204 */
[----:B------:R-:W4:Y:S04]  /*0250*/  LDG.E.CONSTANT R19, desc[UR16][R2.64+-0x18] ;  /* 0xffffe81002137981 */ /* 0x000f28000c1e9900 */
[----:B------:R-:W2:Y:S04]  /*0260*/  LDG.E.CONSTANT R16, desc[UR16][R4.64+-0x20] ;  /* 0xffffe01004107981 */ /* 0x000ea8000c1e9900 */
[----:B------:R-:W3:Y:S04]  /*0270*/  LDG.E.CONSTANT R18, desc[UR16][R4.64+-0x1c] ;  /* 0xffffe41004127981 */ /* 0x000ee8000c1e9900 */
[----:B------:R-:W4:Y:S04]  /*0280*/  LDG.E.CONSTANT R20, desc[UR16][R4.64+-0x18] ;  /* 0xffffe81004147981 */ /* 0x000f28000c1e9900 */
[----:B------:R-:W5:Y:S04]  /*0290*/  LDG.E.CONSTANT R22, desc[UR16][R2.64+-0x14] ;  /* 0xffffec1002167981 */ /* 0x000f68000c1e9900 */
        /* <DEDUP_REMOVED lines=8> */
[----:B------:R-:W5:Y:S01]  /*0320*/  LDG.E.CONSTANT R14, desc[UR16][R4.64+-0x4] ;  /* 0xfffffc10040e7981 */ /* 0x000f62000c1e9900 */
[----:B--2---:R-:W-:-:S03]  /*0330*/  FFMA R17, R16, R17, R15 ;  /* 0x0000001110117223 */ /* 0x004fc6000000000f */
[----:B------:R-:W2:Y:S04]  /*0340*/  LDG.E.CONSTANT R15, desc[UR16][R2.64] ;  /* 0x00000010020f7981 */ /* 0x000ea8000c1e9900 */
[----:B------:R-:W2:Y:S01]  /*0350*/  LDG.E.CONSTANT R16, desc[UR16][R4.64] ;  /* 0x0000001004107981 */ /* 0x000ea2000c1e9900 */
[----:B---3--:R-:W-:-:S03]  /*0360*/  FFMA R25, R18, R25, R17 ;  /* 0x0000001912197223 */ /* 0x008fc60000000011 */
[----:B------:R-:W3:Y:S01]  /*0370*/  LDG.E.CONSTANT R17, desc[UR16][R2.64+0x4] ;  /* 0x0000041002117981 */ /* 0x000ee2000c1e9900 */
[----:B----4-:R-:W-:-:S03]  /*0380*/  FFMA R26, R20, R19, R25 ;  /* 0x00000013141a7223 */ /* 0x010fc60000000019 */
[----:B------:R-:W3:Y:S04]  /*0390*/  LDG.E.CONSTANT R18, desc[UR16][R4.64+0x4] ;  /* 0x0000041004127981 */ /* 0x000ee8000c1e9900 */
[----:B------:R-:W4:Y:S01]  /*03a0*/  LDG.E.CONSTANT R20, desc[UR16][R2.64+0x8] ;  /* 0x0000081002147981 */ /* 0x000f22000c1e9900 */
[----:B-----5:R-:W-:-:S03]  /*03b0*/  FFMA R25, R21, R22, R26 ;  /* 0x0000001615197223 */ /* 0x020fc6000000001a */
[----:B------:R-:W4:Y:S04]  /*03c0*/  LDG.E.CONSTANT R19, desc[UR16][R4.64+0x8] ;  /* 0x0000081004137981 */ /* 0x000f28000c1e9900 */
[----:B------:R-:W5:Y:S01]  /*03d0*/  LDG.E.CONSTANT R22, desc[UR16][R2.64+0xc] ;  /* 0x00000c1002167981 */ /* 0x000f62000c1e9900 */
[----:B------:R-:W-:-:S03]  /*03e0*/  FFMA R25, R24, R23, R25 ;  /* 0x0000001718197223 */ /* 0x000fc60000000019 */
[----:B------:R-:W5:Y:S04]  /*03f0*/  LDG.E.CONSTANT R21, desc[UR16][R4.64+0xc] ;  /* 0x00000c1004157981 */ /* 0x000f68000c1e9900 */
[----:B------:R-:W5:Y:S01]  /*0400*/  LDG.E.CONSTANT R24, desc[UR16][R2.64+0x10] ;  /* 0x0000101002187981 */ /* 0x000f62000c1e9900 */
[----:B------:R-:W-:-:S03]  /*0410*/  FFMA R25, R10, R9, R25 ;  /* 0x000000090a197223 */ /* 0x000fc60000000019 */
[----:B------:R-:W5:Y:S04]  /*0420*/  LDG.E.CONSTANT R23, desc[UR16][R4.64+0x10] ;  /* 0x0000101004177981 */ /* 0x000f68000c1e9900 */
[----:B------:R-:W5:Y:S01]  /*0430*/  LDG.E.CONSTANT R10, desc[UR16][R2.64+0x14] ;  /* 0x00001410020a7981 */ /* 0x000f62000c1e9900 */
[----:B------:R-:W-:-:S03]  /*0440*/  FFMA R27, R12, R11, R25 ;  /* 0x0000000b0c1b7223 */ /* 0x000fc60000000019 */
[----:B------:R-:W5:Y:S04]  /*0450*/  LDG.E.CONSTANT R9, desc[UR16][R4.64+0x14] ;  /* 0x0000141004097981 */ /* 0x000f68000c1e9900 */
[----:B------:R-:W5:Y:S04]  /*0460*/  LDG.E.CONSTANT R11, desc[UR16][R2.64+0x18] ;  /* 0x00001810020b7981 */ /* 0x000f68000c1e9900 */
[----:B------:R-:W5:Y:S04]  /*0470*/  LDG.E.CONSTANT R12, desc[UR16][R4.64+0x18] ;  /* 0x00001810040c7981 */ /* 0x000f68000c1e9900 */
[----:B------:R-:W5:Y:S04]  /*0480*/  LDG.E.CONSTANT R25, desc[UR16][R4.64+0x1c] ;  /* 0x00001c1004197981 */ /* 0x000f68000c1e9900 */
[----:B------:R0:W5:Y:S01]  /*0490*/  LDG.E.CONSTANT R26, desc[UR16][R2.64+0x1c] ;  /* 0x00001c10021a7981 */ /* 0x000162000c1e9900 */
[----:B------:R-:W-:Y:S01]  /*04a0*/  FFMA R13, R14, R13, R27 ;  /* 0x0000000d0e0d7223 */ /* 0x000fe2000000001b */
[----:B------:R-:W-:-:S04]  /*04b0*/  UIADD3 UR11, UPT, UPT, UR11, 0x10, URZ ;  /* 0x000000100b0b7890 */ /* 0x000fc8000fffe0ff */
[----:B------:R-:W-:Y:S01]  /*04c0*/  UISETP.NE.AND UP1, UPT, UR11, URZ, UPT ;  /* 0x000000ff0b00728c */ /* 0x000fe2000bf25270 */
[----:B0-----:R-:W-:Y:S02]  /*04d0*/  IADD3 R2, P0, PT, R2, 0x40, RZ ;  /* 0x0000004002027810 */ /* 0x001fe40007f1e0ff */
[----:B------:R-:W-:Y:S02]  /*04e0*/  IADD3 R6, PT, PT, R6, 0x10, RZ ;  /* 0x0000001006067810 */ /* 0x000fe40007ffe0ff */
[----:B------:R-:W-:Y:S01]  /*04f0*/  IADD3.X R3, PT, PT, RZ, R3, RZ, P0, !PT ;  /* 0x00000003ff037210 */ /* 0x000fe200007fe4ff */
[----:B--2---:R-:W-:-:S04]  /*0500*/  FFMA R13, R16, R15, R13 ;  /* 0x0000000f100d7223 */ /* 0x004fc8000000000d */
[----:B---3--:R-:W-:-:S04]  /*0510*/  FFMA R18, R18, R17, R13 ;  /* 0x0000001112127223 */ /* 0x008fc8000000000d */
[----:B----4-:R-:W-:-:S04]  /*0520*/  FFMA R18, R19, R20, R18 ;  /* 0x0000001413127223 */ /* 0x010fc80000000012 */
[----:B-----5:R-:W-:-:S04]  /*0530*/  FFMA R18, R21, R22, R18 ;  /* 0x0000001615127223 */ /* 0x020fc80000000012 */
[----:B------:R-:W-:-:S04]  /*0540*/  FFMA R18, R23, R24, R18 ;  /* 0x0000001817127223 */ /* 0x000fc80000000012 */
[----:B------:R-:W-:-:S04]  /*0550*/  FFMA R9, R9, R10, R18 ;  /* 0x0000000a09097223 */ /* 0x000fc80000000012 */
[----:B------:R-:W-:-:S04]  /*0560*/  FFMA R12, R12, R11, R9 ;  /* 0x0000000b0c0c7223 */ /* 0x000fc80000000009 */
[----:B------:R-:W-:Y:S01]  /*0570*/  FFMA R15, R25, R26, R12 ;  /* 0x0000001a190f7223 */ /* 0x000fe2000000000c */
[----:B------:R-:W-:Y:S06]  /*0580*/  BRA.U UP1, `(.L_x_211) ;  /* 0xfffffffd011c7547 */ /* 0x000fec000b83ffff */
.L_x_210:
[----:B------:R-:W-:Y:S05]  /*0590*/  BRA.U !UP0, `(.L_x_209) ;  /* 0x0000000508307547 */ /* 0x000fea000b800000 */
[----:B------:R-:W-:Y:S02]  /*05a0*/  UISETP.GE.U32.AND UP0, UPT, UR9, 0x8, UPT ;  /* 0x000000080900788c */ /* 0x000fe4000bf06070 */
[----:B------:R-:W-:-:S04]  /*05b0*/  ULOP3.LUT UR5, UR8, 0x7, URZ, 0xc0, !UPT ;  /* 0x0000000708057892 */ /* 0x000fc8000f8ec0ff */
[----:B------:R-:W-:-:S03]  /*05c0*/  UISETP.NE.AND UP1, UPT, UR5, URZ, UPT ;  /* 0x000000ff0500728c */ /* 0x000fc6000bf25270 */
[----:B------:R-:W-:Y:S08]  /*05d0*/  BRA.U !UP0, `(.L_x_212) ;  /* 0x0000000108787547 */ /* 0x000ff0000b800000 */
[----:B------:R-:W0:Y:S01]  /*05e0*/  LDC.64 R2, c[0x0][0x380] ;  /* 0x0000e000ff027b82 */ /* 0x000e220000000a00 */
[----:B------:R-:W-:-:S07]  /*05f0*/  IADD3 R9, PT, PT, R7, R8, RZ ;  /* 0x0000000807097210 */ /* 0x000fce0007ffe0ff */
[----:B------:R-:W1:Y:S01]  /*0600*/  LDC.64 R4, c[0x0][0x388] ;  /* 0x0000e200ff047b82 */ /* 0x000e620000000a00 */
[----:B0-----:R-:W-:-:S05]  /*0610*/  IMAD.WIDE R2, R9, 0x4, R2 ;  /* 0x0000000409027825 */ /* 0x001fca00078e0202 */
[----:B------:R-:W2:Y:S01]  /*0620*/  LDG.E.CONSTANT R10, desc[UR16][R2.64] ;  /* 0x00000010020a7981 */ /* 0x000ea2000c1e9900 */
[----:B-1----:R-:W-:-:S03]  /*0630*/  IMAD.WIDE.U32 R4, R8, 0x4, R4 ;  /* 0x0000000408047825 */ /* 0x002fc600078e0004 */
[----:B------:R-:W3:Y:S04]  /*0640*/  LDG.E.CONSTANT R13, desc[UR16][R2.64+0x4] ;  /* 0x00000410020d7981 */ /* 0x000ee8000c1e9900 */
[----:B------:R-:W2:Y:S04]  /*0650*/  LDG.E.CONSTANT R11, desc[UR16][R4.64] ;  /* 0x00000010040b7981 */ /* 0x000ea8000c1e9900 */
[----:B------:R-:W3:Y:S04]  /*0660*/  LDG.E.CONSTANT R12, desc[UR16][R4.64+0x4] ;  /* 0x00000410040c7981 */ /* 0x000ee8000c1e9900 */
[----:B------:R-:W4:Y:S04]  /*0670*/  LDG.E.CONSTANT R17, desc[UR16][R2.64+0x8] ;  /* 0x0000081002117981 */ /* 0x000f28000c1e9900 */
        /* <DEDUP_REMOVED lines=11> */
[----:B------:R-:W-:Y:S01]  /*0730*/  IADD3 R8, PT, PT, R8, 0x8, RZ ;  /* 0x0000000808087810 */ /* 0x000fe20007ffe0ff */
[----:B--2---:R-:W-:-:S04]  /*0740*/  FFMA R10, R10, R11, R15 ;  /* 0x0000000b0a0a7223 */ /* 0x004fc8000000000f */
[----:B---3--:R-:W-:-:S04]  /*0750*/  FFMA R10, R13, R12, R10 ;  /* 0x0000000c0d0a7223 */ /* 0x008fc8000000000a */
[----:B----4-:R-:W-:-:S04]  /*0760*/  FFMA R10, R17, R14, R10 ;  /* 0x0000000e110a7223 */ /* 0x010fc8000000000a */
[----:B-----5:R-:W-:-:S04]  /*0770*/  FFMA R10, R19, R16, R10 ;  /* 0x00000010130a7223 */ /* 0x020fc8000000000a */
[----:B------:R-:W-:-:S04]  /*0780*/  FFMA R10, R21, R18, R10 ;  /* 0x00000012150a7223 */ /* 0x000fc8000000000a */
[----:B------:R-:W-:-:S04]  /*0790*/  FFMA R23, R23, R20, R10 ;  /* 0x0000001417177223 */ /* 0x000fc8000000000a */
[----:B------:R-:W-:-:S04]  /*07a0*/  FFMA R6, R6, R9, R23 ;  /* 0x0000000906067223 */ /* 0x000fc80000000017 */
[----:B------:R-:W-:-:S07]  /*07b0*/  FFMA R15, R25, R22, R6 ;  /* 0x00000016190f7223 */ /* 0x000fce0000000006 */
.L_x_212:
        /* <DEDUP_REMOVED lines=17> */
[----:B------:R-:W5:Y:S01]  /*08d0*/  LDG.E.CONSTANT R14, desc[UR16][R4.64+0xc] ;  /* 0x00000c10040e7981 */ /* 0x000f62000c1e9900 */
[----:B------:R-:W-:Y:S01]  /*08e0*/  IADD3 R8, PT, PT, R8, 0x4, RZ ;  /* 0x0000000408087810 */ /* 0x000fe20007ffe0ff */
[----:B--2---:R-:W-:-:S04]  /*08f0*/  FFMA R6, R6, R9, R15 ;  /* 0x0000000906067223 */ /* 0x004fc8000000000f */
[----:B---3--:R-:W-:-:S04]  /*0900*/  FFMA R6, R11, R10, R6 ;  /* 0x0000000a0b067223 */ /* 0x008fc80000000006 */
[----:B----4-:R-:W-:-:S04]  /*0910*/  FFMA R6, R13, R12, R6 ;  /* 0x0000000c0d067223 */ /* 0x010fc80000000006 */
[----:B-----5:R-:W-:-:S07]  /*0920*/  FFMA R15, R17, R14, R6 ;  /* 0x0000000e110f7223 */ /* 0x020fce0000000006 */
.L_x_213:
[----:B------:R-:W-:Y:S05]  /*0930*/  BRA.U !UP1, `(.L_x_209) ;  /* 0x0000000109487547 */ /* 0x000fea000b800000 */
[----:B------:R-:W0:Y:S01]  /*0940*/  LDC.64 R2, c[0x0][0x388] ;  /* 0x0000e200ff027b82 */ /* 0x000e220000000a00 */
[----:B------:R-:W-:Y:S01]  /*0950*/  IADD3 R7, PT, PT, R7, R8, RZ ;  /* 0x0000000807077210 */ /* 0x000fe20007ffe0ff */
[----:B------:R-:W-:-:S06]  /*0960*/  UIADD3 UR4, UPT, UPT, -UR4, URZ, URZ ;  /* 0x000000ff04047290 */ /* 0x000fcc000fffe1ff */
[----:B------:R-:W1:Y:S01]  /*0970*/  LDC.64 R10, c[0x0][0x380] ;  /* 0x0000e000ff0a7b82 */ /* 0x000e620000000a00 */
[----:B0-----:R-:W-:-:S03]  /*0980*/  IMAD.WIDE.U32 R2, R8, 0x4, R2 ;  /* 0x0000000408027825 */ /* 0x001fc600078e0002 */
[----:B------:R-:W-:Y:S02]  /*0990*/  MOV R6, R2 ;  /* 0x0000000200067202 */ /* 0x000fe40000000f00 */
[----:B------:R-:W-:-:S07]  /*09a0*/  MOV R5, R3 ;  /* 0x0000000300057202 */ /* 0x000fce0000000f00 */
.L_x_214:
[----:B-1----:R-:W-:Y:S01]  /*09b0*/  IMAD.WIDE R2, R7, 0x4, R10 ;  /* 0x0000000407027825 */ /* 0x002fe200078e020a */
[----:B------:R-:W-:-:S05]  /*09c0*/  MOV R4, R6 ;  /* 0x0000000600047202 */ /* 0x000fca0000000f00 */
[----:B------:R-:W2:Y:S04]  /*09d0*/  LDG.E.CONSTANT R2, desc[UR16][R2.64] ;  /* 0x0000001002027981 */ /* 0x000ea8000c1e9900 */
[----:B------:R0:W2:Y:S01]  /*09e0*/  LDG.E.CONSTANT R4, desc[UR16][R4.64] ;  /* 0x0000001004047981 */ /* 0x0000a2000c1e9900 */
[----:B------:R-:W-:Y:S01]  /*09f0*/  UIADD3 UR4, UPT, UPT, UR4, 0x1, URZ ;  /* 0x0000000104047890 */ /* 0x000fe2000fffe0ff */
[----:B------:R-:W-:Y:S02]  /*0a00*/  IADD3 R6, P0, PT, R6, 0x4, RZ ;  /* 0x0000000406067810 */ /* 0x000fe40007f1e0ff */
[----:B------:R-:W-:Y:S01]  /*0a10*/  IADD3 R7, PT, PT, R7, 0x1, RZ ;  /* 0x0000000107077810 */ /* 0x000fe20007ffe0ff */
[----:B------:R-:W-:Y:S01]  /*0a20*/  UISETP.NE.AND UP0, UPT, UR4, URZ, UPT ;  /* 0x000000ff0400728c */ /* 0x000fe2000bf05270 */
[----:B0-----:R-:W-:Y:S01]  /*0a30*/  IADD3.X R5, PT, PT, RZ, R5, RZ, P0, !PT ;  /* 0x00000005ff057210 */ /* 0x001fe200007fe4ff */
[----:B--2---:R-:W-:-:S07]  /*0a40*/  FFMA R15, R2, R4, R15 ;  /* 0x00000004020f7223 */ /* 0x004fce000000000f */
[----:B------:R-:W-:Y:S05]  /*0a50*/  BRA.U UP0, `(.L_x_214) ;  /* 0xfffffffd00d47547 */ /* 0x000fea000b83ffff */
.L_x_209:
[----:B------:R-:W0:Y:S02]  /*0a60*/  LDC.64 R2, c[0x0][0x390] ;  /* 0x0000e400ff027b82 */ /* 0x000e240000000a00 */
[----:B0-----:R-:W-:-:S05]  /*0a70*/  IMAD.WIDE R2, R0, 0x4, R2 ;  /* 0x0000000400027825 */ /* 0x001fca00078e0202 */
[----:B------:R-:W-:Y:S01]  /*0a80*/  STG.E desc[UR16][R2.64], R15 ;  /* 0x0000000f02007986 */ /* 0x000fe2000c101910 */
[----:B------:R-:W-:Y:S05]  /*0a90*/  EXIT ;  /* 0x000000000000794d */ /* 0x000fea0003800000 */
.L_x_215:
        /* <DEDUP_REMOVED lines=14> */
.L_x_264:


//--------------------- .text._Z11l2normalizePfi  --------------------------
	.section	.text._Z11l2normalizePfi,"ax",@progbits
	.align	128
        .global         _Z11l2normalizePfi
        .type           _Z11l2normalizePfi,@function
        .size           _Z11l2normalizePfi,(.L_x_260 - _Z11l2normalizePfi)
        .other          _Z11l2normalizePfi,@"STO_CUDA_ENTRY STV_DEFAULT"
_Z11l2normalizePfi:
.text._Z11l2normalizePfi:
[----:B------:R-:W-:Y:S01]  /*0000*/  LDC R1, c[0x0][0x37c] ;  /* 0x0000df00ff017b82 */ /* 0x000fe20000000800 */
[----:B------:R-:W0:Y:S01]  /*0010*/  S2R R7, SR_TID.X ;  /* 0x0000000000077919 */ /* 0x000e220000002100 */
[----:B------:R-:W0:Y:S01]  /*0020*/  LDCU UR4, c[0x0][0x388] ;  /* 0x00007100ff0477ac */ /* 0x000e220008000800 */
[----:B------:R-:W-:Y:S01]  /*0030*/  BSSY.RECONVERGENT B0, `(.L_x_216) ;  /* 0x000000f000007945 */ /* 0x000fe20003800200 */
[----:B------:R-:W-:Y:S01]  /*0040*/  IMAD.MOV.U32 R0, RZ, RZ, RZ ;  /* 0x000000ffff007224 */ /* 0x000fe200078e00ff */
[----:B------:R-:W1:Y:S01]  /*0050*/  LDCU.64 UR6, c[0x0][0x358] ;  /* 0x00006b00ff0677ac */ /* 0x000e620008000a00 */
[----:B0-----:R-:W-:-:S13]  /*0060*/  ISETP.GE.AND P0, PT, R7, UR4, PT ;  /* 0x0000000407007c0c */ /* 0x001fda000bf06270 */
[----:B-1----:R-:W-:Y:S05]  /*0070*/  @P0 BRA `(.L_x_217) ;  /* 0x0000000000280947 */ /* 0x002fea0003800000 */
[----:B------:R-:W0:Y:S01]  /*0080*/  LDC R6, c[0x0][0x360] ;  /* 0x0000d800ff067b82 */ /* 0x000e220000000800 */
[----:B------:R-:W-:Y:S02]  /*0090*/  IMAD.MOV.U32 R0, RZ, RZ, RZ ;  /* 0x000000ffff007224 */ /* 0x000fe400078e00ff */
[----:B------:R-:W-:-:S05]  /*00a0*/  IMAD.MOV.U32 R9, RZ, RZ, R7 ;  /* 0x000000ffff097224 */ /* 0x000fca00078e0007 */
[----:B------:R-:W1:Y:S02]  /*00b0*/  LDC.64 R4, c[0x0][0x380] ;  /* 0x0000e000ff047b82 */ /* 0x000e640000000a00 */
.L_x_218:
[----:B-1----:R-:W-:-:S06]  /*00c0*/  IMAD.WIDE R2, R9, 0x4, R4 ;  /* 0x0000000409027825 */ /* 0x002fcc00078e0204 */
[----:B------:R-:W2:Y:S01]  /*00d0*/  LDG.E R3, desc[UR6][R2.64] ;  /* 0x0000000602037981 */ /* 0x000ea2000c1e1900 */
[----:B0-----:R-:W-:-:S05]  /*00e0*/  IMAD.IADD R9, R6, 0x1, R9 ;  /* 0x0000000106097824 */ /* 0x001fca00078e0209 */
[----:B------:R-:W-:Y:S01]  /*00f0*/  ISETP.GE.AND P0, PT, R9, UR4, PT ;  /* 0x0000000409007c0c */ /* 0x000fe2000bf06270 */
[----:B--2---:R-:W-:-:S12]  /*0100*/  FFMA R0, R3, R3, R0 ;  /* 0x0000000303007223 */ /* 0x004fd80000000000 */
[----:B------:R-:W-:Y:S05]  /*0110*/  @!P0 BRA `(.L_x_218) ;  /* 0xfffffffc00e88947 */ /* 0x000fea000383ffff */
.L_x_217:
[----:B------:R-:W-:Y:S05]  /*0120*/  BSYNC.RECONVERGENT B0 ;  /* 0x0000000000007941 */ /* 0x000fea0003800200 */
.L_x_216:
[----:B------:R-:W0:Y:S01]  /*0130*/  S2UR UR5, SR_CgaCtaId ;  /* 0x00000000000579c3 */ /* 0x000e220000008800 */
[----:B------:R-:W-:Y:S01]  /*0140*/  UMOV UR4, 0x400 ;  /* 0x0000040000047882 */ /* 0x000fe20000000000 */
[----:B------:R-:W1:Y:S02]  /*0150*/  LDCU UR8, c[0x0][0x360] ;  /* 0x00006c00ff0877ac */ /* 0x000e640008000800 */
[----:B-1----:R-:W-:Y:S02]  /*0160*/  UISETP.GE.U32.AND UP0, UPT, UR8, 0x2, UPT ;  /* 0x000000020800788c */ /* 0x002fe4000bf06070 */
[----:B0-----:R-:W-:-:S06]  /*0170*/  ULEA UR4, UR5, UR4, 0x18 ;  /* 0x0000000405047291 */ /* 0x001fcc000f8ec0ff */
[----:B------:R-:W-:-:S05]  /*0180*/  LEA R4, R7, UR4, 0x2 ;  /* 0x0000000407047c11 */ /* 0x000fca000f8e10ff */
[----:B------:R0:W-:Y:S01]  /*0190*/  STS [R4], R0 ;  /* 0x0000000004007388 */ /* 0x0001e20000000800 */
[----:B------:R-:W-:Y:S06]  /*01a0*/  BAR.SYNC.DEFER_BLOCKING 0x0 ;  /* 0x0000000000007b1d */ /* 0x000fec0000010000 */
[----:B------:R-:W-:Y:S05]  /*01b0*/  BRA.U !UP0, `(.L_x_219) ;  /* 0x0000000108307547 */ /* 0x000fea000b800000 */
[----:B0-----:R-:W-:-:S07]  /*01c0*/  IMAD.U32 R0, RZ, RZ, UR8 ;  /* 0x00000008ff007e24 */ /* 0x001fce000f8e00ff */
.L_x_220:
[----:B------:R-:W-:-:S04]  /*01d0*/  SHF.R.U32.HI R5, RZ, 0x1, R0 ;  /* 0x00000001ff057819 */ /* 0x000fc80000011600 */
[----:B------:R-:W-:-:S13]  /*01e0*/  ISETP.GE.U32.AND P0, PT, R7, R5, PT ;  /* 0x000000050700720c */ /* 0x000fda0003f06070 */
[----:B------:R-:W-:Y:S01]  /*01f0*/  @!P0 IMAD R2, R5, 0x4, R4 ;  /* 0x0000000405028824 */ /* 0x000fe200078e0204 */
[----:B------:R-:W-:Y:S05]  /*0200*/  @!P0 LDS R3, [R4] ;  /* 0x0000000004038984 */ /* 0x000fea0000000800 */
[----:B------:R-:W0:Y:S02]  /*0210*/  @!P0 LDS R2, [R2] ;  /* 0x0000000002028984 */ /* 0x000e240000000800 */
[----:B0-----:R-:W-:-:S05]  /*0220*/  @!P0 FADD R3, R2, R3 ;  /* 0x0000000302038221 */ /* 0x001fca0000000000 */
[----:B------:R1:W-:Y:S01]  /*0230*/  @!P0 STS [R4], R3 ;  /* 0x0000000304008388 */ /* 0x0003e20000000800 */
[----:B------:R-:W-:Y:S01]  /*0240*/  BAR.SYNC.DEFER_BLOCKING 0x0 ;  /* 0x0000000000007b1d */ /* 0x000fe20000010000 */
[----:B------:R-:W-:Y:S02]  /*0250*/  ISETP.GT.U32.AND P0, PT, R0, 0x3, PT ;  /* 0x000000030000780c */ /* 0x000fe40003f04070 */
[----:B------:R-:W-:-:S11]  /*0260*/  MOV R0, R5 ;  /* 0x0000000500007202 */ /* 0x000fd60000000f00 */
[----:B-1----:R-:W-:Y:S05]  /*0270*/  @P0 BRA `(.L_x_220) ;  /* 0xfffffffc00d40947 */ /* 0x002fea000383ffff */
.L_x_219:
[----:B------:R-:W1:Y:S01]  /*0280*/  S2UR UR5, SR_CgaCtaId ;  /* 0x00000000000579c3 */ /* 0x000e620000008800 */
[----:B------:R-:W-:Y:S02]  /*0290*/  UMOV UR4, 0x400 ;  /* 0x0000040000047882 */ /* 0x000fe40000000000 */
[----:B-1----:R-:W-:-:S09]  /*02a0*/  ULEA UR4, UR5, UR4, 0x18 ;  /* 0x0000000405047291 */ /* 0x002fd2000f8ec0ff */
[----:B0-----:R-:W0:Y:S02]  /*02b0*/  LDS R0, [UR4] ;  /* 0x00000004ff007984 */ /* 0x001e240008000800 */
[----:B------:R-:W1:Y:S01]  /*02c0*/  LDCU UR4, c[0x0][0x388] ;  /* 0x00007100ff0477ac */ /* 0x000e620008000800 */
[----:B------:R-:W-:Y:S01]  /*02d0*/  BAR.SYNC.DEFER_BLOCKING 0x0 ;  /* 0x0000000000007b1d */ /* 0x000fe20000010000 */
[----:B-1----:R-:W-:-:S13]  /*02e0*/  ISETP.GE.AND P0, PT, R7, UR4, PT ;  /* 0x0000000407007c0c */ /* 0x002fda000bf06270 */
[----:B------:R-:W-:Y:S05]  /*02f0*/  @P0 EXIT ;  /* 0x000000000000094d */ /* 0x000fea0003800000 */
[----:B0-----:R-:W-:Y:S01]  /*0300*/  FADD R0, R0, 9.9999999600419720025e-13 ;  /* 0x2b8cbccc00007421 */ /* 0x001fe20000000000 */
[----:B------:R-:W0:Y:S01]  /*0310*/  LDC.64 R4, c[0x0][0x380] ;  /* 0x0000e000ff047b82 */ /* 0x000e220000000a00 */
[----:B------:R-:W1:Y:S02]  /*0320*/  LDCU UR4, c[0x0][0x388] ;  /* 0x00007100ff0477ac */ /* 0x000e640008000800 */
[----:B------:R-:W-:Y:S01]  /*0330*/  VIADD R2, R0, 0xf3000000 ;  /* 0xf300000000027836 */ /* 0x000fe20000000000 */
[----:B------:R2:W3:Y:S04]  /*0340*/  MUFU.RSQ R3, R0 ;  /* 0x0000000000037308 */ /* 0x0004e80000001400 */
[----:B------:R-:W-:-:S13]  /*0350*/  ISETP.GT.U32.AND P0, PT, R2, 0x727fffff, PT ;  /* 0x727fffff0200780c */ /* 0x000fda0003f04070 */
[----:B-123--:R-:W-:Y:S05]  /*0360*/  @!P0 BRA `(.L_x_221) ;  /* 0x0000000000108947 */ /* 0x00efea0003800000 */
[----:B------:R-:W-:-:S07]  /*0370*/  MOV R6, 0x390 ;  /* 0x0000039000067802 */ /* 0x000fce0000000f00 */
[----:B0-----:R-:W-:Y:S05]  /*0380*/  CALL.REL.NOINC `($__internal_2_$__cuda_sm20_sqrt_rn_f32_slowpath) ;  /* 0x0000000000687944 */ /* 0x001fea0003c00000 */
[----:B------:R-:W-:Y:S01]  /*0390*/  IMAD.MOV.U32 R3, RZ, RZ, R0 ;  /* 0x000000ffff037224 */ /* 0x000fe200078e0000 */
[----:B------:R-:W-:Y:S06]  /*03a0*/  BRA `(.L_x_222) ;  /* 0x0000000000107947 */ /* 0x000fec0003800000 */
.L_x_221:
[----:B------:R-:W-:Y:S01]  /*03b0*/  FMUL.FTZ R9, R0, R3 ;  /* 0x0000000300097220 */ /* 0x000fe20000410000 */
[----:B------:R-:W-:-:S03]  /*03c0*/  FMUL.FTZ R3, R3, 0.5 ;  /* 0x3f00000003037820 */ /* 0x000fc60000410000 */
[----:B------:R-:W-:-:S04]  /*03d0*/  FFMA R0, -R9, R9, R0 ;  /* 0x0000000909007223 */ /* 0x000fc80000000100 */
[----:B------:R-:W-:-:S07]  /*03e0*/  FFMA R3, R0, R3, R9 ;  /* 0x0000000300037223 */ /* 0x000fce0000000009 */
.L_x_222:
[----:B0-----:R-:W-:-:S05]  /*03f0*/  IMAD.WIDE R8, R7, 0x4, R4 ;  /* 0x0000000407087825 */ /* 0x001fca00078e0204 */
[----:B------:R-:W2:Y:S01]  /*0400*/  LDG.E R0, desc[UR6][R8.64] ;  /* 0x0000000608007981 */ /* 0x000ea2000c1e1900 */
[----:B------:R-:W0:Y:S01]  /*0410*/  MUFU.RCP R2, R3 ;  /* 0x0000000300027308 */ /* 0x000e220000001000 */
[----:B------:R-:W-:Y:S01]  /*0420*/  BSSY.RECONVERGENT B0, `(.L_x_223) ;  /* 0x000000b000007945 */ /* 0x000fe20003800200 */
[----:B0-----:R-:W-:-:S04]  /*0430*/  FFMA R11, -R3, R2, 1 ;  /* 0x3f800000030b7423 */ /* 0x001fc80000000102 */
[----:B------:R-:W-:Y:S02]  /*0440*/  FFMA R11, R2, R11, R2 ;  /* 0x0000000b020b7223 */ /* 0x000fe40000000002 */
[----:B--2---:R-:W0:Y:S02]  /*0450*/  FCHK P0, R0, R3 ;  /* 0x0000000300007302 */ /* 0x004e240000000000 */
[----:B------:R-:W-:-:S04]  /*0460*/  FFMA R2, R0, R11, RZ ;  /* 0x0000000b00027223 */ /* 0x000fc800000000ff */
[----:B------:R-:W-:-:S04]  /*0470*/  FFMA R6, -R3, R2, R0 ;  /* 0x0000000203067223 */ /* 0x000fc80000000100 */
[----:B------:R-:W-:Y:S01]  /*0480*/  FFMA R11, R11, R6, R2 ;  /* 0x000000060b0b7223 */ /* 0x000fe20000000002 */
[----:B0-----:R-:W-:Y:S06]  /*0490*/  @!P0 BRA `(.L_x_224) ;  /* 0x00000000000c8947 */ /* 0x001fec0003800000 */
[----:B------:R-:W-:-:S07]  /*04a0*/  MOV R2, 0x4c0 ;  /* 0x000004c000027802 */ /* 0x000fce0000000f00 */
[----:B------:R-:W-:Y:S05]  /*04b0*/  CALL.REL.NOINC `($__internal_3_$__cuda_sm3x_div_rn_noftz_f32_slowpath) ;  /* 0x00000000007c7944 */ /* 0x000fea0003c00000 */
[----:B------:R-:W-:-:S07]  /*04c0*/  IMAD.MOV.U32 R11, RZ, RZ, R0 ;  /* 0x000000ffff0b7224 */ /* 0x000fce00078e0000 */
.L_x_224:
[----:B------:R-:W-:Y:S05]  /*04d0*/  BSYNC.RECONVERGENT B0 ;  /* 0x0000000000007941 */ /* 0x000fea0003800200 */
.L_x_223:
[----:B------:R1:W-:Y:S01]  /*04e0*/  STG.E desc[UR6][R8.64], R11 ;  /* 0x0000000b08007986 */ /* 0x0003e2000c101906 */
[----:B------:R-:W-:-:S05]  /*04f0*/  VIADD R7, R7, UR8 ;  /* 0x0000000807077c36 */ /* 0x000fca0008000000 */
[----:B------:R-:W-:-:S13]  /*0500*/  ISETP.GE.AND P0, PT, R7, UR4, PT ;  /* 0x0000000407007c0c */ /* 0x000fda000bf06270 */
[----:B-1----:R-:W-:Y:S05]  /*0510*/  @!P0 BRA `(.L_x_222) ;  /* 0xfffffffc00b48947 */ /* 0x002fea000383ffff */
[----:B------:R-:W-:Y:S05]  /*0520*/  EXIT ;  /* 0x000000000000794d */ /* 0x000fea0003800000 */
        .weak           $__internal_2_$__cuda_sm20_sqrt_rn_f32_slowpath
        .type           $__internal_2_$__cuda_sm20_sqrt_rn_f32_slowpath,@function
        .size           $__internal_2_$__cuda_sm20_sqrt_rn_f32_slowpath,($__internal_3_$__cuda_sm3x_div_rn_noftz_f32_slowpath - $__internal_2_$__cuda_sm20_sqrt_rn_f32_slowpath)
$__internal_2_$__cuda_sm20_sqrt_rn_f32_slowpath:
[----:B------:R-:W-:-:S13]  /*0530*/  LOP3.LUT P0, RZ, R0, 0x7fffffff, RZ, 0xc0, !PT ;  /* 0x7fffffff00ff7812 */ /* 0x000fda000780c0ff */
[----:B------:R-:W-:Y:S01]  /*0540*/  @!P0 IMAD.MOV.U32 R2, RZ, RZ, R0 ;  /* 0x000000ffff028224 */ /* 0x000fe200078e0000 */
[----:B------:R-:W-:Y:S06]  /*0550*/  @!P0 BRA `(.L_x_225) ;  /* 0x0000000000448947 */ /* 0x000fec0003800000 */
[----:B------:R-:W-:-:S13]  /*0560*/  FSETP.GEU.FTZ.AND P0, PT, R0, RZ, PT ;  /* 0x000000ff0000720b */ /* 0x000fda0003f1e000 */
        /* <DEDUP_REMOVED lines=16> */
.L_x_225:
[----:B------:R-:W-:Y:S02]  /*0670*/  IMAD.MOV.U32 R0, RZ, RZ, R2 ;  /* 0x000000ffff007224 */ /* 0x000fe400078e0002 */
[----:B------:R-:W-:Y:S02]  /*0680*/  IMAD.MOV.U32 R2, RZ, RZ, R6 ;  /* 0x000000ffff027224 */ /* 0x000fe400078e0006 */
[----:B------:R-:W-:-:S04]  /*0690*/  IMAD.MOV.U32 R3, RZ, RZ, 0x0 ;  /* 0x00000000ff037424 */ /* 0x000fc800078e00ff */
[----:B------:R-:W-:Y:S05]  /*06a0*/  RET.REL.NODEC R2 `(_Z11l2normalizePfi) ;  /* 0xfffffff802547950 */ /* 0x000fea0003c3ffff */
        .weak           $__internal_3_$__cuda_sm3x_div_rn_noftz_f32_slowpath
        .type           $__internal_3_$__cuda_sm3x_div_rn_noftz_f32_slowpath,@function
        .size           $__internal_3_$__cuda_sm3x_div_rn_noftz_f32_slowpath,(.L_x_260 - $__internal_3_$__cuda_sm3x_div_rn_noftz_f32_slowpath)
$__internal_3_$__cuda_sm3x_div_rn_noftz_f32_slowpath:
[--C-:B------:R-:W-:Y:S01]  /*06b0*/  SHF.R.U32.HI R10, RZ, 0x17, R3.reuse ;  /* 0x00000017ff0a7819 */ /* 0x100fe20000011603 */
[----:B------:R-:W-:Y:S01]  /*06c0*/  BSSY.RECONVERGENT B1, `(.L_x_226) ;  /* 0x0000064000017945 */ /* 0x000fe20003800200 */
[--C-:B------:R-:W-:Y:S01]  /*06d0*/  SHF.R.U32.HI R6, RZ, 0x17, R0.reuse ;  /* 0x00000017ff067819 */ /* 0x100fe20000011600 */
[----:B------:R-:W-:Y:S01]  /*06e0*/  IMAD.MOV.U32 R11, RZ, RZ, R0 ;  /* 0x000000ffff0b7224 */ /* 0x000fe200078e0000 */
[----:B------:R-:W-:Y:S01]  /*06f0*/  LOP3.LUT R10, R10, 0xff, RZ, 0xc0, !PT ;  /* 0x000000ff0a0a7812 */ /* 0x000fe200078ec0ff */
[----:B------:R-:W-:Y:S01]  /*0700*/  IMAD.MOV.U32 R12, RZ, RZ, R3 ;  /* 0x000000ffff0c7224 */ /* 0x000fe200078e0003 */
[----:B------:R-:W-:Y:S02]  /*0710*/  LOP3.LUT R16, R6, 0xff, RZ, 0xc0, !PT ;  /* 0x000000ff06107812 */ /* 0x000fe400078ec0ff */
        /* <DEDUP_REMOVED lines=29> */
.L_x_227:
[----:B------:R-:W-:Y:S01]  /*08f0*/  LEA R13, R10, 0xc0800000, 0x17 ;  /* 0xc08000000a0d7811 */ /* 0x000fe200078eb8ff */
[----:B------:R-:W-:Y:S04]  /*0900*/  BSSY.RECONVERGENT B2, `(.L_x_232) ;  /* 0x0000036000027945 */ /* 0x000fe80003800200 */
[----:B------:R-:W-:Y:S02]  /*0910*/  IMAD.IADD R13, R12, 0x1, -R13 ;  /* 0x000000010c0d7824 */ /* 0x000fe400078e0a0d */
[----:B------:R-:W-:Y:S02]  /*0920*/  VIADD R12, R16, 0xffffff81 ;  /* 0xffffff81100c7836 */ /* 0x000fe40000000000 */
[----:B------:R-:W0:Y:S01]  /*0930*/  MUFU.RCP R14, R13 ;  /* 0x0000000d000e7308 */ /* 0x000e220000001000 */
[----:B------:R-:W-:Y:S01]  /*0940*/  FADD.FTZ R15, -R13, -RZ ;  /* 0x800000ff0d0f7221 */ /* 0x000fe20000010100 */
[----:B------:R-:W-:-:S03]  /*0950*/  IMAD R0, R12, -0x800000, R11 ;  /* 0xff8000000c007824 */ /* 0x000fc600078e020b */
[----:B0-----:R-:W-:-:S04]  /*0960*/  FFMA R17, R14, R15, 1 ;  /* 0x3f8000000e117423 */ /* 0x001fc8000000000f */
[----:B------:R-:W-:-:S04]  /*0970*/  FFMA R16, R14, R17, R14 ;  /* 0x000000110e107223 */ /* 0x000fc8000000000e */
[----:B------:R-:W-:-:S04]  /*0980*/  FFMA R11, R0, R16, RZ ;  /* 0x00000010000b7223 */ /* 0x000fc800000000ff */
[----:B------:R-:W-:-:S04]  /*0990*/  FFMA R14, R15, R11, R0 ;  /* 0x0000000b0f0e7223 */ /* 0x000fc80000000000 */
[----:B------:R-:W-:Y:S01]  /*09a0*/  FFMA R17, R16, R14, R11 ;  /* 0x0000000e10117223 */ /* 0x000fe2000000000b */
[----:B------:R-:W-:-:S03]  /*09b0*/  IADD3 R11, PT, PT, R12, 0x7f, -R10 ;  /* 0x0000007f0c0b7810 */ /* 0x000fc60007ffe80a */
[----:B------:R-:W-:Y:S01]  /*09c0*/  FFMA R14, R15, R17, R0 ;  /* 0x000000110f0e7223 */ /* 0x000fe20000000000 */
[----:B------:R-:W-:-:S03]  /*09d0*/  IADD3 R11, PT, PT, R11, R6, RZ ;  /* 0x000000060b0b7210 */ /* 0x000fc60007ffe0ff */
        /* <DEDUP_REMOVED lines=14> */
[-CC-:B------:R-:W-:Y:S01]  /*0ac0*/  FFMA.RZ R6, R16, R14.reuse, R17.reuse ;  /* 0x0000000e10067223 */ /* 0x180fe2000000c011 */
[----:B------:R-:W-:Y:S02]  /*0ad0*/  VIADD R13, R12, 0x20 ;  /* 0x000000200c0d7836 */ /* 0x000fe40000000000 */
[-CC-:B------:R-:W-:Y:S01]  /*0ae0*/  FFMA.RM R11, R16, R14.reuse, R17.reuse ;  /* 0x0000000e100b7223 */ /* 0x180fe20000004011 */
[----:B------:R-:W-:Y:S02]  /*0af0*/  ISETP.NE.AND P2, PT, R12, RZ, PT ;  /* 0x000000ff0c00720c */ /* 0x000fe40003f45270 */
[----:B------:R-:W-:Y:S01]  /*0b00*/  LOP3.LUT R10, R6, 0x7fffff, RZ, 0xc0, !PT ;  /* 0x007fffff060a7812 */ /* 0x000fe200078ec0ff */
[----:B------:R-:W-:Y:S01]  /*0b10*/  FFMA.RP R6, R16, R14, R17 ;  /* 0x0000000e10067223 */ /* 0x000fe20000008011 */
[----:B------:R-:W-:Y:S01]  /*0b20*/  ISETP.NE.AND P1, PT, R12, RZ, PT ;  /* 0x000000ff0c00720c */ /* 0x000fe20003f25270 */
        /* <DEDUP_REMOVED lines=11> */
[----:B------:R-:W-:-:S04]  /*0be0*/  LOP3.LUT R6, R6, R11, RZ, 0xc0, !PT ;  /* 0x0000000b06067212 */ /* 0x000fc800078ec0ff */
[----:B------:R-:W-:-:S04]  /*0bf0*/  IADD3 R13, PT, PT, R13, R6, RZ ;  /* 0x000000060d0d7210 */ /* 0x000fc80007ffe0ff */
[----:B------:R-:W-:Y:S01]  /*0c00*/  LOP3.LUT R0, R13, R0, RZ, 0xfc, !PT ;  /* 0x000000000d007212 */ /* 0x000fe200078efcff */
[----:B------:R-:W-:Y:S06]  /*0c10*/  BRA `(.L_x_235) ;  /* 0x0000000000107947 */ /* 0x000fec0003800000 */
.L_x_234:
[----:B------:R-:W-:-:S04]  /*0c20*/  LOP3.LUT R0, R0, 0x80000000, RZ, 0xc0, !PT ;  /* 0x8000000000007812 */ /* 0x000fc800078ec0ff */
[----:B------:R-:W-:Y:S01]  /*0c30*/  LOP3.LUT R0, R0, 0x7f800000, RZ, 0xfc, !PT ;  /* 0x7f80000000007812 */ /* 0x000fe200078efcff */
[----:B------:R-:W-:Y:S06]  /*0c40*/  BRA `(.L_x_235) ;  /* 0x0000000000047947 */ /* 0x000fec0003800000 */
.L_x_233:
[----:B------:R-:W-:-:S07]  /*0c50*/  IMAD R0, R11, 0x800000, R0 ;  /* 0x008000000b007824 */ /* 0x000fce00078e0200 */
.L_x_235:
[----:B------:R-:W-:Y:S05]  /*0c60*/  BSYNC.RECONVERGENT B2 ;  /* 0x0000000000027941 */ /* 0x000fea0003800200 */
.L_x_232:
[----:B------:R-:W-:Y:S05]  /*0c70*/  BRA `(.L_x_236) ;  /* 0x0000000000207947 */ /* 0x000fea0003800000 */
.L_x_231:
[----:B------:R-:W-:-:S04]  /*0c80*/  LOP3.LUT R0, R12, 0x80000000, R11, 0x48, !PT ;  /* 0x800000000c007812 */ /* 0x000fc800078e480b */
[----:B------:R-:W-:Y:S01]  /*0c90*/  LOP3.LUT R0, R0, 0x7f800000, RZ, 0xfc, !PT ;  /* 0x7f80000000007812 */ /* 0x000fe200078efcff */
[----:B------:R-:W-:Y:S06]  /*0ca0*/  BRA `(.L_x_236) ;  /* 0x0000000000147947 */ /* 0x000fec0003800000 */
.L_x_230:
[----:B------:R-:W-:Y:S01]  /*0cb0*/  LOP3.LUT R0, R12, 0x80000000, R11, 0x48, !PT ;  /* 0x800000000c007812 */ /* 0x000fe200078e480b */
[----:B------:R-:W-:Y:S06]  /*0cc0*/  BRA `(.L_x_236) ;  /* 0x00000000000c7947 */ /* 0x000fec0003800000 */
.L_x_229:
[----:B------:R-:W0:Y:S01]  /*0cd0*/  MUFU.RSQ R0, -QNAN ;  /* 0xffc0000000007908 */ /* 0x000e220000001400 */
[----:B------:R-:W-:Y:S05]  /*0ce0*/  BRA `(.L_x_236) ;  /* 0x0000000000047947 */ /* 0x000fea0003800000 */
.L_x_228:
[----:B------:R-:W-:-:S07]  /*0cf0*/  FADD.FTZ R0, R0, R3 ;  /* 0x0000000300007221 */ /* 0x000fce0000010000 */
.L_x_236:
[----:B------:R-:W-:Y:S05]  /*0d00*/  BSYNC.RECONVERGENT B1 ;  /* 0x0000000000017941 */ /* 0x000fea0003800200 */
.L_x_226:
[----:B------:R-:W-:Y:S02]  /*0d10*/  IMAD.MOV.U32 R10, RZ, RZ, R2 ;  /* 0x000000ffff0a7224 */ /* 0x000fe400078e0002 */
[----:B------:R-:W-:-:S04]  /*0d20*/  IMAD.MOV.U32 R11, RZ, RZ, 0x0 ;  /* 0x00000000ff0b7424 */ /* 0x000fc800078e00ff */
[----:B0-----:R-:W-:Y:S05]  /*0d30*/  RET.REL.NODEC R10 `(_Z11l2normalizePfi) ;  /* 0xfffffff00ab07950 */ /* 0x001fea0003c3ffff */
.L_x_237:
        /* <DEDUP_REMOVED lines=12> */
.L_x_260:


//--------------------- .text._Z14tokenize3gramsPKciPf --------------------------
	.section	.text._Z14tokenize3gramsPKciPf,"ax",@progbits
	.align	128
        .global         _Z14tokenize3gramsPKciPf
        .type           _Z14tokenize3gramsPKciPf,@function
        .size           _Z14tokenize3gramsPKciPf,(.L_x_266 - _Z14tokenize3gramsPKciPf)
        .other          _Z14tokenize3gramsPKciPf,@"STO_CUDA_ENTRY STV_DEFAULT"
_Z14tokenize3gramsPKciPf:
.text._Z14tokenize3gramsPKciPf:
[----:B------:R-:W-:Y:S01]  /*0000*/  LDC R1, c[0x0][0x37c] ;  /* 0x0000df00ff017b82 */ /* 0x000fe20000000800 */
[----:B------:R-:W0:Y:S07]  /*0010*/  S2R R3, SR_TID.X ;  /* 0x0000000000037919 */ /* 0x000e2e0000002100 */
[----:B------:R-:W0:Y:S01]  /*0020*/  S2UR UR4, SR_CTAID.X ;  /* 0x00000000000479c3 */ /* 0x000e220000002500 */
[----:B------:R-:W1:Y:S07]  /*0030*/  LDCU UR5, c[0x0][0x388] ;  /* 0x00007100ff0577ac */ /* 0x000e6e0008000800 */
[----:B------:R-:W0:Y:S02]  /*0040*/  LDC R0, c[0x0][0x360] ;  /* 0x0000d800ff007b82 */ /* 0x000e240000000800 */
[----:B0-----:R-:W-:-:S04]  /*0050*/  IMAD R0, R0, UR4, R3 ;  /* 0x0000000400007c24 */ /* 0x001fc8000f8e0203 */
[----:B------:R-:W-:-:S05]  /*0060*/  VIADD R2, R0, 0x2 ;  /* 0x0000000200027836 */ /* 0x000fca0000000000 */
[----:B-1----:R-:W-:-:S13]  /*0070*/  ISETP.GE.AND P0, PT, R2, UR5, PT ;  /* 0x0000000502007c0c */ /* 0x002fda000bf06270 */
[----:B------:R-:W-:Y:S05]  /*0080*/  @P0 EXIT ;  /* 0x000000000000094d */ /* 0x000fea0003800000 */
[----:B------:R-:W0:Y:S01]  /*0090*/  LDCU.64 UR6, c[0x0][0x380] ;  /* 0x00007000ff0677ac */ /* 0x000e220008000a00 */
[----:B------:R-:W1:Y:S01]  /*00a0*/  LDCU.64 UR4, c[0x0][0x358] ;  /* 0x00006b00ff0477ac */ /* 0x000e620008000a00 */
[----:B0-----:R-:W-:-:S04]  /*00b0*/  IADD3 R2, P0, PT, R0, UR6, RZ ;  /* 0x0000000600027c10 */ /* 0x001fc8000ff1e0ff */
[----:B------:R-:W-:Y:S01]  /*00c0*/  LEA.HI.X.SX32 R3, R0, UR7, 0x1, P0 ;  /* 0x0000000700037c11 */ /* 0x000fe200080f0eff */
[----:B------:R-:W0:Y:S04]  /*00d0*/  LDCU.64 UR6, c[0x0][0x390] ;  /* 0x00007200ff0677ac */ /* 0x000e280008000a00 */
[----:B-1----:R-:W2:Y:S04]  /*00e0*/  LDG.E.U8.CONSTANT R0, desc[UR4][R2.64] ;  /* 0x0000000402007981 */ /* 0x002ea8000c1e9100 */
[----:B------:R-:W3:Y:S04]  /*00f0*/  LDG.E.U8.CONSTANT R5, desc[UR4][R2.64+0x1] ;  /* 0x0000010402057981 */ /* 0x000ee8000c1e9100 */
[----:B------:R-:W4:Y:S01]  /*0100*/  LDG.E.U8.CONSTANT R6, desc[UR4][R2.64+0x2] ;  /* 0x0000020402067981 */ /* 0x000f22000c1e9100 */
[----:B--2---:R-:W-:-:S05]  /*0110*/  VIADD R4, R0, 0xffffffbf ;  /* 0xffffffbf00047836 */ /* 0x004fca0000000000 */
[----:B------:R-:W-:-:S04]  /*0120*/  LOP3.LUT R4, R4, 0xff, RZ, 0xc0, !PT ;  /* 0x000000ff04047812 */ /* 0x000fc800078ec0ff */
[----:B------:R-:W-:Y:S01]  /*0130*/  ISETP.GE.U32.AND P0, PT, R4, 0x1a, PT ;  /* 0x0000001a0400780c */ /* 0x000fe20003f06070 */
[----:B---3--:R-:W-:-:S05]  /*0140*/  VIADD R4, R5, 0xffffffbf ;  /* 0xffffffbf05047836 */ /* 0x008fca0000000000 */
[----:B------:R-:W-:-:S07]  /*0150*/  LOP3.LUT R4, R4, 0xff, RZ, 0xc0, !PT ;  /* 0x000000ff04047812 */ /* 0x000fce00078ec0ff */
[----:B------:R-:W-:Y:S01]  /*0160*/  @!P0 VIADD R0, R0, 0x20 ;  /* 0x0000002000008836 */ /* 0x000fe20000000000 */
[----:B------:R-:W-:Y:S01]  /*0170*/  ISETP.GE.U32.AND P0, PT, R4, 0x1a, PT ;  /* 0x0000001a0400780c */ /* 0x000fe20003f06070 */
[----:B----4-:R-:W-:-:S03]  /*0180*/  VIADD R4, R6, 0xffffffbf ;  /* 0xffffffbf06047836 */ /* 0x010fc60000000000 */
[----:B------:R-:W-:Y:S02]  /*0190*/  LOP3.LUT R0, R0, 0xffff, RZ, 0xc0, !PT ;  /* 0x0000ffff00007812 */ /* 0x000fe400078ec0ff */
[----:B------:R-:W-:Y:S02]  /*01a0*/  LOP3.LUT R4, R4, 0xff, RZ, 0xc0, !PT ;  /* 0x000000ff04047812 */ /* 0x000fe400078ec0ff */
[----:B------:R-:W-:Y:S02]  /*01b0*/  LOP3.LUT R0, R0, 0xff, RZ, 0xc0, !PT ;  /* 0x000000ff00007812 */ /* 0x000fe400078ec0ff */
[----:B------:R-:W-:Y:S02]  /*01c0*/  ISETP.GE.U32.AND P1, PT, R4, 0x1a, PT ;  /* 0x0000001a0400780c */ /* 0x000fe40003f26070 */
[----:B------:R-:W-:Y:S01]  /*01d0*/  LOP3.LUT R0, R0, 0x811c9dc5, RZ, 0x3c, !PT ;  /* 0x811c9dc500007812 */ /* 0x000fe200078e3cff */
[----:B------:R-:W-:-:S04]  /*01e0*/  @!P0 VIADD R5, R5, 0x20 ;  /* 0x0000002005058836 */ /* 0x000fc80000000000 */
[----:B------:R-:W-:Y:S01]  /*01f0*/  IMAD R0, R0, 0x193, RZ ;  /* 0x0000019300007824 */ /* 0x000fe200078e02ff */
[----:B------:R-:W-:-:S04]  /*0200*/  LOP3.LUT R5, R5, 0xffff, RZ, 0xc0, !PT ;  /* 0x0000ffff05057812 */ /* 0x000fc800078ec0ff */
[----:B------:R-:W-:Y:S01]  /*0210*/  LOP3.LUT R5, R0, 0xff, R5, 0x78, !PT ;  /* 0x000000ff00057812 */ /* 0x000fe200078e7805 */
[----:B------:R-:W-:-:S04]  /*0220*/  @!P1 VIADD R6, R6, 0x20 ;  /* 0x0000002006069836 */ /* 0x000fc80000000000 */
[----:B------:R-:W-:Y:S01]  /*0230*/  IMAD R5, R5, 0x193, RZ ;  /* 0x0000019305057824 */ /* 0x000fe200078e02ff */
[----:B------:R-:W-:-:S04]  /*0240*/  LOP3.LUT R6, R6, 0xffff, RZ, 0xc0, !PT ;  /* 0x0000ffff06067812 */ /* 0x000fc800078ec0ff */
[----:B------:R-:W-:Y:S01]  /*0250*/  LOP3.LUT R6, R5, 0xff, R6, 0x78, !PT ;  /* 0x000000ff05067812 */ /* 0x000fe200078e7806 */
[----:B------:R-:W-:-:S04]  /*0260*/  IMAD.MOV.U32 R5, RZ, RZ, 0x3f800000 ;  /* 0x3f800000ff057424 */ /* 0x000fc800078e00ff */
[----:B------:R-:W-:-:S05]  /*0270*/  IMAD R2, R6, 0x64c, RZ ;  /* 0x0000064c06027824 */ /* 0x000fca00078e02ff */
[----:B------:R-:W-:-:S04]  /*0280*/  LOP3.LUT R2, R2, 0x7ffc, RZ, 0xc0, !PT ;  /* 0x00007ffc02027812 */ /* 0x000fc800078ec0ff */
[----:B0-----:R-:W-:-:S05]  /*0290*/  IADD3 R2, P0, PT, R2, UR6, RZ ;  /* 0x0000000602027c10 */ /* 0x001fca000ff1e0ff */
[----:B------:R-:W-:-:S05]  /*02a0*/  IMAD.X R3, RZ, RZ, UR7, P0 ;  /* 0x00000007ff037e24 */ /* 0x000fca00080e06ff */
[----:B------:R-:W-:Y:S01]  /*02b0*/  REDG.E.ADD.F32.FTZ.RN.STRONG.GPU desc[UR4][R2.64], R5 ;  /* 0x00000005020079a6 */ /* 0x000fe2000c12f304 */
[----:B------:R-:W-:Y:S05]  /*02c0*/  EXIT ;  /* 0x000000000000794d */ /* 0x000fea0003800000 */
.L_x_238:
        /* <DEDUP_REMOVED lines=11> */
.L_x_266:


//--------------------- .nv.shared._Z12fuseDecisionPKfiS0_S0_PiS1_Pci --------------------------
	.section	.nv.shared._Z12fuseDecisionPKfiS0_S0_PiS1_Pci,"aw",@nobits
	.sectionflags	@""
	.align	4
.nv.shared._Z12fuseDecisionPKfiS0_S0_PiS1_Pci:
	.zero		1032


//--------------------- .nv.shared.reserved.0     --------------------------
	.section	.nv.shared.reserved.0,"aw",@nobits
	.weak		__nv_reservedSMEM_offset_0_alias
	.size		__nv_reservedSMEM_offset_0_alias, 0, 64
	.other		__nv_reservedSMEM_offset_0_alias,@"STO_CUDA_RESERVED_SHARED STV_DEFAULT"
__nv_reservedSMEM_offset_0_alias:
	.zero		0
	.zero		64


//--------------------- .nv.shared._Z20compute_sensor_statsPKfiiiPfS1_S1_S1_ --------------------------
	.section	.nv.shared._Z20compute_sensor_statsPKfiiiPfS1_S1_S1_,"aw",@nobits
	.sectionflags	@""
	.align	4
.nv.shared._Z20compute_sensor_statsPKfiiiPfS1_S1_S1_:
	.zero		5120


//--------------------- .nv.shared._Z11l2normalizePfi --------------------------
	.section	.nv.shared._Z11l2normalizePfi,"aw",@nobits
	.sectionflags	@""
	.align	4
.nv.shared._Z11l2normalizePfi:
	.zero		2048


//--------------------- .nv.constant0._Z12fuseDecisionPKfiS0_S0_PiS1_Pci --------------------------
	.section	.nv.constant0._Z12fuseDecisionPKfiS0_S0_PiS1_Pci,"a",@progbits
	.sectionflags	@""
	.align	4
.nv.constant0._Z12fuseDecisionPKfiS0_S0_PiS1_Pci:
	.zero		956


//--------------------- .nv.constant0._Z16detect_anomaliesPKfiiS0_S0_Pif --------------------------
	.section	.nv.constant0._Z16detect_anomaliesPKfiiS0_S0_Pif,"a",@progbits
	.sectionflags	@""
	.align	4
.nv.constant0._Z16detect_anomaliesPKfiiS0_S0_Pif:
	.zero		940


//--------------------- .nv.constant0._Z20compute_sensor_statsPKfiiiPfS1_S1_S1_ --------------------------
	.section	.nv.constant0._Z20compute_sensor_statsPKfiiiPfS1_S1_S1_,"a",@progbits
	.sectionflags	@""
	.align	4
.nv.constant0._Z20compute_sensor_statsPKfiiiPfS1_S1_S1_:
	.zero		952


//--------------------- .nv.constant0._Z12matvecDotCosPKfS0_Pfii --------------------------
	.section	.nv.constant0._Z12matvecDotCosPKfS0_Pfii,"a",@progbits
	.sectionflags	@""
	.align	4
.nv.constant0._Z12matvecDotCosPKfS0_Pfii:
	.zero		928


//--------------------- .nv.constant0._Z11l2normalizePfi --------------------------
	.section	.nv.constant0._Z11l2normalizePfi,"a",@progbits
	.sectionflags	@""
	.align	4
.nv.constant0._Z11l2normalizePfi:
	.zero		908


//--------------------- .nv.constant0._Z14tokenize3gramsPKciPf --------------------------
	.section	.nv.constant0._Z14tokenize3gramsPKciPf,"a",@progbits
	.sectionflags	@""
	.align	4
.nv.constant0._Z14tokenize3gramsPKciPf:
	.zero		920


//--------------------- SYMBOLS --------------------------

	.type		.nv.reservedSmem.offset0,@object
	.size		.nv.reservedSmem.offset0,0x4
	.type		.nv.reservedSmem.cap,@object
	.size		.nv.reservedSmem.cap,0x4
